def matmul_kernel(
    a_ptr,
    b_ptr,
    c_ptr,
    M,
    N,
    K,
    stride_am,
    stride_ak,
    stride_bk,
    stride_bn,
    stride_cm,
    stride_cn,
    BLOCK_M: tl.constexpr,
    BLOCK_N: tl.constexpr,
    BLOCK_K: tl.constexpr,
    GROUP_M: tl.constexpr,
):
    pid = tl.program_id(axis=0)
    num_pid_m = tl.cdiv(M, BLOCK_M)
    num_pid_n = tl.cdiv(N, BLOCK_N)
    num_pid_in_group = GROUP_M * num_pid_n
    group_id = pid // num_pid_in_group
    first_pid_m = group_id * GROUP_M
    group_size_m = min(num_pid_m - first_pid_m, GROUP_M)
    pid_m = first_pid_m + ((pid % num_pid_in_group) % group_size_m)
    pid_n = (pid % num_pid_in_group) // group_size_m

    offs_am = (pid_m * BLOCK_M + tl.arange(0, BLOCK_M)) % M
    offs_bn = (pid_n * BLOCK_N + tl.arange(0, BLOCK_N)) % N
    offs_k = tl.arange(0, BLOCK_K)
    a_ptrs = a_ptr + offs_am[:, None] * stride_am + offs_k[None, :] * stride_ak
    b_ptrs = b_ptr + offs_k[:, None] * stride_bk + offs_bn[None, :] * stride_bn

    acc = tl.zeros((BLOCK_M, BLOCK_N), dtype=tl.float32)
    for kk in range(0, tl.cdiv(K, BLOCK_K)):
        a = tl.load(a_ptrs, mask=offs_k[None, :] < K - kk * BLOCK_K, other=0.0)
        b = tl.load(b_ptrs, mask=offs_k[:, None] < K - kk * BLOCK_K, other=0.0)
        acc = tl.dot(a, b, acc)
        a_ptrs += BLOCK_K * stride_ak
        b_ptrs += BLOCK_K * stride_bk

    c = acc.to(c_ptr.dtype.element_ty)
    offs_cm = pid_m * BLOCK_M + tl.arange(0, BLOCK_M)
    offs_cn = pid_n * BLOCK_N + tl.arange(0, BLOCK_N)
    c_ptrs = c_ptr + offs_cm[:, None] * stride_cm + offs_cn[None, :] * stride_cn
    mask = (offs_cm[:, None] < M) & (offs_cn[None, :] < N)
    tl.store(c_ptrs, c, mask=mask)

# config = {"BLOCK_K": 64, "BLOCK_M": 128, "BLOCK_N": 512, "GROUP_M": 8, "arch": "sm_90", "dtype": "fp32", "num_ctas": 1, "num_stages": 2, "num_warps": 4}
# arch = sm_90


// ===== COMPILED SASS (sm_90a) =====

	.target	sm_90a

	.elftype	@"ET_EXEC"


//--------------------- .note.nv.tkinfo           --------------------------
	.section	.note.nv.tkinfo,"",@"SHT_NOTE"
	.sectionflags	@"SHF_NOTE_NV_TKINFO"
	.tkinfo
        /*0018*/ 	.word	0x00000002
        /*0030*/ 	.string	""
        /*0030*/ 	.string	"ptxas"
        /*0030*/ 	.string	"Cuda compilation tools, release 13.0, V13.0.88"
        /*0030*/ 	.string	"Build cuda_13.0.r13.0/compiler.36424714_0"
        /*0030*/ 	.string	"-v  -suppress-debug-info  -lineinfo  -arch sm_90a "



//--------------------- .note.nv.cuinfo           --------------------------
	.section	.note.nv.cuinfo,"",@"SHT_NOTE"
	.sectionflags	@"SHF_NOTE_NV_CUINFO"
        /*0018*/ 	.short	0x0002
        /*001a*/ 	.short	0x005a
        /*001c*/ 	.short	0x0082
	.zero		2


//--------------------- .nv.info                  --------------------------
	.section	.nv.info,"",@"SHT_CUDA_INFO"
	.align	4


	//----- nvinfo : EIATTR_REGCOUNT
	.align		4
        /*0000*/ 	.byte	0x04, 0x2f
        /*0002*/ 	.short	(.L_1 - .L_0)
	.align		4
.L_0:
        /*0004*/ 	.word	index@(matmul_kernel)
        /*0008*/ 	.word	0x000000ff


	//----- nvinfo : EIATTR_FRAME_SIZE
	.align		4
.L_1:
        /*000c*/ 	.byte	0x04, 0x11
        /*000e*/ 	.short	(.L_3 - .L_2)
	.align		4
.L_2:
        /*0010*/ 	.word	index@(matmul_kernel)
        /*0014*/ 	.word	0x00001c70


	//----- nvinfo : EIATTR_MIN_STACK_SIZE
	.align		4
.L_3:
        /*0018*/ 	.byte	0x04, 0x12
        /*001a*/ 	.short	(.L_5 - .L_4)
	.align		4
.L_4:
        /*001c*/ 	.word	index@(matmul_kernel)
        /*0020*/ 	.word	0x00001c70
.L_5:


//--------------------- .nv.compat                --------------------------
	.section	.nv.compat,"",@"SHT_CUDA_COMPAT_INFO"
	.align	4
        /*0000*/ 	.byte	0x02, 0x09, 0x01, 0x00, 0x02, 0x02, 0x04, 0x00, 0x02, 0x05, 0x05, 0x00, 0x03, 0x07, 0x01, 0x01
        /*0010*/ 	.byte	0x02, 0x03, 0x00, 0x00, 0x02, 0x06, 0x01, 0x00, 0x04, 0x0b, 0x08, 0x00, 0x00, 0x00, 0x00, 0x00
        /*0020*/ 	.byte	0x00, 0x00, 0x00, 0x00


//--------------------- .nv.info.matmul_kernel    --------------------------
	.section	.nv.info.matmul_kernel,"",@"SHT_CUDA_INFO"
	.sectionflags	@""
	.align	4


	//----- nvinfo : EIATTR_CUDA_API_VERSION
	.align		4
        /*0000*/ 	.byte	0x04, 0x37
        /*0002*/ 	.short	(.L_7 - .L_6)
.L_6:
        /*0004*/ 	.word	0x00000082


	//----- nvinfo : EIATTR_KPARAM_INFO
	.align		4
.L_7:
        /*0008*/ 	.byte	0x04, 0x17
        /*000a*/ 	.short	(.L_9 - .L_8)
.L_8:
        /*000c*/ 	.word	0x00000000
        /*0010*/ 	.short	0x000d
        /*0012*/ 	.short	0x0048
        /*0014*/ 	.byte	0x00, 0xf4, 0x21, 0x00


	//----- nvinfo : EIATTR_KPARAM_INFO
	.align		4
.L_9:
        /*0018*/ 	.byte	0x04, 0x17
        /*001a*/ 	.short	(.L_11 - .L_10)
.L_10:
        /*001c*/ 	.word	0x00000000
        /*0020*/ 	.short	0x000c
        /*0022*/ 	.short	0x0040
        /*0024*/ 	.byte	0x00, 0xf4, 0x21, 0x00


	//----- nvinfo : EIATTR_KPARAM_INFO
	.align		4
.L_11:
        /*0028*/ 	.byte	0x04, 0x17
        /*002a*/ 	.short	(.L_13 - .L_12)
.L_12:
        /*002c*/ 	.word	0x00000000
        /*0030*/ 	.short	0x000b
        /*0032*/ 	.short	0x0038
        /*0034*/ 	.byte	0x00, 0xf0, 0x11, 0x00


	//----- nvinfo : EIATTR_KPARAM_INFO
	.align		4
.L_13:
        /*0038*/ 	.byte	0x04, 0x17
        /*003a*/ 	.short	(.L_15 - .L_14)
.L_14:
        /*003c*/ 	.word	0x00000000
        /*0040*/ 	.short	0x000a
        /*0042*/ 	.short	0x0034
        /*0044*/ 	.byte	0x00, 0xf0, 0x11, 0x00


	//----- nvinfo : EIATTR_KPARAM_INFO
	.align		4
.L_15:
        /*0048*/ 	.byte	0x04, 0x17
        /*004a*/ 	.short	(.L_17 - .L_16)
.L_16:
        /*004c*/ 	.word	0x00000000
        /*0050*/ 	.short	0x0009
        /*0052*/ 	.short	0x0030
        /*0054*/ 	.byte	0x00, 0xf0, 0x11, 0x00


	//----- nvinfo : EIATTR_KPARAM_INFO
	.align		4
.L_17:
        /*0058*/ 	.byte	0x04, 0x17
        /*005a*/ 	.short	(.L_19 - .L_18)
.L_18:
        /*005c*/ 	.word	0x00000000
        /*0060*/ 	.short	0x0008
        /*0062*/ 	.short	0x002c
        /*0064*/ 	.byte	0x00, 0xf0, 0x11, 0x00


	//----- nvinfo : EIATTR_KPARAM_INFO
	.align		4
.L_19:
        /*0068*/ 	.byte	0x04, 0x17
        /*006a*/ 	.short	(.L_21 - .L_20)
.L_20:
        /*006c*/ 	.word	0x00000000
        /*0070*/ 	.short	0x0007
        /*0072*/ 	.short	0x0028
        /*0074*/ 	.byte	0x00, 0xf0, 0x11, 0x00


	//----- nvinfo : EIATTR_KPARAM_INFO
	.align		4
.L_21:
        /*0078*/ 	.byte	0x04, 0x17
        /*007a*/ 	.short	(.L_23 - .L_22)
.L_22:
        /*007c*/ 	.word	0x00000000
        /*0080*/ 	.short	0x0006
        /*0082*/ 	.short	0x0024
        /*0084*/ 	.byte	0x00, 0xf0, 0x11, 0x00


	//----- nvinfo : EIATTR_KPARAM_INFO
	.align		4
.L_23:
        /*0088*/ 	.byte	0x04, 0x17
        /*008a*/ 	.short	(.L_25 - .L_24)
.L_24:
        /*008c*/ 	.word	0x00000000
        /*0090*/ 	.short	0x0005
        /*0092*/ 	.short	0x0020
        /*0094*/ 	.byte	0x00, 0xf0, 0x11, 0x00


	//----- nvinfo : EIATTR_KPARAM_INFO
	.align		4
.L_25:
        /*0098*/ 	.byte	0x04, 0x17
        /*009a*/ 	.short	(.L_27 - .L_26)
.L_26:
        /*009c*/ 	.word	0x00000000
        /*00a0*/ 	.short	0x0004
        /*00a2*/ 	.short	0x001c
        /*00a4*/ 	.byte	0x00, 0xf0, 0x11, 0x00


	//----- nvinfo : EIATTR_KPARAM_INFO
	.align		4
.L_27:
        /*00a8*/ 	.byte	0x04, 0x17
        /*00aa*/ 	.short	(.L_29 - .L_28)
.L_28:
        /*00ac*/ 	.word	0x00000000
        /*00b0*/ 	.short	0x0003
        /*00b2*/ 	.short	0x0018
        /*00b4*/ 	.byte	0x00, 0xf0, 0x11, 0x00


	//----- nvinfo : EIATTR_KPARAM_INFO
	.align		4
.L_29:
        /*00b8*/ 	.byte	0x04, 0x17
        /*00ba*/ 	.short	(.L_31 - .L_30)
.L_30:
        /*00bc*/ 	.word	0x00000000
        /*00c0*/ 	.short	0x0002
        /*00c2*/ 	.short	0x0010
        /*00c4*/ 	.byte	0x00, 0xf4, 0x21, 0x00


	//----- nvinfo : EIATTR_KPARAM_INFO
	.align		4
.L_31:
        /*00c8*/ 	.byte	0x04, 0x17
        /*00ca*/ 	.short	(.L_33 - .L_32)
.L_32:
        /*00cc*/ 	.word	0x00000000
        /*00d0*/ 	.short	0x0001
        /*00d2*/ 	.short	0x0008
        /*00d4*/ 	.byte	0x00, 0xf4, 0x21, 0x00


	//----- nvinfo : EIATTR_KPARAM_INFO
	.align		4
.L_33:
        /*00d8*/ 	.byte	0x04, 0x17
        /*00da*/ 	.short	(.L_35 - .L_34)
.L_34:
        /*00dc*/ 	.word	0x00000000
        /*00e0*/ 	.short	0x0000
        /*00e2*/ 	.short	0x0000
        /*00e4*/ 	.byte	0x00, 0xf4, 0x21, 0x00


	//----- nvinfo : EIATTR_SPARSE_MMA_MASK
	.align		4
.L_35:
        /*00e8*/ 	.byte	0x03, 0x50
        /*00ea*/ 	.short	0x0000


	//----- nvinfo : EIATTR_MAXREG_COUNT
	.align		4
        /*00ec*/ 	.byte	0x03, 0x1b
        /*00ee*/ 	.short	0x00ff


	//----- nvinfo : EIATTR_NUM_BARRIERS
	.align		4
        /*00f0*/ 	.byte	0x02, 0x4c
        /*00f2*/ 	.byte	0x01
	.zero		1


	//----- nvinfo : EIATTR_ANNOTATIONS
	.align		4
        /*00f4*/ 	.byte	0x04, 0x55
        /*00f6*/ 	.short	(.L_37 - .L_36)


	//   ....[0]....
.L_36:
        /*00f8*/ 	.word	0x00000001
        /*00fc*/ 	.byte	0x90, 0x00, 0x00, 0x00, 0x01, 0x00, 0x00, 0x00, 0x20, 0x06, 0x00, 0x00, 0x01, 0x00, 0x00, 0x00
        /* <DEDUP_REMOVED lines=3008> */
        /*bd0c*/ 	.byte	0x60, 0x68, 0x05, 0x00


	//----- nvinfo : EIATTR_MERCURY_ISA_VERSION
	.align		4
.L_37:
        /*bd10*/ 	.byte	0x03, 0x5f
        /*bd12*/ 	.short	0x0101


	//----- nvinfo : EIATTR_EXIT_INSTR_OFFSETS
	.align		4
        /*bd14*/ 	.byte	0x04, 0x1c
        /*bd16*/ 	.short	(.L_39 - .L_38)


	//   ....[0]....
.L_38:
        /*bd18*/ 	.word	0x00056850


	//   ....[1]....
        /*bd1c*/ 	.word	0x00056880


	//----- nvinfo : EIATTR_REQNTID
	.align		4
.L_39:
        /*bd20*/ 	.byte	0x04, 0x10
        /*bd22*/ 	.short	(.L_41 - .L_40)
.L_40:
        /*bd24*/ 	.word	0x00000080
        /*bd28*/ 	.word	0x00000001
        /*bd2c*/ 	.word	0x00000001


	//----- nvinfo : EIATTR_CBANK_PARAM_SIZE
	.align		4
.L_41:
        /*bd30*/ 	.byte	0x03, 0x19
        /*bd32*/ 	.short	0x0050


	//----- nvinfo : EIATTR_PARAM_CBANK
	.align		4
        /*bd34*/ 	.byte	0x04, 0x0a
        /*bd36*/ 	.short	(.L_43 - .L_42)
	.align		4
.L_42:
        /*bd38*/ 	.word	index@(.nv.constant0.matmul_kernel)
        /*bd3c*/ 	.short	0x0210
        /*bd3e*/ 	.short	0x0050


	//----- nvinfo : EIATTR_SW_WAR
	.align		4
.L_43:
        /*bd40*/ 	.byte	0x04, 0x36
        /*bd42*/ 	.short	(.L_45 - .L_44)
.L_44:
        /*bd44*/ 	.word	0x00000008
.L_45:


//--------------------- .nv.callgraph             --------------------------
	.section	.nv.callgraph,"",@"SHT_CUDA_CALLGRAPH"
	.align	4
	.sectionentsize	8
	.align		4
        /*0000*/ 	.word	0x00000000
	.align		4
        /*0004*/ 	.word	0xffffffff
	.align		4
        /*0008*/ 	.word	0x00000000
	.align		4
        /*000c*/ 	.word	0xfffffffe
	.align		4
        /*0010*/ 	.word	0x00000000
	.align		4
        /*0014*/ 	.word	0xfffffffd
	.align		4
        /*0018*/ 	.word	0x00000000
	.align		4
        /*001c*/ 	.word	0xfffffffc


//--------------------- .text.matmul_kernel       --------------------------
	.section	.text.matmul_kernel,"ax",@progbits
	.align	128
        .global         matmul_kernel
        .type           matmul_kernel,@function
        .size           matmul_kernel,(.L_x_3 - matmul_kernel)
        .other          matmul_kernel,@"STO_CUDA_ENTRY STV_DEFAULT"
matmul_kernel:
.text.matmul_kernel:
[----:B------:R-:W1:Y:S08]  /*0000*/  LDC R1, c[0x0][0x28] ;  /* 0x00000a00ff017b82 */ /* 0x000e700000000800 */
[----:B------:R-:W2:Y:S01]  /*0010*/  LDC.64 R2, c[0x0][0x228] ;  /* 0x00008a00ff027b82 */ /* 0x000ea20000000a00 */
[----:B-1----:R-:W-:Y:S01]  /*0020*/  VIADD R1, R1, 0xffffe390 ;  /* 0xffffe39001017836 */ /* 0x002fe20000000000 */
[----:B------:R-:W1:Y:S01]  /*0030*/  S2R R5, SR_CTAID.X ;  /* 0x0000000000057919 */ /* 0x000e620000002500 */
[----:B------:R-:W-:Y:S01]  /*0040*/  ULDC.64 UR8, c[0x0][0x218] ;  /* 0x0000860000087ab9 */ /* 0x000fe20000000a00 */
[----:B------:R-:W-:Y:S01]  /*0050*/  ULDC UR4, c[0x0][0x234] ;  /* 0x00008d0000047ab9 */ /* 0x000fe20000000800 */
[----:B------:R-:W-:Y:S01]  /*0060*/  ULDC.64 UR6, c[0x0][0x210] ;  /* 0x0000840000067ab9 */ /* 0x000fe20000000a00 */
[----:B------:R-:W-:Y:S01]  /*0070*/  ULDC UR5, c[0x0][0x240] ;  /* 0x0000900000057ab9 */ /* 0x000fe20000000800 */
[----:B--2---:R-:W-:Y:S01]  /*0080*/  IMAD.MOV.U32 R14, RZ, RZ, R3 ;  /* 0x000000ffff0e7224 */ /* 0x004fe200078e0003 */
[----:B------:R2:W-:Y:S01]  /*0090*/  STL.64 [R1+0xed0], R2 ;  /* 0x000ed00201007387 */ /* 0x0005e20000100a00 */
[----:B------:R-:W-:-:S02]  /*00a0*/  IMAD.MOV.U32 R13, RZ, RZ, R2 ;  /* 0x000000ffff0d7224 */ /* 0x000fc400078e0002 */
[----:B------:R-:W-:-:S03]  /*00b0*/  VIADD R0, R14, 0x1ff ;  /* 0x000001ff0e007836 */ /* 0x000fc60000000000 */
[----:B------:R-:W-:Y:S02]  /*00c0*/  IABS R17, R13 ;  /* 0x0000000d00117213 */ /* 0x000fe40000000000 */
[----:B-1----:R-:W-:Y:S02]  /*00d0*/  IABS R8, R5 ;  /* 0x0000000500087213 */ /* 0x002fe40000000000 */
[----:B--2---:R-:W-:-:S04]  /*00e0*/  SHF.R.S32.HI R3, RZ, 0x1f, R0 ;  /* 0x0000001fff037819 */ /* 0x004fc80000011400 */
[----:B------:R-:W-:-:S04]  /*00f0*/  LEA.HI R3, R3, R0, RZ, 0x9 ;  /* 0x0000000003037211 */ /* 0x000fc800078f48ff */
[----:B------:R-:W-:-:S05]  /*0100*/  SHF.R.S32.HI R3, RZ, 0x9, R3 ;  /* 0x00000009ff037819 */ /* 0x000fca0000011403 */
[----:B------:R-:W-:-:S05]  /*0110*/  IMAD.SHL.U32 R4, R3, 0x8, RZ ;  /* 0x0000000803047824 */ /* 0x000fca00078e00ff */
[-C--:B------:R-:W-:Y:S02]  /*0120*/  IABS R7, R4.reuse ;  /* 0x0000000400077213 */ /* 0x080fe40000000000 */
[----:B------:R-:W-:Y:S02]  /*0130*/  IABS R10, R4 ;  /* 0x00000004000a7213 */ /* 0x000fe40000000000 */
[----:B------:R-:W1:Y:S08]  /*0140*/  I2F.RP R0, R7 ;  /* 0x0000000700007306 */ /* 0x000e700000209400 */
[----:B-1----:R-:W1:Y:S02]  /*0150*/  MUFU.RCP R0, R0 ;  /* 0x0000000000007308 */ /* 0x002e640000001000 */
[----:B-1----:R-:W-:-:S02]  /*0160*/  VIADD R2, R0, 0xffffffe ;  /* 0x0ffffffe00027836 */ /* 0x002fc40000000000 */
[----:B------:R-:W-:-:S04]  /*0170*/  IMAD.MOV R0, RZ, RZ, -R10 ;  /* 0x000000ffff007224 */ /* 0x000fc800078e0a0a */
[----:B------:R1:W2:Y:S02]  /*0180*/  F2I.FTZ.U32.TRUNC.NTZ R3, R2 ;  /* 0x0000000200037305 */ /* 0x0002a4000021f000 */
[----:B-1----:R-:W-:Y:S02]  /*0190*/  IMAD.MOV.U32 R2, RZ, RZ, RZ ;  /* 0x000000ffff027224 */ /* 0x002fe400078e00ff */
[----:B--2---:R-:W-:-:S04]  /*01a0*/  IMAD.MOV R6, RZ, RZ, -R3 ;  /* 0x000000ffff067224 */ /* 0x004fc800078e0a03 */
[----:B------:R-:W-:Y:S02]  /*01b0*/  IMAD R9, R6, R7, RZ ;  /* 0x0000000706097224 */ /* 0x000fe400078e02ff */
[----:B------:R-:W-:Y:S02]  /*01c0*/  IMAD.MOV.U32 R6, RZ, RZ, R8 ;  /* 0x000000ffff067224 */ /* 0x000fe400078e0008 */
[----:B------:R-:W-:-:S06]  /*01d0*/  IMAD.HI.U32 R3, R3, R9, R2 ;  /* 0x0000000903037227 */ /* 0x000fcc00078e0002 */
[----:B------:R-:W-:-:S04]  /*01e0*/  IMAD.HI.U32 R3, R3, R6, RZ ;  /* 0x0000000603037227 */ /* 0x000fc800078e00ff */
[----:B------:R-:W-:-:S05]  /*01f0*/  IMAD R0, R3, R0, R6 ;  /* 0x0000000003007224 */ /* 0x000fca00078e0206 */
[----:B------:R-:W-:-:S13]  /*0200*/  ISETP.GT.U32.AND P1, PT, R7, R0, PT ;  /* 0x000000000700720c */ /* 0x000fda0003f24070 */
[----:B------:R-:W-:Y:S02]  /*0210*/  @!P1 IMAD.IADD R0, R0, 0x1, -R7 ;  /* 0x0000000100009824 */ /* 0x000fe400078e0a07 */
[----:B------:R-:W-:Y:S01]  /*0220*/  @!P1 VIADD R3, R3, 0x1 ;  /* 0x0000000103039836 */ /* 0x000fe20000000000 */
[----:B------:R-:W-:Y:S02]  /*0230*/  ISETP.NE.AND P1, PT, R4, RZ, PT ;  /* 0x000000ff0400720c */ /* 0x000fe40003f25270 */
[----:B------:R-:W-:Y:S02]  /*0240*/  ISETP.GE.U32.AND P0, PT, R0, R7, PT ;  /* 0x000000070000720c */ /* 0x000fe40003f06070 */
[----:B------:R-:W-:-:S04]  /*0250*/  LOP3.LUT R0, R5, R4, RZ, 0x3c, !PT ;  /* 0x0000000405007212 */ /* 0x000fc800078e3cff */
[----:B------:R-:W-:Y:S01]  /*0260*/  ISETP.GE.AND P2, PT, R0, RZ, PT ;  /* 0x000000ff0000720c */ /* 0x000fe20003f46270 */
[----:B------:R-:W-:Y:S02]  /*0270*/  VIADD R0, R13, 0x7f ;  /* 0x0000007f0d007836 */ /* 0x000fe40000000000 */
[----:B------:R-:W1:Y:S04]  /*0280*/  S2R R13, SR_TID.X ;  /* 0x00000000000d7919 */ /* 0x000e680000002100 */
[----:B------:R-:W-:-:S04]  /*0290*/  @P0 VIADD R3, R3, 0x1 ;  /* 0x0000000103030836 */ /* 0x000fc80000000000 */
[----:B------:R-:W-:Y:S01]  /*02a0*/  IMAD.MOV.U32 R2, RZ, RZ, R3 ;  /* 0x000000ffff027224 */ /* 0x000fe200078e0003 */
[----:B------:R-:W-:-:S03]  /*02b0*/  SHF.R.S32.HI R3, RZ, 0x1f, R0 ;  /* 0x0000001fff037819 */ /* 0x000fc60000011400 */
[----:B------:R-:W-:Y:S01]  /*02c0*/  @!P2 IMAD.MOV R2, RZ, RZ, -R2 ;  /* 0x000000ffff02a224 */ /* 0x000fe200078e0a02 */
[----:B------:R-:W-:Y:S02]  /*02d0*/  @!P1 LOP3.LUT R2, RZ, R4, RZ, 0x33, !PT ;  /* 0x00000004ff029212 */ /* 0x000fe400078e33ff */
[----:B------:R-:W-:-:S03]  /*02e0*/  LEA.HI R3, R3, R0, RZ, 0x7 ;  /* 0x0000000003037211 */ /* 0x000fc600078f38ff */
[----:B------:R-:W-:Y:S02]  /*02f0*/  IMAD.SHL.U32 R10, R2, 0x8, RZ ;  /* 0x00000008020a7824 */ /* 0x000fe400078e00ff */
[----:B------:R-:W-:-:S03]  /*0300*/  IMAD.MOV R2, RZ, RZ, -R2 ;  /* 0x000000ffff027224 */ /* 0x000fc600078e0a02 */
[----:B------:R-:W-:Y:S01]  /*0310*/  LEA.HI.SX32 R3, R3, -R10, 0x19 ;  /* 0x8000000a03037211 */ /* 0x000fe200078fcaff */
[----:B------:R-:W-:Y:S02]  /*0320*/  IMAD R12, R4, R2, R5 ;  /* 0x00000002040c7224 */ /* 0x000fe400078e0205 */
[----:B------:R-:W-:Y:S01]  /*0330*/  IMAD.MOV.U32 R2, RZ, RZ, RZ ;  /* 0x000000ffff027224 */ /* 0x000fe200078e00ff */
[----:B------:R-:W-:-:S04]  /*0340*/  VIMNMX R11, R3, 0x8, PT ;  /* 0x00000008030b7848 */ /* 0x000fc80003fe0100 */
[-C--:B------:R-:W-:Y:S02]  /*0350*/  IABS R6, R11.reuse ;  /* 0x0000000b00067213 */ /* 0x080fe40000000000 */
[----:B------:R-:W-:Y:S02]  /*0360*/  IABS R4, R11 ;  /* 0x0000000b00047213 */ /* 0x000fe40000000000 */
[----:B------:R-:W2:Y:S08]  /*0370*/  I2F.RP R0, R6 ;  /* 0x0000000600007306 */ /* 0x000eb00000209400 */
[----:B--2---:R-:W2:Y:S02]  /*0380*/  MUFU.RCP R0, R0 ;  /* 0x0000000000007308 */ /* 0x004ea40000001000 */
[----:B--2---:R-:W-:Y:S01]  /*0390*/  VIADD R3, R0, 0xffffffe ;  /* 0x0ffffffe00037836 */ /* 0x004fe20000000000 */
[----:B------:R-:W-:-:S02]  /*03a0*/  IABS R0, R14 ;  /* 0x0000000e00007213 */ /* 0x000fc40000000000 */
[----:B-1----:R-:W-:-:S03]  /*03b0*/  LOP3.LUT R14, R13, 0x7f, RZ, 0xc0, !PT ;  /* 0x0000007f0d0e7812 */ /* 0x002fc600078ec0ff */
[----:B------:R-:W1:Y:S02]  /*03c0*/  F2I.FTZ.U32.TRUNC.NTZ R3, R3 ;  /* 0x0000000300037305 */ /* 0x000e64000021f000 */
[----:B-1----:R-:W-:-:S04]  /*03d0*/  IMAD.MOV R7, RZ, RZ, -R3 ;  /* 0x000000ffff077224 */ /* 0x002fc800078e0a03 */
[----:B------:R-:W-:Y:S01]  /*03e0*/  IMAD.MOV.U32 R5, RZ, RZ, R7 ;  /* 0x000000ffff057224 */ /* 0x000fe200078e0007 */
[----:B------:R-:W-:-:S03]  /*03f0*/  IABS R7, R12 ;  /* 0x0000000c00077213 */ /* 0x000fc60000000000 */
[----:B------:R-:W-:-:S04]  /*0400*/  IMAD R5, R5, R6, RZ ;  /* 0x0000000605057224 */ /* 0x000fc800078e02ff */
[----:B------:R-:W-:Y:S02]  /*0410*/  IMAD.HI.U32 R2, R3, R5, R2 ;  /* 0x0000000503027227 */ /* 0x000fe400078e0002 */
[----:B------:R-:W1:Y:S02]  /*0420*/  I2F.RP R5, R0 ;  /* 0x0000000000057306 */ /* 0x000e640000209400 */
[----:B------:R-:W-:Y:S02]  /*0430*/  IMAD.MOV R3, RZ, RZ, -R4 ;  /* 0x000000ffff037224 */ /* 0x000fe400078e0a04 */
[----:B------:R-:W-:-:S04]  /*0440*/  IMAD.HI.U32 R2, R2, R7, RZ ;  /* 0x0000000702027227 */ /* 0x000fc800078e00ff */
[----:B------:R-:W-:Y:S01]  /*0450*/  IMAD R3, R2, R3, R7 ;  /* 0x0000000302037224 */ /* 0x000fe200078e0207 */
[----:B------:R-:W2:Y:S01]  /*0460*/  I2F.RP R4, R17 ;  /* 0x0000001100047306 */ /* 0x000ea20000209400 */
[----:B------:R-:W-:-:S03]  /*0470*/  SHF.R.U32.HI R7, RZ, 0x6, R13 ;  /* 0x00000006ff077819 */ /* 0x000fc6000001160d */
[----:B------:R-:W-:Y:S02]  /*0480*/  ISETP.GT.U32.AND P1, PT, R6, R3, PT ;  /* 0x000000030600720c */ /* 0x000fe40003f24070 */
[----:B------:R-:W-:Y:S02]  /*0490*/  SGXT.U32 R7, R7, 0x1 ;  /* 0x000000010707781a */ /* 0x000fe40000000000 */
[----:B-1----:R-:W1:Y:S08]  /*04a0*/  MUFU.RCP R5, R5 ;  /* 0x0000000500057308 */ /* 0x002e700000001000 */
[----:B--2---:R-:W2:Y:S01]  /*04b0*/  MUFU.RCP R4, R4 ;  /* 0x0000000400047308 */ /* 0x004ea20000001000 */
[----:B------:R-:W-:-:S02]  /*04c0*/  @!P1 IMAD.IADD R3, R3, 0x1, -R6 ;  /* 0x0000000103039824 */ /* 0x000fc400078e0a06 */
[----:B------:R-:W-:Y:S01]  /*04d0*/  @!P1 VIADD R2, R2, 0x1 ;  /* 0x0000000102029836 */ /* 0x000fe20000000000 */
[----:B------:R-:W-:Y:S02]  /*04e0*/  ISETP.NE.AND P1, PT, R11, RZ, PT ;  /* 0x000000ff0b00720c */ /* 0x000fe40003f25270 */
[----:B------:R-:W-:Y:S02]  /*04f0*/  ISETP.GE.U32.AND P0, PT, R3, R6, PT ;  /* 0x000000060300720c */ /* 0x000fe40003f06070 */
[----:B------:R-:W-:-:S04]  /*0500*/  LOP3.LUT R3, R12, R11, RZ, 0x3c, !PT ;  /* 0x0000000b0c037212 */ /* 0x000fc800078e3cff */
[----:B------:R-:W-:Y:S01]  /*0510*/  ISETP.GE.AND P2, PT, R3, RZ, PT ;  /* 0x000000ff0300720c */ /* 0x000fe20003f46270 */
[----:B-1----:R-:W-:Y:S02]  /*0520*/  VIADD R3, R5, 0xffffffe ;  /* 0x0ffffffe05037836 */ /* 0x002fe40000000000 */
[----:B--2---:R-:W-:-:S04]  /*0530*/  VIADD R8, R4, 0xffffffe ;  /* 0x0ffffffe04087836 */ /* 0x004fc80000000000 */
[----:B------:R-:W-:Y:S01]  /*0540*/  @P0 VIADD R2, R2, 0x1 ;  /* 0x0000000102020836 */ /* 0x000fe20000000000 */
[----:B------:R-:W1:Y:S03]  /*0550*/  F2I.FTZ.U32.TRUNC.NTZ R3, R3 ;  /* 0x0000000300037305 */ /* 0x000e66000021f000 */
[----:B------:R-:W-:-:S04]  /*0560*/  IMAD.MOV.U32 R6, RZ, RZ, R2 ;  /* 0x000000ffff067224 */ /* 0x000fc800078e0002 */
[----:B------:R-:W-:Y:S01]  /*0570*/  @!P2 IMAD.MOV R6, RZ, RZ, -R6 ;  /* 0x000000ffff06a224 */ /* 0x000fe200078e0a06 */
[----:B------:R-:W-:Y:S01]  /*0580*/  @!P1 LOP3.LUT R6, RZ, R11, RZ, 0x33, !PT ;  /* 0x0000000bff069212 */ /* 0x000fe200078e33ff */
[----:B------:R-:W2:Y:S04]  /*0590*/  F2I.FTZ.U32.TRUNC.NTZ R9, R8 ;  /* 0x0000000800097305 */ /* 0x000ea8000021f000 */
[----:B------:R-:W-:Y:S02]  /*05a0*/  IMAD.MOV R2, RZ, RZ, -R6 ;  /* 0x000000ffff027224 */ /* 0x000fe400078e0a06 */
[----:B-1----:R-:W-:Y:S02]  /*05b0*/  IMAD.MOV R4, RZ, RZ, -R3 ;  /* 0x000000ffff047224 */ /* 0x002fe400078e0a03 */
[----:B------:R-:W-:-:S02]  /*05c0*/  IMAD R2, R11, R2, R12 ;  /* 0x000000020b027224 */ /* 0x000fc400078e020c */
[----:B------:R-:W-:Y:S02]  /*05d0*/  IMAD.SHL.U32 R6, R6, 0x200, RZ ;  /* 0x0000020006067824 */ /* 0x000fe400078e00ff */
[----:B------:R-:W-:Y:S02]  /*05e0*/  IMAD.MOV.U32 R11, RZ, RZ, R4 ;  /* 0x000000ffff0b7224 */ /* 0x000fe400078e0004 */
[----:B------:R-:W-:Y:S01]  /*05f0*/  IMAD.IADD R5, R10, 0x1, R2 ;  /* 0x000000010a057824 */ /* 0x000fe200078e0202 */
[----:B------:R-:W-:Y:S01]  /*0600*/  LOP3.LUT R4, R6, R7, RZ, 0xfc, !PT ;  /* 0x0000000706047212 */ /* 0x000fe200078efcff */
[----:B--2---:R-:W-:Y:S01]  /*0610*/  IMAD.MOV R8, RZ, RZ, -R9 ;  /* 0x000000ffff087224 */ /* 0x004fe200078e0a09 */
[----:B------:R-:W-:Y:S01]  /*0620*/  STL [R1+0x1890], R6 ;  /* 0x0018900601007387 */ /* 0x000fe20000100800 */
[----:B------:R-:W-:Y:S01]  /*0630*/  IMAD R7, R11, R0, RZ ;  /* 0x000000000b077224 */ /* 0x000fe200078e02ff */
[C---:B------:R-:W-:Y:S01]  /*0640*/  LOP3.LUT R18, R4.reuse, 0x1fe, RZ, 0xfc, !PT ;  /* 0x000001fe04127812 */ /* 0x040fe200078efcff */
[----:B------:R-:W-:Y:S01]  /*0650*/  IMAD.MOV.U32 R2, RZ, RZ, RZ ;  /* 0x000000ffff027224 */ /* 0x000fe200078e00ff */
[----:B------:R-:W-:Y:S01]  /*0660*/  LOP3.LUT R12, R4, 0x2, RZ, 0xfc, !PT ;  /* 0x00000002040c7812 */ /* 0x000fe200078efcff */
[----:B------:R-:W-:Y:S01]  /*0670*/  IMAD R10, R5, 0x80, R14 ;  /* 0x00000080050a7824 */ /* 0x000fe200078e020e */
[----:B------:R-:W-:Y:S01]  /*0680*/  IABS R15, R18 ;  /* 0x00000012000f7213 */ /* 0x000fe20000000000 */
[----:B------:R-:W-:Y:S01]  /*0690*/  IMAD.HI.U32 R3, R3, R7, R2 ;  /* 0x0000000703037227 */ /* 0x000fe200078e0002 */
[----:B------:R-:W-:-:S02]  /*06a0*/  IABS R7, R4 ;  /* 0x0000000400077213 */ /* 0x000fc40000000000 */
[----:B------:R-:W-:Y:S01]  /*06b0*/  IABS R2, R10 ;  /* 0x0000000a00027213 */ /* 0x000fe20000000000 */
[----:B------:R-:W-:Y:S01]  /*06c0*/  IMAD R5, R8, R17, RZ ;  /* 0x0000001108057224 */ /* 0x000fe200078e02ff */
[----:B------:R1:W-:Y:S01]  /*06d0*/  STL [R1+0xe50], R10 ;  /* 0x000e500a01007387 */ /* 0x0003e20000100800 */
[----:B------:R-:W-:Y:S01]  /*06e0*/  IMAD.MOV.U32 R8, RZ, RZ, RZ ;  /* 0x000000ffff087224 */ /* 0x000fe200078e00ff */
[C---:B------:R-:W-:Y:S02]  /*06f0*/  LOP3.LUT R16, R4.reuse, 0x6, RZ, 0xfc, !PT ;  /* 0x0000000604107812 */ /* 0x040fe400078efcff */
[----:B------:R-:W-:Y:S01]  /*0700*/  IABS R11, R12 ;  /* 0x0000000c000b7213 */ /* 0x000fe20000000000 */
[----:B------:R-:W-:Y:S01]  /*0710*/  IMAD.HI.U32 R8, R9, R5, R8 ;  /* 0x0000000509087227 */ /* 0x000fe200078e0008 */
[----:B------:R-:W-:Y:S02]  /*0720*/  LOP3.LUT R14, R4, 0x4, RZ, 0xfc, !PT ;  /* 0x00000004040e7812 */ /* 0x000fe400078efcff */
[----:B------:R-:W-:Y:S01]  /*0730*/  ISETP.GE.AND P2, PT, R18, RZ, PT ;  /* 0x000000ff1200720c */ /* 0x000fe20003f46270 */
[----:B------:R-:W-:Y:S01]  /*0740*/  IMAD.MOV.U32 R9, RZ, RZ, R2 ;  /* 0x000000ffff097224 */ /* 0x000fe200078e0002 */
[----:B-1----:R-:W-:Y:S01]  /*0750*/  SHF.R.S32.HI R10, RZ, 0x6, R13 ;  /* 0x00000006ff0a7819 */ /* 0x002fe2000001140d */
[----:B------:R-:W-:Y:S01]  /*0760*/  IMAD.HI.U32 R2, R3, R7, RZ ;  /* 0x0000000703027227 */ /* 0x000fe200078e00ff */
[----:B------:R-:W-:-:S02]  /*0770*/  LOP3.LUT R18, R4, 0x8, RZ, 0xfc, !PT ;  /* 0x0000000804127812 */ /* 0x000fc400078efcff */
[----:B------:R-:W-:Y:S01]  /*0780*/  ISETP.GE.AND P1, PT, R12, RZ, PT ;  /* 0x000000ff0c00720c */ /* 0x000fe20003f26270 */
[----:B------:R-:W-:Y:S01]  /*0790*/  IMAD.MOV R2, RZ, RZ, -R2 ;  /* 0x000000ffff027224 */ /* 0x000fe200078e0a02 */
[C---:B------:R-:W-:Y:S01]  /*07a0*/  LOP3.LUT R19, R4.reuse, 0x1c, RZ, 0xfc, !PT ;  /* 0x0000001c04137812 */ /* 0x040fe200078efcff */
[----:B------:R-:W-:Y:S01]  /*07b0*/  IMAD.HI.U32 R5, R3, R15, RZ ;  /* 0x0000000f03057227 */ /* 0x000fe200078e00ff */
[C---:B------:R-:W-:Y:S02]  /*07c0*/  LOP3.LUT R20, R4.reuse, 0x1e, RZ, 0xfc, !PT ;  /* 0x0000001e04147812 */ /* 0x040fe400078efcff */
[----:B------:R-:W-:Y:S01]  /*07d0*/  LOP3.LUT R21, R4, 0x24, RZ, 0xfc, !PT ;  /* 0x0000002404157812 */ /* 0x000fe200078efcff */
[----:B------:R-:W-:Y:S01]  /*07e0*/  IMAD R7, R0, R2, R7 ;  /* 0x0000000200077224 */ /* 0x000fe200078e0207 */
[C---:B------:R-:W-:Y:S01]  /*07f0*/  LOP3.LUT R30, R4.reuse, 0x2e, RZ, 0xfc, !PT ;  /* 0x0000002e041e7812 */ /* 0x040fe200078efcff */
[----:B------:R-:W-:Y:S01]  /*0800*/  IMAD.MOV R5, RZ, RZ, -R5 ;  /* 0x000000ffff057224 */ /* 0x000fe200078e0a05 */
[----:B------:R-:W-:Y:S01]  /*0810*/  LOP3.LUT R31, R4, 0x30, RZ, 0xfc, !PT ;  /* 0x00000030041f7812 */ /* 0x000fe200078efcff */
[----:B------:R-:W-:Y:S01]  /*0820*/  IMAD.HI.U32 R8, R8, R9, RZ ;  /* 0x0000000908087227 */ /* 0x000fe200078e00ff */
[----:B------:R-:W-:-:S02]  /*0830*/  ISETP.GT.U32.AND P4, PT, R0, R7, PT ;  /* 0x000000070000720c */ /* 0x000fc40003f84070 */
[----:B------:R-:W-:Y:S01]  /*0840*/  IABS R23, R30 ;  /* 0x0000001e00177213 */ /* 0x000fe20000000000 */
[----:B------:R-:W-:Y:S01]  /*0850*/  IMAD R15, R0, R5, R15 ;  /* 0x00000005000f7224 */ /* 0x000fe200078e020f */
[----:B------:R-:W-:Y:S01]  /*0860*/  SGXT R5, R10, 0x1 ;  /* 0x000000010a05781a */ /* 0x000fe20000000200 */
[----:B------:R-:W-:Y:S01]  /*0870*/  IMAD.MOV R8, RZ, RZ, -R8 ;  /* 0x000000ffff087224 */ /* 0x000fe200078e0a08 */
[----:B------:R-:W-:Y:S01]  /*0880*/  IABS R24, R31 ;  /* 0x0000001f00187213 */ /* 0x000fe20000000000 */
[----:B------:R-:W-:Y:S01]  /*0890*/  IMAD.MOV.U32 R10, RZ, RZ, R11 ;  /* 0x000000ffff0a7224 */ /* 0x000fe200078e000b */
[----:B------:R-:W-:Y:S01]  /*08a0*/  ISETP.GT.U32.AND P3, PT, R0, R15, PT ;  /* 0x0000000f0000720c */ /* 0x000fe20003f64070 */
[----:B------:R-:W-:Y:S01]  /*08b0*/  IMAD R2, R17, R8, R9 ;  /* 0x0000000811027224 */ /* 0x000fe200078e0209 */
[----:B------:R-:W-:Y:S01]  /*08c0*/  LOP3.LUT R9, R5, 0x90, RZ, 0xc0, !PT ;  /* 0x0000009005097812 */ /* 0x000fe200078ec0ff */
[----:B------:R-:W-:Y:S01]  /*08d0*/  IMAD.SHL.U32 R8, R13, 0x4, RZ ;  /* 0x000000040d087824 */ /* 0x000fe200078e00ff */
[----:B------:R-:W-:Y:S01]  /*08e0*/  IABS R13, R16 ;  /* 0x00000010000d7213 */ /* 0x000fe20000000000 */
[----:B------:R-:W-:Y:S01]  /*08f0*/  @!P4 IMAD.IADD R7, R7, 0x1, -R0 ;  /* 0x000000010707c824 */ /* 0x000fe200078e0a00 */
[----:B------:R-:W-:Y:S01]  /*0900*/  ISETP.GT.U32.AND P0, PT, R17, R2, PT ;  /* 0x000000021100720c */ /* 0x000fe20003f04070 */
[----:B------:R-:W-:Y:S01]  /*0910*/  IMAD.HI.U32 R5, R3, R10, RZ ;  /* 0x0000000a03057227 */ /* 0x000fe200078e00ff */
[----:B------:R-:W-:-:S02]  /*0920*/  LOP3.LUT R6, R9, 0x7c, R8, 0x78, !PT ;  /* 0x0000007c09067812 */ /* 0x000fc400078e7808 */
[----:B------:R-:W-:Y:S01]  /*0930*/  ISETP.GT.U32.AND P5, PT, R0, R7, PT ;  /* 0x000000070000720c */ /* 0x000fe20003fa4070 */
[----:B------:R-:W-:Y:S01]  /*0940*/  IMAD.HI.U32 R9, R3, R13, RZ ;  /* 0x0000000d03097227 */ /* 0x000fe200078e00ff */
[----:B------:R-:W-:Y:S01]  /*0950*/  IABS R11, R14 ;  /* 0x0000000e000b7213 */ /* 0x000fe20000000000 */
[----:B------:R-:W-:Y:S01]  /*0960*/  STL [R1+0x44], R6 ;  /* 0x0000440601007387 */ /* 0x000fe20000100800 */
[----:B------:R-:W-:Y:S01]  /*0970*/  ISETP.GE.AND P4, PT, R14, RZ, PT ;  /* 0x000000ff0e00720c */ /* 0x000fe20003f86270 */
[----:B------:R-:W-:Y:S01]  /*0980*/  @!P3 IMAD.IADD R15, R15, 0x1, -R0 ;  /* 0x000000010f0fb824 */ /* 0x000fe200078e0a00 */
[C---:B------:R-:W-:Y:S01]  /*0990*/  LOP3.LUT R14, R4.reuse, 0xa, RZ, 0xfc, !PT ;  /* 0x0000000a040e7812 */ /* 0x040fe200078efcff */
[----:B------:R-:W-:Y:S01]  /*09a0*/  IMAD.MOV R9, RZ, RZ, -R9 ;  /* 0x000000ffff097224 */ /* 0x000fe200078e0a09 */
[----:B------:R-:W-:Y:S01]  /*09b0*/  LOP3.LUT R32, R4, 0x32, RZ, 0xfc, !PT ;  /* 0x0000003204207812 */ /* 0x000fe200078efcff */
[----:B------:R-:W-:Y:S01]  /*09c0*/  IMAD.MOV R5, RZ, RZ, -R5 ;  /* 0x000000ffff057224 */ /* 0x000fe200078e0a05 */
[----:B------:R-:W-:Y:S01]  /*09d0*/  ISETP.GT.U32.AND P3, PT, R0, R15, PT ;  /* 0x0000000f0000720c */ /* 0x000fe20003f64070 */
[----:B------:R-:W-:Y:S01]  /*09e0*/  @!P0 IMAD.IADD R2, R2, 0x1, -R17 ;  /* 0x0000000102028824 */ /* 0x000fe200078e0a11 */
[----:B------:R-:W-:Y:S01]  /*09f0*/  IABS R12, R14 ;  /* 0x0000000e000c7213 */ /* 0x000fe20000000000 */
[----:B------:R-:W-:Y:S01]  /*0a00*/  IMAD R13, R0, R9, R13 ;  /* 0x00000009000d7224 */ /* 0x000fe200078e020d */
[----:B------:R-:W-:Y:S01]  /*0a10*/  LOP3.LUT R33, R4, 0x34, RZ, 0xfc, !PT ;  /* 0x0000003404217812 */ /* 0x000fe200078efcff */
[C---:B------:R-:W-:Y:S01]  /*0a20*/  IMAD R5, R0.reuse, R5, R10 ;  /* 0x0000000500057224 */ /* 0x040fe200078e020a */
[----:B------:R-:W-:Y:S01]  /*0a30*/  ISETP.GT.U32.AND P0, PT, R17, R2, PT ;  /* 0x000000021100720c */ /* 0x000fe20003f04070 */
[----:B------:R-:W-:Y:S01]  /*0a40*/  @!P5 IMAD.IADD R7, R7, 0x1, -R0 ;  /* 0x000000010707d824 */ /* 0x000fe200078e0a00 */
[C---:B------:R-:W-:Y:S01]  /*0a50*/  ISETP.GT.U32.AND P5, PT, R0.reuse, R13, PT ;  /* 0x0000000d0000720c */ /* 0x040fe20003fa4070 */
[----:B------:R-:W-:Y:S01]  /*0a60*/  IMAD.HI.U32 R8, R3, R11, RZ ;  /* 0x0000000b03087227 */ /* 0x000fe200078e00ff */
[----:B------:R-:W-:-:S02]  /*0a70*/  ISETP.GT.U32.AND P6, PT, R0, R5, PT ;  /* 0x000000050000720c */ /* 0x000fc40003fc4070 */
[----:B------:R-:W-:Y:S01]  /*0a80*/  IABS R10, R18 ;  /* 0x00000012000a7213 */ /* 0x000fe20000000000 */
[----:B------:R-:W-:Y:S01]  /*0a90*/  @!P3 IMAD.IADD R15, R15, 0x1, -R0 ;  /* 0x000000010f0fb824 */ /* 0x000fe200078e0a00 */
[----:B------:R-:W-:Y:S01]  /*0aa0*/  LOP3.LUT R34, R4, 0x36, RZ, 0xfc, !PT ;  /* 0x0000003604227812 */ /* 0x000fe200078efcff */
[----:B------:R-:W-:Y:S01]  /*0ab0*/  IMAD.MOV R8, RZ, RZ, -R8 ;  /* 0x000000ffff087224 */ /* 0x000fe200078e0a08 */
[----:B------:R-:W-:Y:S01]  /*0ac0*/  IABS R26, R33 ;  /* 0x00000021001a7213 */ /* 0x000fe20000000000 */
[----:B------:R-:W-:Y:S01]  /*0ad0*/  IMAD.MOV.U32 R9, RZ, RZ, R15 ;  /* 0x000000ffff097224 */ /* 0x000fe200078e000f */
[----:B------:R-:W-:Y:S01]  /*0ae0*/  IABS R28, R34 ;  /* 0x00000022001c7213 */ /* 0x000fe20000000000 */
[----:B------:R-:W-:Y:S01]  /*0af0*/  IMAD R11, R0, R8, R11 ;  /* 0x00000008000b7224 */ /* 0x000fe200078e020b */
[C---:B------:R-:W-:Y:S01]  /*0b00*/  LOP3.LUT R40, R4.reuse, 0x4a, RZ, 0xfc, !PT ;  /* 0x0000004a04287812 */ /* 0x040fe200078efcff */
[----:B------:R-:W-:Y:S01]  /*0b10*/  IMAD.HI.U32 R8, R3, R10, RZ ;  /* 0x0000000a03087227 */ /* 0x000fe200078e00ff */
[----:B------:R-:W-:-:S02]  /*0b20*/  LOP3.LUT R41, R4, 0x4c, RZ, 0xfc, !PT ;  /* 0x0000004c04297812 */ /* 0x000fc400078efcff */
[----:B------:R-:W-:Y:S01]  /*0b30*/  ISETP.GT.U32.AND P3, PT, R0, R11, PT ;  /* 0x0000000b0000720c */ /* 0x000fe20003f64070 */
[----:B------:R-:W-:Y:S01]  /*0b40*/  @!P0 IMAD.IADD R2, R2, 0x1, -R17 ;  /* 0x0000000102028824 */ /* 0x000fe200078e0a11 */
[----:B------:R-:W-:Y:S01]  /*0b50*/  ISETP.GE.AND P0, PT, R16, RZ, PT ;  /* 0x000000ff1000720c */ /* 0x000fe20003f06270 */
[----:B------:R-:W-:Y:S01]  /*0b60*/  @!P2 IMAD.MOV R9, RZ, RZ, -R9 ;  /* 0x000000ffff09a224 */ /* 0x000fe200078e0a09 */
[C---:B------:R-:W-:Y:S01]  /*0b70*/  LOP3.LUT R16, R4.reuse, 0xc, RZ, 0xfc, !PT ;  /* 0x0000000c04107812 */ /* 0x040fe200078efcff */
[----:B------:R-:W-:Y:S01]  /*0b80*/  @!P5 IMAD.IADD R13, R13, 0x1, -R0 ;  /* 0x000000010d0dd824 */ /* 0x000fe200078e0a00 */
[----:B------:R-:W-:Y:S01]  /*0b90*/  STL [R1+0x18b4], R2 ;  /* 0x0018b40201007387 */ /* 0x000fe20000100800 */
[----:B------:R-:W-:Y:S01]  /*0ba0*/  IMAD.MOV R15, RZ, RZ, -R8 ;  /* 0x000000ffff0f7224 */ /* 0x000fe200078e0a08 */
[----:B------:R-:W-:Y:S01]  /*0bb0*/  LOP3.LUT R17, R4, 0xe, RZ, 0xfc, !PT ;  /* 0x0000000e04117812 */ /* 0x000fe200078efcff */
[----:B------:R-:W-:Y:S01]  /*0bc0*/  @!P6 IMAD.IADD R5, R5, 0x1, -R0 ;  /* 0x000000010505e824 */ /* 0x000fe200078e0a00 */
[----:B------:R1:W-:Y:S01]  /*0bd0*/  STL [R1+0x18b0], R9 ;  /* 0x0018b00901007387 */ /* 0x0003e20000100800 */
[----:B------:R-:W-:Y:S01]  /*0be0*/  IMAD.MOV.U32 R8, RZ, RZ, R12 ;  /* 0x000000ffff087224 */ /* 0x000fe200078e000c */
[C---:B------:R-:W-:Y:S01]  /*0bf0*/  ISETP.GT.U32.AND P5, PT, R0.reuse, R13, PT ;  /* 0x0000000d0000720c */ /* 0x040fe20003fa4070 */
[----:B------:R-:W-:Y:S01]  /*0c00*/  @!P3 IMAD.IADD R11, R11, 0x1, -R0 ;  /* 0x000000010b0bb824 */ /* 0x000fe200078e0a00 */
[C---:B------:R-:W-:Y:S01]  /*0c10*/  ISETP.GT.U32.AND P2, PT, R0.reuse, R5, PT ;  /* 0x000000050000720c */ /* 0x040fe20003f44070 */
[----:B------:R-:W-:Y:S01]  /*0c20*/  IMAD R15, R0, R15, R10 ;  /* 0x0000000f000f7224 */ /* 0x000fe200078e020a */
[----:B------:R-:W-:-:S02]  /*0c30*/  ISETP.GE.AND P6, PT, R4, RZ, PT ;  /* 0x000000ff0400720c */ /* 0x000fc40003fc6270 */
[----:B------:R-:W-:Y:S01]  /*0c40*/  ISETP.GT.U32.AND P3, PT, R0, R11, PT ;  /* 0x0000000b0000720c */ /* 0x000fe20003f64070 */
[----:B-1----:R-:W-:Y:S01]  /*0c50*/  IMAD.MOV.U32 R9, RZ, RZ, R7 ;  /* 0x000000ffff097224 */ /* 0x002fe200078e0007 */
[----:B------:R-:W-:Y:S01]  /*0c60*/  IABS R10, R16 ;  /* 0x00000010000a7213 */ /* 0x000fe20000000000 */
[----:B------:R-:W-:Y:S01]  /*0c70*/  IMAD.HI.U32 R7, R3, R8, RZ ;  /* 0x0000000803077227 */ /* 0x000fe200078e00ff */
[----:B------:R-:W-:Y:S02]  /*0c80*/  IABS R12, R17 ;  /* 0x00000011000c7213 */ /* 0x000fe40000000000 */
[----:B------:R-:W-:Y:S01]  /*0c90*/  IABS R37, R40 ;  /* 0x0000002800257213 */ /* 0x000fe20000000000 */
[----:B------:R-:W-:Y:S01]  /*0ca0*/  IMAD.MOV R7, RZ, RZ, -R7 ;  /* 0x000000ffff077224 */ /* 0x000fe200078e0a07 */
[----:B------:R-:W-:Y:S01]  /*0cb0*/  IABS R38, R41 ;  /* 0x0000002900267213 */ /* 0x000fe20000000000 */
[----:B------:R-:W-:Y:S01]  /*0cc0*/  @!P5 IMAD.IADD R13, R13, 0x1, -R0 ;  /* 0x000000010d0dd824 */ /* 0x000fe200078e0a00 */
[----:B------:R-:W-:Y:S01]  /*0cd0*/  LOP3.LUT R44, R4, 0x54, RZ, 0xfc, !PT ;  /* 0x00000054042c7812 */ /* 0x000fe200078efcff */
[----:B------:R-:W-:Y:S01]  /*0ce0*/  IMAD R7, R0, R7, R8 ;  /* 0x0000000700077224 */ /* 0x000fe200078e0208 */
[----:B------:R-:W-:Y:S01]  /*0cf0*/  LOP3.LUT R46, R4, 0x56, RZ, 0xfc, !PT ;  /* 0x00000056042e7812 */ /* 0x000fe200078efcff */
[----:B------:R-:W-:Y:S01]  /*0d00*/  @!P2 IMAD.IADD R5, R5, 0x1, -R0 ;  /* 0x000000010505a824 */ /* 0x000fe200078e0a00 */
[C---:B------:R-:W-:Y:S01]  /*0d10*/  ISETP.GT.U32.AND P2, PT, R0.reuse, R15, PT ;  /* 0x0000000f0000720c */ /* 0x040fe20003f44070 */
[----:B------:R-:W-:Y:S01]  /*0d20*/  IMAD.HI.U32 R8, R3, R10, RZ ;  /* 0x0000000a03087227 */ /* 0x000fe200078e00ff */
[----:B------:R-:W-:-:S02]  /*0d30*/  ISETP.GT.U32.AND P5, PT, R0, R7, PT ;  /* 0x000000070000720c */ /* 0x000fc40003fa4070 */
[----:B------:R-:W-:Y:S01]  /*0d40*/  IABS R42, R44 ;  /* 0x0000002c002a7213 */ /* 0x000fe20000000000 */
[----:B------:R-:W-:Y:S01]  /*0d50*/  IMAD.MOV.U32 R6, RZ, RZ, R5 ;  /* 0x000000ffff067224 */ /* 0x000fe200078e0005 */
[----:B------:R-:W-:Y:S01]  /*0d60*/  IABS R43, R46 ;  /* 0x0000002e002b7213 */ /* 0x000fe20000000000 */
[----:B------:R-:W-:Y:S01]  /*0d70*/  @!P6 IMAD.MOV R9, RZ, RZ, -R9 ;  /* 0x000000ffff09e224 */ /* 0x000fe200078e0a09 */
[----:B------:R-:W-:Y:S01]  /*0d80*/  ISETP.GE.AND P6, PT, R18, RZ, PT ;  /* 0x000000ff1200720c */ /* 0x000fe20003fc6270 */
[----:B------:R-:W-:Y:S01]  /*0d90*/  @!P1 IMAD.MOV R6, RZ, RZ, -R6 ;  /* 0x000000ffff069224 */ /* 0x000fe200078e0a06 */
[----:B------:R-:W-:Y:S01]  /*0da0*/  LOP3.LUT R18, R4, 0x10, RZ, 0xfc, !PT ;  /* 0x0000001004127812 */ /* 0x000fe200078efcff */
[----:B------:R-:W-:Y:S01]  /*0db0*/  @!P3 IMAD.IADD R11, R11, 0x1, -R0 ;  /* 0x000000010b0bb824 */ /* 0x000fe200078e0a00 */
[----:B------:R-:W-:Y:S01]  /*0dc0*/  STL [R1+0x18b8], R9 ;  /* 0x0018b80901007387 */ /* 0x000fe20000100800 */
[----:B------:R-:W-:Y:S01]  /*0dd0*/  IMAD.MOV R5, RZ, RZ, -R8 ;  /* 0x000000ffff057224 */ /* 0x000fe200078e0a08 */
[----:B------:R-:W-:Y:S01]  /*0de0*/  ISETP.GE.AND P3, PT, R14, RZ, PT ;  /* 0x000000ff0e00720c */ /* 0x000fe20003f66270 */
[--C-:B------:R-:W-:Y:S01]  /*0df0*/  @!P5 IMAD.IADD R7, R7, 0x1, -R0.reuse ;  /* 0x000000010707d824 */ /* 0x100fe200078e0a00 */
[----:B------:R1:W-:Y:S01]  /*0e00*/  STL [R1+0x24], R6 ;  /* 0x0000240601007387 */ /* 0x0003e20000100800 */
[----:B------:R-:W-:Y:S01]  /*0e10*/  @!P2 IMAD.IADD R15, R15, 0x1, -R0 ;  /* 0x000000010f0fa824 */ /* 0x000fe200078e0a00 */
[----:B------:R-:W-:Y:S01]  /*0e20*/  IABS R14, R18 ;  /* 0x00000012000e7213 */ /* 0x000fe20000000000 */
[C---:B------:R-:W-:Y:S01]  /*0e30*/  IMAD R5, R0.reuse, R5, R10 ;  /* 0x0000000500057224 */ /* 0x040fe200078e020a */
[C---:B------:R-:W-:Y:S01]  /*0e40*/  ISETP.GT.U32.AND P5, PT, R0.reuse, R7, PT ;  /* 0x000000070000720c */ /* 0x040fe20003fa4070 */
[----:B------:R-:W-:Y:S01]  /*0e50*/  IMAD.HI.U32 R8, R3, R12, RZ ;  /* 0x0000000c03087227 */ /* 0x000fe200078e00ff */
[----:B------:R-:W-:-:S02]  /*0e60*/  ISETP.GT.U32.AND P1, PT, R0, R15, PT ;  /* 0x0000000f0000720c */ /* 0x000fc40003f24070 */
[----:B------:R-:W-:Y:S01]  /*0e70*/  ISETP.GE.AND P2, PT, R16, RZ, PT ;  /* 0x000000ff1000720c */ /* 0x000fe20003f46270 */
[----:B------:R-:W-:Y:S01]  /*0e80*/  IMAD.HI.U32 R10, R3, R14, RZ ;  /* 0x0000000e030a7227 */ /* 0x000fe200078e00ff */
[C---:B------:R-:W-:Y:S02]  /*0e90*/  LOP3.LUT R16, R4.reuse, 0x16, RZ, 0xfc, !PT ;  /* 0x0000001604107812 */ /* 0x040fe400078efcff */
[C---:B------:R-:W-:Y:S01]  /*0ea0*/  LOP3.LUT R49, R4.reuse, 0x5c, RZ, 0xfc, !PT ;  /* 0x0000005c04317812 */ /* 0x040fe200078efcff */
[----:B-1----:R-:W-:Y:S01]  /*0eb0*/  IMAD.MOV.U32 R6, RZ, RZ, R11 ;  /* 0x000000ffff067224 */ /* 0x002fe200078e000b */
[C---:B------:R-:W-:Y:S01]  /*0ec0*/  LOP3.LUT R50, R4.reuse, 0x5e, RZ, 0xfc, !PT ;  /* 0x0000005e04327812 */ /* 0x040fe200078efcff */
[----:B------:R-:W-:Y:S01]  /*0ed0*/  IMAD.MOV R11, RZ, RZ, -R8 ;  /* 0x000000ffff0b7224 */ /* 0x000fe200078e0a08 */
[----:B------:R-:W-:Y:S01]  /*0ee0*/  LOP3.LUT R8, R4, 0x12, RZ, 0xfc, !PT ;  /* 0x0000001204087812 */ /* 0x000fe200078efcff */
[----:B------:R-:W-:Y:S01]  /*0ef0*/  @!P4 IMAD.MOV R6, RZ, RZ, -R6 ;  /* 0x000000ffff06c224 */ /* 0x000fe200078e0a06 */
[C---:B------:R-:W-:Y:S01]  /*0f00*/  ISETP.GT.U32.AND P4, PT, R0.reuse, R5, PT ;  /* 0x000000050000720c */ /* 0x040fe20003f84070 */
[C---:B------:R-:W-:Y:S01]  /*0f10*/  IMAD R11, R0.reuse, R11, R12 ;  /* 0x0000000b000b7224 */ /* 0x040fe200078e020c */
[----:B------:R-:W-:Y:S01]  /*0f20*/  IABS R12, R8 ;  /* 0x00000008000c7213 */ /* 0x000fe20000000000 */
[----:B------:R-:W-:Y:S01]  /*0f30*/  @!P5 IMAD.IADD R7, R7, 0x1, -R0 ;  /* 0x000000010707d824 */ /* 0x000fe200078e0a00 */
[----:B------:R1:W-:Y:S01]  /*0f40*/  STL [R1+0x20], R6 ;  /* 0x0000200601007387 */ /* 0x0003e20000100800 */
[----:B------:R-:W-:Y:S01]  /*0f50*/  IMAD.MOV.U32 R2, RZ, RZ, R13 ;  /* 0x000000ffff027224 */ /* 0x000fe200078e000d */
[----:B------:R-:W-:Y:S01]  /*0f60*/  ISETP.GT.U32.AND P5, PT, R0, R11, PT ;  /* 0x0000000b0000720c */ /* 0x000fe20003fa4070 */
[----:B------:R-:W-:Y:S01]  /*0f70*/  IMAD.MOV R13, RZ, RZ, -R10 ;  /* 0x000000ffff0d7224 */ /* 0x000fe200078e0a0a */
[----:B------:R-:W-:Y:S01]  /*0f80*/  LOP3.LUT R10, R4, 0x14, RZ, 0xfc, !PT ;  /* 0x00000014040a7812 */ /* 0x000fe200078efcff */
[----:B------:R-:W-:Y:S01]  /*0f90*/  @!P1 IMAD.IADD R15, R15, 0x1, -R0 ;  /* 0x000000010f0f9824 */ /* 0x000fe200078e0a00 */
[----:B------:R-:W-:Y:S01]  /*0fa0*/  ISETP.GE.AND P1, PT, R18, RZ, PT ;  /* 0x000000ff1200720c */ /* 0x000fe20003f26270 */
[----:B------:R-:W-:Y:S01]  /*0fb0*/  IMAD R13, R0, R13, R14 ;  /* 0x0000000d000d7224 */ /* 0x000fe200078e020e */
[----:B------:R-:W-:Y:S01]  /*0fc0*/  IABS R14, R10 ;  /* 0x0000000a000e7213 */ /* 0x000fe20000000000 */
[----:B------:R-:W-:Y:S01]  /*0fd0*/  @!P4 IMAD.IADD R5, R5, 0x1, -R0 ;  /* 0x000000010505c824 */ /* 0x000fe200078e0a00 */
[----:B------:R-:W-:Y:S01]  /*0fe0*/  LOP3.LUT R18, R4, 0x1a, RZ, 0xfc, !PT ;  /* 0x0000001a04127812 */ /* 0x000fe200078efcff */
[----:B-1----:R-:W-:Y:S01]  /*0ff0*/  IMAD.MOV.U32 R6, RZ, RZ, R15 ;  /* 0x000000ffff067224 */ /* 0x002fe200078e000f */
[----:B------:R-:W-:Y:S01]  /*1000*/  IABS R15, R16 ;  /* 0x00000010000f7213 */ /* 0x000fe20000000000 */
[----:B------:R-:W-:Y:S01]  /*1010*/  @!P0 IMAD.MOV R2, RZ, RZ, -R2 ;  /* 0x000000ffff028224 */ /* 0x000fe200078e0a02 */
[C---:B------:R-:W-:Y:S01]  /*1020*/  ISETP.GT.U32.AND P4, PT, R0.reuse, R5, PT ;  /* 0x000000050000720c */ /* 0x040fe20003f84070 */
[----:B------:R-:W-:Y:S01]  /*1030*/  @!P6 IMAD.MOV R6, RZ, RZ, -R6 ;  /* 0x000000ffff06e224 */ /* 0x000fe200078e0a06 */
[----:B------:R-:W-:Y:S01]  /*1040*/  ISETP.GT.U32.AND P6, PT, R0, R13, PT ;  /* 0x0000000d0000720c */ /* 0x000fe20003fc4070 */
[----:B------:R-:W-:Y:S01]  /*1050*/  @!P5 IMAD.IADD R11, R11, 0x1, -R0 ;  /* 0x000000010b0bd824 */ /* 0x000fe200078e0a00 */
[----:B------:R1:W-:Y:S01]  /*1060*/  STL [R1+0x1c], R2 ;  /* 0x00001c0201007387 */ /* 0x0003e20000100800 */
[----:B------:R-:W-:-:S02]  /*1070*/  ISETP.GE.AND P0, PT, R17, RZ, PT ;  /* 0x000000ff1100720c */ /* 0x000fc40003f06270 */
[----:B------:R-:W-:Y:S01]  /*1080*/  IABS R17, R20 ;  /* 0x0000001400117213 */ /* 0x000fe20000000000 */
[----:B------:R-:W-:Y:S01]  /*1090*/  STL [R1+0x18], R6 ;  /* 0x0000180601007387 */ /* 0x000fe20000100800 */
[----:B------:R-:W-:Y:S02]  /*10a0*/  ISETP.GT.U32.AND P5, PT, R0, R11, PT ;  /* 0x0000000b0000720c */ /* 0x000fe40003fa4070 */
[----:B------:R-:W-:Y:S02]  /*10b0*/  IABS R47, R50 ;  /* 0x00000032002f7213 */ /* 0x000fe40000000000 */
[--C-:B------:R-:W-:Y:S01]  /*10c0*/  @!P4 IMAD.IADD R5, R5, 0x1, -R0.reuse ;  /* 0x000000010505c824 */ /* 0x100fe200078e0a00 */
[----:B------:R-:W-:Y:S01]  /*10d0*/  ISETP.GE.AND P4, PT, R10, RZ, PT ;  /* 0x000000ff0a00720c */ /* 0x000fe20003f86270 */
[----:B-1----:R-:W-:Y:S01]  /*10e0*/  IMAD.MOV.U32 R2, RZ, RZ, R7 ;  /* 0x000000ffff027224 */ /* 0x002fe200078e0007 */
[C---:B------:R-:W-:Y:S01]  /*10f0*/  LOP3.LUT R51, R4.reuse, 0x60, RZ, 0xfc, !PT ;  /* 0x0000006004337812 */ /* 0x040fe200078efcff */
[----:B------:R-:W-:Y:S01]  /*1100*/  @!P6 IMAD.IADD R13, R13, 0x1, -R0 ;  /* 0x000000010d0de824 */ /* 0x000fe200078e0a00 */
[----:B------:R-:W-:Y:S01]  /*1110*/  LOP3.LUT R53, R4, 0x66, RZ, 0xfc, !PT ;  /* 0x0000006604357812 */ /* 0x000fe200078efcff */
[----:B------:R-:W-:Y:S01]  /*1120*/  @!P3 IMAD.MOV R2, RZ, RZ, -R2 ;  /* 0x000000ffff02b224 */ /* 0x000fe200078e0a02 */
[----:B------:R-:W-:Y:S01]  /*1130*/  ISETP.GE.AND P3, PT, R8, RZ, PT ;  /* 0x000000ff0800720c */ /* 0x000fe20003f66270 */
[----:B------:R-:W-:Y:S01]  /*1140*/  IMAD.HI.U32 R8, R3, R14, RZ ;  /* 0x0000000e03087227 */ /* 0x000fe200078e00ff */
[----:B------:R-:W-:-:S02]  /*1150*/  ISETP.GT.U32.AND P6, PT, R0, R13, PT ;  /* 0x0000000d0000720c */ /* 0x000fc40003fc4070 */
[----:B------:R1:W-:Y:S01]  /*1160*/  STL [R1+0x14], R2 ;  /* 0x0000140201007387 */ /* 0x0003e20000100800 */
[----:B------:R-:W-:Y:S01]  /*1170*/  @!P5 IMAD.IADD R11, R11, 0x1, -R0 ;  /* 0x000000010b0bd824 */ /* 0x000fe200078e0a00 */
[----:B------:R-:W-:Y:S01]  /*1180*/  IABS R48, R51 ;  /* 0x0000003300307213 */ /* 0x000fe20000000000 */
[C---:B------:R-:W-:Y:S01]  /*1190*/  IMAD.HI.U32 R7, R3.reuse, R12, RZ ;  /* 0x0000000c03077227 */ /* 0x040fe200078e00ff */
[C---:B------:R-:W-:Y:S02]  /*11a0*/  LOP3.LUT R57, R4.reuse, 0x68, RZ, 0xfc, !PT ;  /* 0x0000006804397812 */ /* 0x040fe400078efcff */
[C---:B------:R-:W-:Y:S01]  /*11b0*/  LOP3.LUT R60, R4.reuse, 0x70, RZ, 0xfc, !PT ;  /* 0x00000070043c7812 */ /* 0x040fe200078efcff */
[----:B------:R-:W-:Y:S01]  /*11c0*/  IMAD.HI.U32 R10, R3, R15, RZ ;  /* 0x0000000f030a7227 */ /* 0x000fe200078e00ff */
[----:B------:R-:W-:Y:S02]  /*11d0*/  IABS R52, R57 ;  /* 0x0000003900347213 */ /* 0x000fe40000000000 */
[----:B------:R-:W-:Y:S01]  /*11e0*/  IABS R56, R60 ;  /* 0x0000003c00387213 */ /* 0x000fe20000000000 */
[----:B-1----:R-:W-:Y:S01]  /*11f0*/  IMAD.MOV.U32 R2, RZ, RZ, R5 ;  /* 0x000000ffff027224 */ /* 0x002fe200078e0005 */
[C---:B------:R-:W-:Y:S01]  /*1200*/  LOP3.LUT R59, R4.reuse, 0x6e, RZ, 0xfc, !PT ;  /* 0x0000006e043b7812 */ /* 0x040fe200078efcff */
[----:B------:R-:W-:Y:S01]  /*1210*/  IMAD.MOV R5, RZ, RZ, -R8 ;  /* 0x000000ffff057224 */ /* 0x000fe200078e0a08 */
[----:B------:R-:W-:Y:S01]  /*1220*/  LOP3.LUT R8, R4, 0x18, RZ, 0xfc, !PT ;  /* 0x0000001804087812 */ /* 0x000fe200078efcff */
[----:B------:R-:W-:Y:S01]  /*1230*/  @!P2 IMAD.MOV R2, RZ, RZ, -R2 ;  /* 0x000000ffff02a224 */ /* 0x000fe200078e0a02 */
[----:B------:R-:W-:Y:S01]  /*1240*/  ISETP.GE.AND P2, PT, R16, RZ, PT ;  /* 0x000000ff1000720c */ /* 0x000fe20003f46270 */
[----:B------:R-:W-:Y:S01]  /*1250*/  IMAD.MOV R7, RZ, RZ, -R7 ;  /* 0x000000ffff077224 */ /* 0x000fe200078e0a07 */
[----:B------:R-:W-:Y:S01]  /*1260*/  IABS R16, R19 ;  /* 0x0000001300107213 */ /* 0x000fe20000000000 */
[----:B------:R-:W-:Y:S01]  /*1270*/  IMAD.MOV R10, RZ, RZ, -R10 ;  /* 0x000000ffff0a7224 */ /* 0x000fe200078e0a0a */
[----:B------:R1:W-:Y:S01]  /*1280*/  STL [R1+0x10], R2 ;  /* 0x0000100201007387 */ /* 0x0003e20000100800 */
[----:B------:R-:W-:Y:S01]  /*1290*/  @!P6 IMAD.IADD R13, R13, 0x1, -R0 ;  /* 0x000000010d0de824 */ /* 0x000fe200078e0a00 */
[----:B------:R-:W-:Y:S01]  /*12a0*/  ISETP.GE.AND P6, PT, R8, RZ, PT ;  /* 0x000000ff0800720c */ /* 0x000fe20003fc6270 */
[C---:B------:R-:W-:Y:S01]  /*12b0*/  IMAD R5, R0.reuse, R5, R14 ;  /* 0x0000000500057224 */ /* 0x040fe200078e020e */
[----:B------:R-:W-:Y:S01]  /*12c0*/  IABS R14, R18 ;  /* 0x00000012000e7213 */ /* 0x000fe20000000000 */
[C---:B------:R-:W-:Y:S01]  /*12d0*/  IMAD R7, R0.reuse, R7, R12 ;  /* 0x0000000700077224 */ /* 0x040fe200078e020c */
[----:B------:R-:W-:Y:S01]  /*12e0*/  IABS R12, R8 ;  /* 0x00000008000c7213 */ /* 0x000fe20000000000 */
[C---:B------:R-:W-:Y:S01]  /*12f0*/  IMAD R15, R0.reuse, R10, R15 ;  /* 0x0000000a000f7224 */ /* 0x040fe200078e020f */
[----:B------:R-:W-:Y:S01]  /*1300*/  IABS R55, R59 ;  /* 0x0000003b00377213 */ /* 0x000fe20000000000 */
[----:B------:R-:W-:Y:S01]  /*1310*/  IMAD.HI.U32 R10, R3, R14, RZ ;  /* 0x0000000e030a7227 */ /* 0x000fe200078e00ff */
[----:B------:R-:W-:-:S02]  /*1320*/  ISETP.GT.U32.AND P5, PT, R0, R7, PT ;  /* 0x000000070000720c */ /* 0x000fc40003fa4070 */
[C---:B------:R-:W-:Y:S01]  /*1330*/  LOP3.LUT R68, R4.reuse, 0x82, RZ, 0xfc, !PT ;  /* 0x0000008204447812 */ /* 0x040fe200078efcff */
[----:B-1----:R-:W-:Y:S01]  /*1340*/  IMAD.MOV.U32 R2, RZ, RZ, R11 ;  /* 0x000000ffff027224 */ /* 0x002fe200078e000b */
[C---:B------:R-:W-:Y:S01]  /*1350*/  LOP3.LUT R69, R4.reuse, 0x84, RZ, 0xfc, !PT ;  /* 0x0000008404457812 */ /* 0x040fe200078efcff */
[----:B------:R-:W-:Y:S01]  /*1360*/  IMAD.HI.U32 R8, R3, R12, RZ ;  /* 0x0000000c03087227 */ /* 0x000fe200078e00ff */
[----:B------:R-:W-:Y:S02]  /*1370*/  IABS R65, R68 ;  /* 0x0000004400417213 */ /* 0x000fe40000000000 */
[----:B------:R-:W-:Y:S01]  /*1380*/  LOP3.LUT R70, R4, 0x86, RZ, 0xfc, !PT ;  /* 0x0000008604467812 */ /* 0x000fe200078efcff */
[----:B------:R-:W-:Y:S01]  /*1390*/  @!P0 IMAD.MOV R2, RZ, RZ, -R2 ;  /* 0x000000ffff028224 */ /* 0x000fe200078e0a02 */
[----:B------:R-:W-:Y:S01]  /*13a0*/  ISETP.GT.U32.AND P0, PT, R0, R5, PT ;  /* 0x000000050000720c */ /* 0x000fe20003f04070 */
[----:B------:R-:W-:Y:S01]  /*13b0*/  IMAD.MOV R11, RZ, RZ, -R8 ;  /* 0x000000ffff0b7224 */ /* 0x000fe200078e0a08 */
[----:B------:R-:W-:Y:S01]  /*13c0*/  IABS R66, R69 ;  /* 0x0000004500427213 */ /* 0x000fe20000000000 */
[----:B------:R-:W-:Y:S01]  /*13d0*/  @!P5 IMAD.IADD R7, R7, 0x1, -R0 ;  /* 0x000000010707d824 */ /* 0x000fe200078e0a00 */
[----:B------:R1:W-:Y:S01]  /*13e0*/  STL [R1+0xc], R2 ;  /* 0x00000c0201007387 */ /* 0x0003e20000100800 */
[----:B------:R-:W-:Y:S01]  /*13f0*/  IMAD.HI.U32 R8, R3, R16, RZ ;  /* 0x0000001003087227 */ /* 0x000fe200078e00ff */
[----:B------:R-:W-:-:S02]  /*1400*/  IABS R67, R70 ;  /* 0x0000004600437213 */ /* 0x000fc40000000000 */
[C---:B------:R-:W-:Y:S01]  /*1410*/  ISETP.GT.U32.AND P5, PT, R0.reuse, R7, PT ;  /* 0x000000070000720c */ /* 0x040fe20003fa4070 */
[----:B------:R-:W-:Y:S01]  /*1420*/  IMAD R12, R0, R11, R12 ;  /* 0x0000000b000c7224 */ /* 0x000fe200078e020c */
[C---:B------:R-:W-:Y:S01]  /*1430*/  LOP3.LUT R75, R4.reuse, 0x8e, RZ, 0xfc, !PT ;  /* 0x0000008e044b7812 */ /* 0x040fe200078efcff */
[----:B------:R-:W-:Y:S01]  /*1440*/  IMAD.MOV R11, RZ, RZ, -R8 ;  /* 0x000000ffff0b7224 */ /* 0x000fe200078e0a08 */
[C---:B------:R-:W-:Y:S01]  /*1450*/  LOP3.LUT R74, R4.reuse, 0x8c, RZ, 0xfc, !PT ;  /* 0x0000008c044a7812 */ /* 0x040fe200078efcff */
[----:B------:R-:W-:Y:S01]  /*1460*/  @!P0 IMAD.IADD R5, R5, 0x1, -R0 ;  /* 0x0000000105058824 */ /* 0x000fe200078e0a00 */
[----:B------:R-:W-:Y:S01]  /*1470*/  IABS R71, R75 ;  /* 0x0000004b00477213 */ /* 0x000fe20000000000 */
[----:B-1----:R-:W-:Y:S01]  /*1480*/  IMAD.MOV.U32 R2, RZ, RZ, R13 ;  /* 0x000000ffff027224 */ /* 0x002fe200078e000d */
[----:B------:R-:W-:Y:S01]  /*1490*/  LOP3.LUT R81, R4, 0x9c, RZ, 0xfc, !PT ;  /* 0x0000009c04517812 */ /* 0x000fe200078efcff */
[----:B------:R-:W-:Y:S01]  /*14a0*/  IMAD.MOV R13, RZ, RZ, -R10 ;  /* 0x000000ffff0d7224 */ /* 0x000fe200078e0a0a */
[C---:B------:R-:W-:Y:S01]  /*14b0*/  ISETP.GT.U32.AND P0, PT, R0.reuse, R5, PT ;  /* 0x000000050000720c */ /* 0x040fe20003f04070 */
[----:B------:R-:W-:Y:S01]  /*14c0*/  @!P1 IMAD.MOV R2, RZ, RZ, -R2 ;  /* 0x000000ffff029224 */ /* 0x000fe200078e0a02 */
[----:B------:R-:W-:Y:S01]  /*14d0*/  ISETP.GT.U32.AND P1, PT, R0, R15, PT ;  /* 0x0000000f0000720c */ /* 0x000fe20003f24070 */
[----:B------:R-:W-:Y:S01]  /*14e0*/  IMAD.HI.U32 R10, R3, R17, RZ ;  /* 0x00000011030a7227 */ /* 0x000fe200078e00ff */
[----:B------:R-:W-:-:S02]  /*14f0*/  LOP3.LUT R82, R4, 0x9e, RZ, 0xfc, !PT ;  /* 0x0000009e04527812 */ /* 0x000fc400078efcff */
[----:B------:R1:W-:Y:S01]  /*1500*/  STL [R1+0x8], R2 ;  /* 0x0000080201007387 */ /* 0x0003e20000100800 */
[----:B------:R-:W-:Y:S01]  /*1510*/  @!P5 IMAD.IADD R7, R7, 0x1, -R0 ;  /* 0x000000010707d824 */ /* 0x000fe200078e0a00 */
[----:B------:R-:W-:Y:S01]  /*1520*/  ISETP.GE.AND P5, PT, R18, RZ, PT ;  /* 0x000000ff1200720c */ /* 0x000fe20003fa6270 */
[----:B------:R-:W-:Y:S01]  /*1530*/  IMAD.MOV R10, RZ, RZ, -R10 ;  /* 0x000000ffff0a7224 */ /* 0x000fe200078e0a0a */
[----:B------:R-:W-:Y:S01]  /*1540*/  IABS R18, R21 ;  /* 0x0000001500127213 */ /* 0x000fe20000000000 */
[C---:B------:R-:W-:Y:S01]  /*1550*/  IMAD R13, R0.reuse, R13, R14 ;  /* 0x0000000d000d7224 */ /* 0x040fe200078e020e */
[----:B------:R-:W-:Y:S01]  /*1560*/  IABS R78, R81 ;  /* 0x00000051004e7213 */ /* 0x000fe20000000000 */
[--C-:B------:R-:W-:Y:S01]  /*1570*/  @!P0 IMAD.IADD R5, R5, 0x1, -R0.reuse ;  /* 0x0000000105058824 */ /* 0x100fe200078e0a00 */
[----:B------:R-:W-:Y:S01]  /*1580*/  ISETP.GT.U32.AND P0, PT, R0, R12, PT ;  /* 0x0000000c0000720c */ /* 0x000fe20003f04070 */
[----:B------:R-:W-:Y:S01]  /*1590*/  @!P1 IMAD.IADD R15, R15, 0x1, -R0 ;  /* 0x000000010f0f9824 */ /* 0x000fe200078e0a00 */
[----:B------:R-:W-:Y:S01]  /*15a0*/  IABS R79, R82 ;  /* 0x00000052004f7213 */ /* 0x000fe20000000000 */
[----:B------:R-:W-:Y:S01]  /*15b0*/  IMAD.MOV.U32 R6, RZ, RZ, R5 ;  /* 0x000000ffff067224 */ /* 0x000fe200078e0005 */
[----:B------:R-:W-:Y:S01]  /*15c0*/  LOP3.LUT R85, R4, 0xa0, RZ, 0xfc, !PT ;  /* 0x000000a004557812 */ /* 0x000fe200078efcff */
[C---:B------:R-:W-:Y:S01]  /*15d0*/  IMAD R14, R0.reuse, R11, R16 ;  /* 0x0000000b000e7224 */ /* 0x040fe200078e0210 */
[C---:B------:R-:W-:Y:S01]  /*15e0*/  ISETP.GT.U32.AND P1, PT, R0.reuse, R15, PT ;  /* 0x0000000f0000720c */ /* 0x040fe20003f24070 */
[----:B-1----:R-:W-:Y:S01]  /*15f0*/  IMAD.MOV.U32 R2, RZ, RZ, R7 ;  /* 0x000000ffff027224 */ /* 0x002fe200078e0007 */
[----:B------:R-:W-:Y:S01]  /*1600*/  IABS R80, R85 ;  /* 0x0000005500507213 */ /* 0x000fe20000000000 */
[----:B------:R-:W-:Y:S01]  /*1610*/  IMAD R5, R0, R10, R17 ;  /* 0x0000000a00057224 */ /* 0x000fe200078e0211 */
[----:B------:R-:W-:Y:S01]  /*1620*/  LOP3.LUT R10, R4, 0x22, RZ, 0xfc, !PT ;  /* 0x00000022040a7812 */ /* 0x000fe200078efcff */
[----:B------:R-:W-:Y:S01]  /*1630*/  @!P3 IMAD.MOV R2, RZ, RZ, -R2 ;  /* 0x000000ffff02b224 */ /* 0x000fe200078e0a02 */
[----:B------:R-:W-:Y:S01]  /*1640*/  ISETP.GT.U32.AND P3, PT, R0, R13, PT ;  /* 0x0000000d0000720c */ /* 0x000fe20003f64070 */
[----:B------:R-:W-:Y:S01]  /*1650*/  @!P4 IMAD.MOV R6, RZ, RZ, -R6 ;  /* 0x000000ffff06c224 */ /* 0x000fe200078e0a06 */
[----:B------:R-:W-:Y:S01]  /*1660*/  ISETP.GE.AND P4, PT, R19, RZ, PT ;  /* 0x000000ff1300720c */ /* 0x000fe20003f86270 */
[--C-:B------:R-:W-:Y:S01]  /*1670*/  @!P0 IMAD.IADD R12, R12, 0x1, -R0.reuse ;  /* 0x000000010c0c8824 */ /* 0x100fe200078e0a00 */
[----:B------:R-:W-:Y:S01]  /*1680*/  LOP3.LUT R19, R4, 0x20, RZ, 0xfc, !PT ;  /* 0x0000002004137812 */ /* 0x000fe200078efcff */
[----:B------:R-:W-:Y:S01]  /*1690*/  IMAD.HI.U32 R8, R3, R18, RZ ;  /* 0x0000001203087227 */ /* 0x000fe200078e00ff */
[----:B------:R-:W-:Y:S01]  /*16a0*/  IABS R17, R10 ;  /* 0x0000000a00117213 */ /* 0x000fe20000000000 */
[----:B------:R-:W-:Y:S01]  /*16b0*/  STL [R1+0x18a0], R6 ;  /* 0x0018a00601007387 */ /* 0x000fe20000100800 */
[----:B------:R-:W-:Y:S01]  /*16c0*/  IABS R16, R19 ;  /* 0x0000001300107213 */ /* 0x000fe20000000000 */
[----:B------:R-:W-:Y:S01]  /*16d0*/  @!P1 IMAD.IADD R15, R15, 0x1, -R0 ;  /* 0x000000010f0f9824 */ /* 0x000fe200078e0a00 */
[C---:B------:R-:W-:Y:S01]  /*16e0*/  ISETP.GT.U32.AND P1, PT, R0.reuse, R14, PT ;  /* 0x0000000e0000720c */ /* 0x040fe20003f24070 */
[----:B------:R-:W-:Y:S01]  /*16f0*/  STL [R1+0x4], R2 ;  /* 0x0000040201007387 */ /* 0x000fe20000100800 */
[----:B------:R-:W-:Y:S01]  /*1700*/  ISETP.GT.U32.AND P0, PT, R0, R12, PT ;  /* 0x0000000c0000720c */ /* 0x000fe20003f04070 */
[----:B------:R-:W-:Y:S01]  /*1710*/  IMAD.MOV.U32 R11, RZ, RZ, R15 ;  /* 0x000000ffff0b7224 */ /* 0x000fe200078e000f */
[C---:B------:R-:W-:Y:S01]  /*1720*/  LOP3.LUT R87, R4.reuse, 0xa4, RZ, 0xfc, !PT ;  /* 0x000000a404577812 */ /* 0x040fe200078efcff */
[----:B------:R-:W-:Y:S01]  /*1730*/  IMAD.HI.U32 R7, R3, R16, RZ ;  /* 0x0000001003077227 */ /* 0x000fe200078e00ff */
[----:B------:R-:W-:-:S02]  /*1740*/  LOP3.LUT R88, R4, 0xa6, RZ, 0xfc, !PT ;  /* 0x000000a604587812 */ /* 0x000fc400078efcff */
[----:B------:R-:W-:Y:S01]  /*1750*/  LOP3.LUT R89, R4, 0xa8, RZ, 0xfc, !PT ;  /* 0x000000a804597812 */ /* 0x000fe200078efcff */
[----:B------:R-:W-:Y:S01]  /*1760*/  @!P2 IMAD.MOV R11, RZ, RZ, -R11 ;  /* 0x000000ffff0ba224 */ /* 0x000fe200078e0a0b */
[----:B------:R-:W-:Y:S01]  /*1770*/  ISETP.GT.U32.AND P2, PT, R0, R5, PT ;  /* 0x000000050000720c */ /* 0x000fe20003f44070 */
[--C-:B------:R-:W-:Y:S01]  /*1780*/  @!P3 IMAD.IADD R13, R13, 0x1, -R0.reuse ;  /* 0x000000010d0db824 */ /* 0x100fe200078e0a00 */
[----:B------:R-:W-:Y:S01]  /*1790*/  IABS R83, R88 ;  /* 0x0000005800537213 */ /* 0x000fe20000000000 */
[----:B------:R-:W-:Y:S01]  /*17a0*/  IMAD.MOV R7, RZ, RZ, -R7 ;  /* 0x000000ffff077224 */ /* 0x000fe200078e0a07 */
[----:B------:R-:W-:Y:S01]  /*17b0*/  IABS R84, R89 ;  /* 0x0000005900547213 */ /* 0x000fe20000000000 */
[----:B------:R-:W-:Y:S01]  /*17c0*/  @!P1 IMAD.IADD R14, R14, 0x1, -R0 ;  /* 0x000000010e0e9824 */ /* 0x000fe200078e0a00 */
[C---:B------:R-:W-:Y:S01]  /*17d0*/  ISETP.GT.U32.AND P3, PT, R0.reuse, R13, PT ;  /* 0x0000000d0000720c */ /* 0x040fe20003f64070 */
[----:B------:R-:W-:Y:S01]  /*17e0*/  IMAD R16, R0, R7, R16 ;  /* 0x0000000700107224 */ /* 0x000fe200078e0210 */
[----:B------:R-:W-:Y:S01]  /*17f0*/  LOP3.LUT R90, R4, 0xb0, RZ, 0xfc, !PT ;  /* 0x000000b0045a7812 */ /* 0x000fe200078efcff */
[----:B------:R-:W-:Y:S01]  /*1800*/  IMAD.HI.U32 R7, R3, R17, RZ ;  /* 0x0000001103077227 */ /* 0x000fe200078e00ff */
[----:B------:R-:W-:Y:S01]  /*1810*/  ISETP.GT.U32.AND P1, PT, R0, R14, PT ;  /* 0x0000000e0000720c */ /* 0x000fe20003f24070 */
[----:B------:R-:W-:Y:S01]  /*1820*/  STL [R1+0x18a4], R11 ;  /* 0x0018a40b01007387 */ /* 0x000fe20000100800 */
[C---:B------:R-:W-:Y:S01]  /*1830*/  LOP3.LUT R94, R4.reuse, 0xb8, RZ, 0xfc, !PT ;  /* 0x000000b8045e7812 */ /* 0x040fe200078efcff */
[--C-:B------:R-:W-:Y:S01]  /*1840*/  @!P2 IMAD.IADD R5, R5, 0x1, -R0.reuse ;  /* 0x000000010505a824 */ /* 0x100fe200078e0a00 */
[----:B------:R-:W-:Y:S01]  /*1850*/  LOP3.LUT R98, R4, 0xbc, RZ, 0xfc, !PT ;  /* 0x000000bc04627812 */ /* 0x000fe200078efcff */
[----:B------:R-:W-:Y:S01]  /*1860*/  IMAD.MOV R7, RZ, RZ, -R7 ;  /* 0x000000ffff077224 */ /* 0x000fe200078e0a07 */
[----:B------:R-:W-:Y:S01]  /*1870*/  IABS R92, R94 ;  /* 0x0000005e005c7213 */ /* 0x000fe20000000000 */
[--C-:B------:R-:W-:Y:S01]  /*1880*/  @!P0 IMAD.IADD R12, R12, 0x1, -R0.reuse ;  /* 0x000000010c0c8824 */ /* 0x100fe200078e0a00 */
[C---:B------:R-:W-:Y:S01]  /*1890*/  ISETP.GT.U32.AND P2, PT, R0.reuse, R5, PT ;  /* 0x000000050000720c */ /* 0x040fe20003f44070 */
[----:B------:R-:W-:Y:S01]  /*18a0*/  IMAD R17, R0, R7, R17 ;  /* 0x0000000700117224 */ /* 0x000fe200078e0211 */
[----:B------:R-:W-:Y:S01]  /*18b0*/  LOP3.LUT R7, R4, 0x26, RZ, 0xfc, !PT ;  /* 0x0000002604077812 */ /* 0x000fe200078efcff */
[----:B------:R-:W-:Y:S01]  /*18c0*/  @!P3 IMAD.IADD R13, R13, 0x1, -R0 ;  /* 0x000000010d0db824 */ /* 0x000fe200078e0a00 */
[----:B------:R-:W-:Y:S01]  /*18d0*/  ISETP.GT.U32.AND P3, PT, R0, R16, PT ;  /* 0x000000100000720c */ /* 0x000fe20003f64070 */
[----:B------:R-:W-:Y:S01]  /*18e0*/  @!P6 IMAD.MOV R12, RZ, RZ, -R12 ;  /* 0x000000ffff0ce224 */ /* 0x000fe200078e0a0c */
[----:B------:R-:W-:Y:S01]  /*18f0*/  ISETP.GE.AND P6, PT, R19, RZ, PT ;  /* 0x000000ff1300720c */ /* 0x000fe20003fc6270 */
[----:B------:R-:W-:Y:S01]  /*1900*/  IMAD.MOV R15, RZ, RZ, -R8 ;  /* 0x000000ffff0f7224 */ /* 0x000fe200078e0a08 */
[----:B------:R-:W-:Y:S01]  /*1910*/  LOP3.LUT R8, R4, 0x28, RZ, 0xfc, !PT ;  /* 0x0000002804087812 */ /* 0x000fe200078efcff */
[----:B------:R-:W-:Y:S01]  /*1920*/  @!P1 IMAD.IADD R14, R14, 0x1, -R0 ;  /* 0x000000010e0e9824 */ /* 0x000fe200078e0a00 */
[----:B------:R-:W-:Y:S01]  /*1930*/  IABS R19, R7 ;  /* 0x0000000700137213 */ /* 0x000fe20000000000 */
[----:B------:R-:W-:Y:S01]  /*1940*/  IMAD R18, R0, R15, R18 ;  /* 0x0000000f00127224 */ /* 0x000fe200078e0212 */
[----:B------:R-:W-:Y:S01]  /*1950*/  ISETP.GE.AND P0, PT, R20, RZ, PT ;  /* 0x000000ff1400720c */ /* 0x000fe20003f06270 */
[----:B------:R-:W-:Y:S01]  /*1960*/  @!P2 IMAD.IADD R5, R5, 0x1, -R0 ;  /* 0x000000010505a824 */ /* 0x000fe200078e0a00 */
[----:B------:R-:W-:Y:S01]  /*1970*/  ISETP.GT.U32.AND P2, PT, R0, R17, PT ;  /* 0x000000110000720c */ /* 0x000fe20003f44070 */
[----:B------:R-:W-:Y:S01]  /*1980*/  @!P4 IMAD.MOV R14, RZ, RZ, -R14 ;  /* 0x000000ffff0ec224 */ /* 0x000fe200078e0a0e */
[----:B------:R-:W-:Y:S01]  /*1990*/  IABS R20, R8 ;  /* 0x0000000800147213 */ /* 0x000fe20000000000 */
[----:B------:R-:W-:Y:S01]  /*19a0*/  @!P3 IMAD.IADD R16, R16, 0x1, -R0 ;  /* 0x000000011010b824 */ /* 0x000fe200078e0a00 */
[----:B------:R-:W-:Y:S01]  /*19b0*/  ISETP.GE.AND P4, PT, R7, RZ, PT ;  /* 0x000000ff0700720c */ /* 0x000fe20003f86270 */
[----:B------:R-:W-:Y:S01]  /*19c0*/  IMAD.MOV.U32 R15, RZ, RZ, R5 ;  /* 0x000000ffff0f7224 */ /* 0x000fe200078e0005 */
[----:B------:R-:W-:Y:S01]  /*19d0*/  ISETP.GE.AND P1, PT, R21, RZ, PT ;  /* 0x000000ff1500720c */ /* 0x000fe20003f26270 */
[C---:B------:R-:W-:Y:S01]  /*19e0*/  IMAD.HI.U32 R5, R3.reuse, R19, RZ ;  /* 0x0000001303057227 */ /* 0x040fe200078e00ff */
[----:B------:R-:W-:Y:S01]  /*19f0*/  ISETP.GT.U32.AND P3, PT, R0, R16, PT ;  /* 0x000000100000720c */ /* 0x000fe20003f64070 */
[----:B------:R-:W-:Y:S01]  /*1a00*/  STL [R1+0x18a8], R12 ;  /* 0x0018a80c01007387 */ /* 0x000fe20000100800 */
[C---:B------:R-:W-:Y:S01]  /*1a10*/  LOP3.LUT R102, R4.reuse, 0xc0, RZ, 0xfc, !PT ;  /* 0x000000c004667812 */ /* 0x040fe200078efcff */
[----:B------:R-:W-:Y:S01]  /*1a20*/  IMAD.HI.U32 R7, R3, R20, RZ ;  /* 0x0000001403077227 */ /* 0x000fe200078e00ff */
[----:B------:R-:W-:-:S02]  /*1a30*/  LOP3.LUT R101, R4, 0xbe, RZ, 0xfc, !PT ;  /* 0x000000be04657812 */ /* 0x000fc400078efcff */
[----:B------:R-:W-:Y:S01]  /*1a40*/  IABS R96, R102 ;  /* 0x0000006600607213 */ /* 0x000fe20000000000 */
[--C-:B------:R-:W-:Y:S01]  /*1a50*/  @!P2 IMAD.IADD R17, R17, 0x1, -R0.reuse ;  /* 0x000000011111a824 */ /* 0x100fe200078e0a00 */
[----:B------:R-:W-:Y:S01]  /*1a60*/  IABS R95, R101 ;  /* 0x00000065005f7213 */ /* 0x000fe20000000000 */
[----:B------:R-:W-:Y:S01]  /*1a70*/  IMAD.MOV R5, RZ, RZ, -R5 ;  /* 0x000000ffff057224 */ /* 0x000fe200078e0a05 */
[----:B------:R-:W-:Y:S01]  /*1a80*/  LOP3.LUT R103, R4, 0xc4, RZ, 0xfc, !PT ;  /* 0x000000c404677812 */ /* 0x000fe200078efcff */
[----:B------:R-:W-:Y:S01]  /*1a90*/  IMAD.MOV R7, RZ, RZ, -R7 ;  /* 0x000000ffff077224 */ /* 0x000fe200078e0a07 */
[C---:B------:R-:W-:Y:S01]  /*1aa0*/  ISETP.GT.U32.AND P2, PT, R0.reuse, R17, PT ;  /* 0x000000110000720c */ /* 0x040fe20003f44070 */
[----:B------:R-:W-:Y:S01]  /*1ab0*/  IMAD R19, R0, R5, R19 ;  /* 0x0000000500137224 */ /* 0x000fe200078e0213 */
[----:B------:R-:W-:Y:S01]  /*1ac0*/  LOP3.LUT R104, R4, 0xc6, RZ, 0xfc, !PT ;  /* 0x000000c604687812 */ /* 0x000fe200078efcff */
[----:B------:R-:W-:Y:S01]  /*1ad0*/  @!P3 IMAD.IADD R16, R16, 0x1, -R0 ;  /* 0x000000011010b824 */ /* 0x000fe200078e0a00 */
[C---:B------:R-:W-:Y:S01]  /*1ae0*/  ISETP.GT.U32.AND P3, PT, R0.reuse, R18, PT ;  /* 0x000000120000720c */ /* 0x040fe20003f64070 */
[----:B------:R-:W-:Y:S01]  /*1af0*/  IMAD R20, R0, R7, R20 ;  /* 0x0000000700147224 */ /* 0x000fe200078e0214 */
[C---:B------:R-:W-:Y:S01]  /*1b00*/  LOP3.LUT R105, R4.reuse, 0xc8, RZ, 0xfc, !PT ;  /* 0x000000c804697812 */ /* 0x040fe200078efcff */
[----:B------:R-:W-:Y:S01]  /*1b10*/  @!P6 IMAD.MOV R16, RZ, RZ, -R16 ;  /* 0x000000ffff10e224 */ /* 0x000fe200078e0a10 */
[----:B------:R-:W-:Y:S01]  /*1b20*/  LOP3.LUT R106, R4, 0xcc, RZ, 0xfc, !PT ;  /* 0x000000cc046a7812 */ /* 0x000fe200078efcff */
[----:B------:R-:W-:Y:S01]  /*1b30*/  @!P0 IMAD.MOV R15, RZ, RZ, -R15 ;  /* 0x000000ffff0f8224 */ /* 0x000fe200078e0a0f */
[----:B------:R-:W-:Y:S01]  /*1b40*/  ISETP.GT.U32.AND P6, PT, R0, R20, PT ;  /* 0x000000140000720c */ /* 0x000fe20003fc4070 */
[----:B------:R-:W-:Y:S01]  /*1b50*/  @!P5 IMAD.MOV R13, RZ, RZ, -R13 ;  /* 0x000000ffff0dd224 */ /* 0x000fe200078e0a0d */
[----:B------:R-:W-:Y:S01]  /*1b60*/  ISETP.GE.AND P0, PT, R8, RZ, PT ;  /* 0x000000ff0800720c */ /* 0x000fe20003f06270 */
[----:B------:R-:W-:Y:S01]  /*1b70*/  @!P2 IMAD.IADD R17, R17, 0x1, -R0 ;  /* 0x000000011111a824 */ /* 0x000fe200078e0a00 */
[----:B------:R-:W-:-:S02]  /*1b80*/  ISETP.GT.U32.AND P2, PT, R0, R19, PT ;  /* 0x000000130000720c */ /* 0x000fc40003f44070 */
[----:B------:R-:W-:Y:S01]  /*1b90*/  LOP3.LUT R8, R4, 0x2a, RZ, 0xfc, !PT ;  /* 0x0000002a04087812 */ /* 0x000fe200078efcff */
[--C-:B------:R-:W-:Y:S01]  /*1ba0*/  @!P3 IMAD.IADD R18, R18, 0x1, -R0.reuse ;  /* 0x000000011212b824 */ /* 0x100fe200078e0a00 */
[----:B------:R-:W-:Y:S01]  /*1bb0*/  ISETP.GE.AND P5, PT, R10, RZ, PT ;  /* 0x000000ff0a00720c */ /* 0x000fe20003fa6270 */
[----:B------:R-:W-:Y:S01]  /*1bc0*/  STL [R1+0x18ac], R13 ;  /* 0x0018ac0d01007387 */ /* 0x000fe20000100800 */
[----:B------:R-:W-:Y:S02]  /*1bd0*/  LOP3.LUT R10, R4, 0x2c, RZ, 0xfc, !PT ;  /* 0x0000002c040a7812 */ /* 0x000fe400078efcff */
[----:B------:R-:W-:Y:S01]  /*1be0*/  IABS R21, R8 ;  /* 0x0000000800157213 */ /* 0x000fe20000000000 */
[--C-:B------:R-:W-:Y:S01]  /*1bf0*/  @!P6 IMAD.IADD R20, R20, 0x1, -R0.reuse ;  /* 0x000000011414e824 */ /* 0x100fe200078e0a00 */
[----:B------:R-:W-:Y:S01]  /*1c00*/  IABS R22, R10 ;  /* 0x0000000a00167213 */ /* 0x000fe20000000000 */
[----:B------:R-:W-:Y:S01]  /*1c10*/  STL [R1+0x18bc], R14 ;  /* 0x0018bc0e01007387 */ /* 0x000fe20000100800 */
[C---:B------:R-:W-:Y:S01]  /*1c20*/  ISETP.GT.U32.AND P3, PT, R0.reuse, R18, PT ;  /* 0x000000120000720c */ /* 0x040fe20003f64070 */
[----:B------:R-:W-:Y:S01]  /*1c30*/  @!P2 IMAD.IADD R19, R19, 0x1, -R0 ;  /* 0x000000011313a824 */ /* 0x000fe200078e0a00 */
[C---:B------:R-:W-:Y:S01]  /*1c40*/  ISETP.GT.U32.AND P6, PT, R0.reuse, R20, PT ;  /* 0x000000140000720c */ /* 0x040fe20003fc4070 */
[C---:B------:R-:W-:Y:S01]  /*1c50*/  IMAD.HI.U32 R5, R3.reuse, R21, RZ ;  /* 0x0000001503057227 */ /* 0x040fe200078e00ff */
[----:B------:R-:W-:Y:S01]  /*1c60*/  IABS R100, R105 ;  /* 0x0000006900647213 */ /* 0x000fe20000000000 */
[----:B------:R1:W-:Y:S01]  /*1c70*/  STL [R1+0x18c0], R15 ;  /* 0x0018c00f01007387 */ /* 0x0003e20000100800 */
[----:B------:R-:W-:Y:S01]  /*1c80*/  ISETP.GT.U32.AND P2, PT, R0, R19, PT ;  /* 0x000000130000720c */ /* 0x000fe20003f44070 */
[----:B------:R-:W-:Y:S01]  /*1c90*/  IMAD.HI.U32 R7, R3, R22, RZ ;  /* 0x0000001603077227 */ /* 0x000fe200078e00ff */
[C---:B------:R-:W-:Y:S01]  /*1ca0*/  LOP3.LUT R114, R4.reuse, 0xdc, RZ, 0xfc, !PT ;  /* 0x000000dc04727812 */ /* 0x040fe200078efcff */
[----:B------:R-:W-:Y:S01]  /*1cb0*/  STL [R1+0x18c4], R16 ;  /* 0x0018c41001007387 */ /* 0x000fe20000100800 */
[----:B------:R-:W-:Y:S01]  /*1cc0*/  LOP3.LUT R115, R4, 0xde, RZ, 0xfc, !PT ;  /* 0x000000de04737812 */ /* 0x000fe200078efcff */
[----:B------:R-:W-:Y:S01]  /*1cd0*/  IMAD.MOV R5, RZ, RZ, -R5 ;  /* 0x000000ffff057224 */ /* 0x000fe200078e0a05 */
[----:B------:R-:W-:Y:S01]  /*1ce0*/  IABS R110, R114 ;  /* 0x00000072006e7213 */ /* 0x000fe20000000000 */
[----:B------:R-:W-:Y:S01]  /*1cf0*/  IMAD.MOV R7, RZ, RZ, -R7 ;  /* 0x000000ffff077224 */ /* 0x000fe200078e0a07 */
[----:B------:R-:W-:Y:S01]  /*1d00*/  IABS R111, R115 ;  /* 0x00000073006f7213 */ /* 0x000fe20000000000 */
[----:B------:R-:W-:Y:S01]  /*1d10*/  IMAD R21, R0, R5, R21 ;  /* 0x0000000500157224 */ /* 0x000fe200078e0215 */
[----:B------:R-:W-:Y:S01]  /*1d20*/  LOP3.LUT R116, R4, 0xe0, RZ, 0xfc, !PT ;  /* 0x000000e004747812 */ /* 0x000fe200078efcff */
[----:B------:R-:W-:Y:S01]  /*1d30*/  IMAD R22, R0, R7, R22 ;  /* 0x0000000700167224 */ /* 0x000fe200078e0216 */
[----:B------:R-:W-:Y:S01]  /*1d40*/  LOP3.LUT R119, R4, 0xe6, RZ, 0xfc, !PT ;  /* 0x000000e604777812 */ /* 0x000fe200078efcff */
[----:B------:R-:W-:Y:S01]  /*1d50*/  @!P2 IMAD.IADD R19, R19, 0x1, -R0 ;  /* 0x000000011313a824 */ /* 0x000fe200078e0a00 */
[----:B------:R-:W-:Y:S01]  /*1d60*/  ISETP.GT.U32.AND P2, PT, R0, R21, PT ;  /* 0x000000150000720c */ /* 0x000fe20003f44070 */
[----:B------:R-:W-:Y:S01]  /*1d70*/  IMAD.HI.U32 R5, R3, R23, RZ ;  /* 0x0000001703057227 */ /* 0x000fe200078e00ff */
[----:B------:R-:W-:-:S02]  /*1d80*/  IABS R112, R116 ;  /* 0x0000007400707213 */ /* 0x000fc40000000000 */
[----:B------:R-:W-:Y:S01]  /*1d90*/  LOP3.LUT R120, R4, 0xea, RZ, 0xfc, !PT ;  /* 0x000000ea04787812 */ /* 0x000fe200078efcff */
[----:B------:R-:W-:Y:S01]  /*1da0*/  @!P5 IMAD.MOV R17, RZ, RZ, -R17 ;  /* 0x000000ffff11d224 */ /* 0x000fe200078e0a11 */
[----:B------:R-:W-:Y:S01]  /*1db0*/  ISETP.GE.AND P5, PT, R8, RZ, PT ;  /* 0x000000ff0800720c */ /* 0x000fe20003fa6270 */
[--C-:B------:R-:W-:Y:S01]  /*1dc0*/  @!P6 IMAD.IADD R20, R20, 0x1, -R0.reuse ;  /* 0x000000011414e824 */ /* 0x100fe200078e0a00 */
[----:B------:R-:W-:Y:S01]  /*1dd0*/  ISETP.GT.U32.AND P6, PT, R0, R22, PT ;  /* 0x000000160000720c */ /* 0x000fe20003fc4070 */
[----:B------:R-:W-:Y:S01]  /*1de0*/  IMAD.MOV R8, RZ, RZ, -R5 ;  /* 0x000000ffff087224 */ /* 0x000fe200078e0a05 */
[----:B------:R-:W-:Y:S01]  /*1df0*/  IABS R117, R120 ;  /* 0x0000007800757213 */ /* 0x000fe20000000000 */
[----:B------:R-:W-:Y:S01]  /*1e00*/  IMAD.HI.U32 R5, R3, R24, RZ ;  /* 0x0000001803057227 */ /* 0x000fe200078e00ff */
[C---:B------:R-:W-:Y:S01]  /*1e10*/  LOP3.LUT R122, R4.reuse, 0xee, RZ, 0xfc, !PT ;  /* 0x000000ee047a7812 */ /* 0x040fe200078efcff */
[----:B------:R-:W-:Y:S01]  /*1e20*/  STL [R1+0x18c8], R17 ;  /* 0x0018c81101007387 */ /* 0x000fe20000100800 */
[----:B------:R-:W-:Y:S01]  /*1e30*/  LOP3.LUT R124, R4, 0xf6, RZ, 0xfc, !PT ;  /* 0x000000f6047c7812 */ /* 0x000fe200078efcff */
[----:B------:R-:W-:Y:S01]  /*1e40*/  IMAD R23, R0, R8, R23 ;  /* 0x0000000800177224 */ /* 0x000fe200078e0217 */
[----:B------:R-:W-:Y:S01]  /*1e50*/  LOP3.LUT R127, R4, 0xfc, RZ, 0xfc, !PT ;  /* 0x000000fc047f7812 */ /* 0x000fe200078efcff */
[----:B------:R-:W-:Y:S01]  /*1e60*/  IMAD.MOV R25, RZ, RZ, -R5 ;  /* 0x000000ffff197224 */ /* 0x000fe200078e0a05 */
[----:B------:R-:W-:Y:S01]  /*1e70*/  IABS R123, R124 ;  /* 0x0000007c007b7213 */ /* 0x000fe20000000000 */
[--C-:B------:R-:W-:Y:S01]  /*1e80*/  @!P3 IMAD.IADD R18, R18, 0x1, -R0.reuse ;  /* 0x000000011212b824 */ /* 0x100fe200078e0a00 */
[----:B------:R-:W-:Y:S01]  /*1e90*/  ISETP.GE.AND P3, PT, R10, RZ, PT ;  /* 0x000000ff0a00720c */ /* 0x000fe20003f66270 */
[----:B------:R-:W-:Y:S01]  /*1ea0*/  @!P2 IMAD.IADD R21, R21, 0x1, -R0 ;  /* 0x000000011515a824 */ /* 0x000fe200078e0a00 */
[----:B------:R-:W-:Y:S01]  /*1eb0*/  IABS R10, R32 ;  /* 0x00000020000a7213 */ /* 0x000fe20000000000 */
[C---:B------:R-:W-:Y:S01]  /*1ec0*/  IMAD R24, R0.reuse, R25, R24 ;  /* 0x0000001900187224 */ /* 0x040fe200078e0218 */
[----:B------:R-:W-:Y:S01]  /*1ed0*/  ISETP.GT.U32.AND P2, PT, R0, R23, PT ;  /* 0x000000170000720c */ /* 0x000fe20003f44070 */
[----:B------:R-:W-:Y:S01]  /*1ee0*/  @!P6 IMAD.IADD R22, R22, 0x1, -R0 ;  /* 0x000000011616e824 */ /* 0x000fe200078e0a00 */
[----:B------:R-:W-:Y:S01]  /*1ef0*/  IABS R126, R127 ;  /* 0x0000007f007e7213 */ /* 0x000fe20000000000 */
[----:B------:R-:W-:Y:S01]  /*1f00*/  IMAD.HI.U32 R7, R3, R10, RZ ;  /* 0x0000000a03077227 */ /* 0x000fe200078e00ff */
[----:B------:R-:W-:-:S02]  /*1f10*/  ISETP.GT.U32.AND P6, PT, R0, R24, PT ;  /* 0x000000180000720c */ /* 0x000fc40003fc4070 */
[C---:B------:R-:W-:Y:S01]  /*1f20*/  LOP3.LUT R134, R4.reuse, 0x104, RZ, 0xfc, !PT ;  /* 0x0000010404867812 */ /* 0x040fe200078efcff */
[----:B------:R-:W-:Y:S01]  /*1f30*/  IMAD.MOV R7, RZ, RZ, -R7 ;  /* 0x000000ffff077224 */ /* 0x000fe200078e0a07 */
[----:B------:R-:W-:Y:S01]  /*1f40*/  LOP3.LUT R131, R4, 0x102, RZ, 0xfc, !PT ;  /* 0x0000010204837812 */ /* 0x000fe200078efcff */
[----:B------:R-:W-:Y:S01]  /*1f50*/  @!P0 IMAD.MOV R20, RZ, RZ, -R20 ;  /* 0x000000ffff148224 */ /* 0x000fe200078e0a14 */
[----:B------:R-:W-:Y:S01]  /*1f60*/  IABS R130, R134 ;  /* 0x0000008600827213 */ /* 0x000fe20000000000 */
[----:B------:R-:W-:Y:S01]  /*1f70*/  IMAD R25, R0, R7, R10 ;  /* 0x0000000700197224 */ /* 0x000fe200078e020a */
[----:B------:R-:W-:Y:S01]  /*1f80*/  LOP3.LUT R10, R4, 0x3a, RZ, 0xfc, !PT ;  /* 0x0000003a040a7812 */ /* 0x000fe200078efcff */
[----:B------:R-:W-:Y:S01]  /*1f90*/  @!P2 IMAD.IADD R23, R23, 0x1, -R0 ;  /* 0x000000011717a824 */ /* 0x000fe200078e0a00 */
[C---:B------:R-:W-:Y:S01]  /*1fa0*/  ISETP.GT.U32.AND P2, PT, R0.reuse, R21, PT ;  /* 0x000000150000720c */ /* 0x040fe20003f44070 */
[----:B------:R-:W-:Y:S01]  /*1fb0*/  IMAD.HI.U32 R8, R3, R26, RZ ;  /* 0x0000001a03087227 */ /* 0x000fe200078e00ff */
[----:B------:R-:W-:-:S02]  /*1fc0*/  ISETP.GT.U32.AND P0, PT, R0, R25, PT ;  /* 0x000000190000720c */ /* 0x000fc40003f04070 */
[----:B------:R-:W-:Y:S01]  /*1fd0*/  IABS R29, R10 ;  /* 0x0000000a001d7213 */ /* 0x000fe20000000000 */
[----:B------:R-:W-:Y:S01]  /*1fe0*/  @!P6 IMAD.IADD R24, R24, 0x1, -R0 ;  /* 0x000000011818e824 */ /* 0x000fe200078e0a00 */
[----:B------:R-:W-:Y:S01]  /*1ff0*/  ISETP.GT.U32.AND P6, PT, R0, R23, PT ;  /* 0x000000170000720c */ /* 0x000fe20003fc4070 */
[----:B------:R-:W-:Y:S01]  /*2000*/  IMAD.HI.U32 R5, R3, R28, RZ ;  /* 0x0000001c03057227 */ /* 0x000fe200078e00ff */
[----:B------:R-:W-:Y:S02]  /*2010*/  IABS R129, R131 ;  /* 0x0000008300817213 */ /* 0x000fe40000000000 */
[C---:B------:R-:W-:Y:S01]  /*2020*/  LOP3.LUT R135, R4.reuse, 0x10a, RZ, 0xfc, !PT ;  /* 0x0000010a04877812 */ /* 0x040fe200078efcff */
[----:B------:R-:W-:Y:S01]  /*2030*/  IMAD.MOV R27, RZ, RZ, -R8 ;  /* 0x000000ffff1b7224 */ /* 0x000fe200078e0a08 */
[----:B------:R-:W-:Y:S01]  /*2040*/  LOP3.LUT R8, R4, 0x38, RZ, 0xfc, !PT ;  /* 0x0000003804087812 */ /* 0x000fe200078efcff */
[----:B------:R-:W-:Y:S01]  /*2050*/  IMAD.MOV R5, RZ, RZ, -R5 ;  /* 0x000000ffff057224 */ /* 0x000fe200078e0a05 */
[----:B------:R-:W-:Y:S01]  /*2060*/  IABS R133, R135 ;  /* 0x0000008700857213 */ /* 0x000fe20000000000 */
[----:B------:R-:W-:Y:S01]  /*2070*/  @!P1 IMAD.MOV R18, RZ, RZ, -R18 ;  /* 0x000000ffff129224 */ /* 0x000fe200078e0a12 */
[C---:B------:R-:W-:Y:S01]  /*2080*/  ISETP.GT.U32.AND P1, PT, R0.reuse, R22, PT ;  /* 0x000000160000720c */ /* 0x040fe20003f24070 */
[----:B------:R-:W-:Y:S01]  /*2090*/  @!P4 IMAD.MOV R19, RZ, RZ, -R19 ;  /* 0x000000ffff13c224 */ /* 0x000fe200078e0a13 */
[C---:B------:R-:W-:Y:S01]  /*20a0*/  ISETP.GT.U32.AND P4, PT, R0.reuse, R24, PT ;  /* 0x000000180000720c */ /* 0x040fe20003f84070 */
[----:B------:R-:W-:Y:S01]  /*20b0*/  IMAD R26, R0, R27, R26 ;  /* 0x0000001b001a7224 */ /* 0x000fe200078e021a */
[----:B------:R-:W-:Y:S01]  /*20c0*/  LOP3.LUT R145, R4, 0x114, RZ, 0xfc, !PT ;  /* 0x0000011404917812 */ /* 0x000fe200078efcff */
[C---:B------:R-:W-:Y:S01]  /*20d0*/  IMAD R27, R0.reuse, R5, R28 ;  /* 0x00000005001b7224 */ /* 0x040fe200078e021c */
[----:B------:R-:W-:Y:S01]  /*20e0*/  IABS R28, R8 ;  /* 0x00000008001c7213 */ /* 0x000fe20000000000 */
[--C-:B------:R-:W-:Y:S01]  /*20f0*/  @!P2 IMAD.IADD R21, R21, 0x1, -R0.reuse ;  /* 0x000000011515a824 */ /* 0x100fe200078e0a00 */
[----:B------:R-:W-:Y:S01]  /*2100*/  ISETP.GT.U32.AND P2, PT, R0, R26, PT ;  /* 0x0000001a0000720c */ /* 0x000fe20003f44070 */
[--C-:B------:R-:W-:Y:S01]  /*2110*/  @!P0 IMAD.IADD R25, R25, 0x1, -R0.reuse ;  /* 0x0000000119198824 */ /* 0x100fe200078e0a00 */
[----:B------:R-:W-:Y:S01]  /*2120*/  ISETP.GE.AND P0, PT, R32, RZ, PT ;  /* 0x000000ff2000720c */ /* 0x000fe20003f06270 */
[--C-:B------:R-:W-:Y:S01]  /*2130*/  @!P6 IMAD.IADD R23, R23, 0x1, -R0.reuse ;  /* 0x000000011717e824 */ /* 0x100fe200078e0a00 */
[C---:B------:R-:W-:Y:S01]  /*2140*/  ISETP.GT.U32.AND P6, PT, R0.reuse, R27, PT ;  /* 0x0000001b0000720c */ /* 0x040fe20003fc4070 */
[----:B------:R-:W-:Y:S01]  /*2150*/  @!P5 IMAD.MOV R21, RZ, RZ, -R21 ;  /* 0x000000ffff15d224 */ /* 0x000fe200078e0a15 */
[----:B------:R-:W-:Y:S01]  /*2160*/  ISETP.GT.U32.AND P5, PT, R0, R25, PT ;  /* 0x000000190000720c */ /* 0x000fe20003fa4070 */
[----:B------:R-:W-:Y:S01]  /*2170*/  IMAD.HI.U32 R7, R3, R29, RZ ;  /* 0x0000001d03077227 */ /* 0x000fe200078e00ff */
[----:B------:R-:W-:Y:S01]  /*2180*/  LOP3.LUT R32, R4, 0x3e, RZ, 0xfc, !PT ;  /* 0x0000003e04207812 */ /* 0x000fe200078efcff */
[----:B------:R-:W-:Y:S01]  /*2190*/  STL [R1+0x18cc], R18 ;  /* 0x0018cc1201007387 */ /* 0x000fe20000100800 */
[----:B------:R-:W-:Y:S01]  /*21a0*/  IABS R138, R145 ;  /* 0x00000091008a7213 */ /* 0x000fe20000000000 */
[--C-:B------:R-:W-:Y:S01]  /*21b0*/  @!P1 IMAD.IADD R22, R22, 0x1, -R0.reuse ;  /* 0x0000000116169824 */ /* 0x100fe200078e0a00 */
[----:B------:R-:W-:Y:S01]  /*21c0*/  ISETP.GE.AND P1, PT, R30, RZ, PT ;  /* 0x000000ff1e00720c */ /* 0x000fe20003f26270 */
[--C-:B------:R-:W-:Y:S01]  /*21d0*/  @!P4 IMAD.IADD R24, R24, 0x1, -R0.reuse ;  /* 0x000000011818c824 */ /* 0x100fe200078e0a00 */
[----:B------:R-:W-:Y:S01]  /*21e0*/  ISETP.GE.AND P4, PT, R31, RZ, PT ;  /* 0x000000ff1f00720c */ /* 0x000fe20003f86270 */
[----:B------:R-:W-:Y:S01]  /*21f0*/  IMAD.HI.U32 R5, R3, R28, RZ ;  /* 0x0000001c03057227 */ /* 0x000fe200078e00ff */
[----:B------:R-:W-:Y:S01]  /*2200*/  IABS R31, R32 ;  /* 0x00000020001f7213 */ /* 0x000fe20000000000 */
[----:B------:R2:W-:Y:S01]  /*2210*/  STL [R1+0x18d0], R19 ;  /* 0x0018d01301007387 */ /* 0x0005e20000100800 */
[C---:B------:R-:W-:Y:S01]  /*2220*/  LOP3.LUT R146, R4.reuse, 0x116, RZ, 0xfc, !PT ;  /* 0x0000011604927812 */ /* 0x040fe200078efcff */
[----:B------:R-:W-:Y:S01]  /*2230*/  IMAD.MOV R7, RZ, RZ, -R7 ;  /* 0x000000ffff077224 */ /* 0x000fe200078e0a07 */
[C---:B------:R-:W-:Y:S01]  /*2240*/  LOP3.LUT R147, R4.reuse, 0x118, RZ, 0xfc, !PT ;  /* 0x0000011804937812 */ /* 0x040fe200078efcff */
[----:B------:R-:W-:Y:S01]  /*2250*/  IMAD.MOV R5, RZ, RZ, -R5 ;  /* 0x000000ffff057224 */ /* 0x000fe200078e0a05 */
[----:B------:R-:W-:Y:S01]  /*2260*/  LOP3.LUT R149, R4, 0x11c, RZ, 0xfc, !PT ;  /* 0x0000011c04957812 */ /* 0x000fe200078efcff */
[----:B------:R-:W-:Y:S01]  /*2270*/  IMAD R29, R0, R7, R29 ;  /* 0x00000007001d7224 */ /* 0x000fe200078e021d */
[----:B------:R-:W-:Y:S01]  /*2280*/  LOP3.LUT R7, R4, 0x3c, RZ, 0xfc, !PT ;  /* 0x0000003c04077812 */ /* 0x000fe200078efcff */
[----:B------:R-:W-:Y:S01]  /*2290*/  @!P6 IMAD.IADD R27, R27, 0x1, -R0 ;  /* 0x000000011b1be824 */ /* 0x000fe200078e0a00 */
[----:B------:R-:W-:Y:S01]  /*22a0*/  IABS R140, R147 ;  /* 0x00000093008c7213 */ /* 0x000fe20000000000 */
[C---:B------:R-:W-:Y:S01]  /*22b0*/  IMAD R28, R0.reuse, R5, R28 ;  /* 0x00000005001c7224 */ /* 0x040fe200078e021c */
[----:B------:R-:W-:Y:S01]  /*22c0*/  IABS R30, R7 ;  /* 0x00000007001e7213 */ /* 0x000fe20000000000 */
[----:B------:R-:W-:Y:S01]  /*22d0*/  @!P5 IMAD.IADD R25, R25, 0x1, -R0 ;  /* 0x000000011919d824 */ /* 0x000fe200078e0a00 */
[C---:B------:R-:W-:Y:S01]  /*22e0*/  ISETP.GT.U32.AND P5, PT, R0.reuse, R29, PT ;  /* 0x0000001d0000720c */ /* 0x040fe20003fa4070 */
[----:B------:R-:W-:Y:S01]  /*22f0*/  @!P1 IMAD.MOV R23, RZ, RZ, -R23 ;  /* 0x000000ffff179224 */ /* 0x000fe200078e0a17 */
[C---:B------:R-:W-:Y:S01]  /*2300*/  ISETP.GT.U32.AND P6, PT, R0.reuse, R27, PT ;  /* 0x0000001b0000720c */ /* 0x040fe20003fc4070 */
[----:B------:R-:W-:Y:S01]  /*2310*/  @!P4 IMAD.MOV R24, RZ, RZ, -R24 ;  /* 0x000000ffff18c224 */ /* 0x000fe200078e0a18 */
[----:B------:R-:W-:Y:S01]  /*2320*/  ISETP.GT.U32.AND P1, PT, R0, R28, PT ;  /* 0x0000001c0000720c */ /* 0x000fe20003f24070 */
[----:B------:R-:W-:Y:S01]  /*2330*/  IMAD.HI.U32 R5, R3, R30, RZ ;  /* 0x0000001e03057227 */ /* 0x000fe200078e00ff */
[----:B------:R-:W-:-:S02]  /*2340*/  ISETP.GE.AND P4, PT, R34, RZ, PT ;  /* 0x000000ff2200720c */ /* 0x000fc40003f86270 */
[----:B------:R-:W-:Y:S01]  /*2350*/  IABS R142, R149 ;  /* 0x00000095008e7213 */ /* 0x000fe20000000000 */
[----:B------:R-:W-:Y:S01]  /*2360*/  @!P2 IMAD.IADD R26, R26, 0x1, -R0 ;  /* 0x000000011a1aa824 */ /* 0x000fe200078e0a00 */
[----:B------:R-:W-:Y:S01]  /*2370*/  ISETP.GE.AND P2, PT, R33, RZ, PT ;  /* 0x000000ff2100720c */ /* 0x000fe20003f46270 */
[----:B------:R-:W-:Y:S01]  /*2380*/  IMAD.MOV R5, RZ, RZ, -R5 ;  /* 0x000000ffff057224 */ /* 0x000fe200078e0a05 */
[----:B------:R-:W-:Y:S01]  /*2390*/  LOP3.LUT R148, R4, 0x11a, RZ, 0xfc, !PT ;  /* 0x0000011a04947812 */ /* 0x000fe200078efcff */
[----:B------:R-:W-:Y:S01]  /*23a0*/  @!P3 IMAD.MOV R22, RZ, RZ, -R22 ;  /* 0x000000ffff16b224 */ /* 0x000fe200078e0a16 */
[----:B------:R-:W-:Y:S01]  /*23b0*/  ISETP.GT.U32.AND P3, PT, R0, R26, PT ;  /* 0x0000001a0000720c */ /* 0x000fe20003f64070 */
[--C-:B------:R-:W-:Y:S01]  /*23c0*/  @!P5 IMAD.IADD R29, R29, 0x1, -R0.reuse ;  /* 0x000000011d1dd824 */ /* 0x100fe200078e0a00 */
[----:B------:R-:W-:Y:S01]  /*23d0*/  IABS R141, R148 ;  /* 0x00000094008d7213 */ /* 0x000fe20000000000 */
[----:B------:R-:W-:Y:S01]  /*23e0*/  @!P6 IMAD.IADD R27, R27, 0x1, -R0 ;  /* 0x000000011b1be824 */ /* 0x000fe200078e0a00 */
[----:B------:R-:W-:Y:S01]  /*23f0*/  ISETP.GE.AND P6, PT, R10, RZ, PT ;  /* 0x000000ff0a00720c */ /* 0x000fe20003fc6270 */
[C---:B------:R-:W-:Y:S01]  /*2400*/  IMAD R30, R0.reuse, R5, R30 ;  /* 0x00000005001e7224 */ /* 0x040fe200078e021e */
[----:B------:R-:W-:Y:S01]  /*2410*/  ISETP.GT.U32.AND P5, PT, R0, R29, PT ;  /* 0x0000001d0000720c */ /* 0x000fe20003fa4070 */
[----:B------:R-:W-:Y:S01]  /*2420*/  @!P1 IMAD.IADD R28, R28, 0x1, -R0 ;  /* 0x000000011c1c9824 */ /* 0x000fe200078e0a00 */
[----:B------:R-:W-:Y:S01]  /*2430*/  ISETP.GE.AND P1, PT, R7, RZ, PT ;  /* 0x000000ff0700720c */ /* 0x000fe20003f26270 */
[----:B------:R-:W-:Y:S01]  /*2440*/  @!P4 IMAD.MOV R27, RZ, RZ, -R27 ;  /* 0x000000ffff1bc224 */ /* 0x000fe200078e0a1b */
[----:B------:R-:W-:Y:S01]  /*2450*/  ISETP.GT.U32.AND P4, PT, R0, R30, PT ;  /* 0x0000001e0000720c */ /* 0x000fe20003f84070 */
[----:B------:R-:W-:Y:S01]  /*2460*/  IMAD.HI.U32 R7, R3, R31, RZ ;  /* 0x0000001f03077227 */ /* 0x000fe200078e00ff */
[----:B------:R-:W-:-:S02]  /*2470*/  LOP3.LUT R5, R4, 0x40, RZ, 0xfc, !PT ;  /* 0x0000004004057812 */ /* 0x000fc400078efcff */
[----:B------:R-:W-:Y:S01]  /*2480*/  LOP3.LUT R10, R4, 0x44, RZ, 0xfc, !PT ;  /* 0x00000044040a7812 */ /* 0x000fe200078efcff */
[----:B------:R-:W-:Y:S01]  /*2490*/  @!P0 IMAD.MOV R25, RZ, RZ, -R25 ;  /* 0x000000ffff198224 */ /* 0x000fe200078e0a19 */
[----:B------:R-:W-:Y:S01]  /*24a0*/  ISETP.GT.U32.AND P0, PT, R0, R28, PT ;  /* 0x0000001c0000720c */ /* 0x000fe20003f04070 */
[----:B------:R-:W-:Y:S01]  /*24b0*/  IMAD.MOV R7, RZ, RZ, -R7 ;  /* 0x000000ffff077224 */ /* 0x000fe200078e0a07 */
[----:B------:R-:W-:Y:S01]  /*24c0*/  IABS R34, R10 ;  /* 0x0000000a00227213 */ /* 0x000fe20000000000 */
[----:B------:R-:W-:Y:S01]  /*24d0*/  @!P3 IMAD.IADD R26, R26, 0x1, -R0 ;  /* 0x000000011a1ab824 */ /* 0x000fe200078e0a00 */
[----:B------:R-:W-:Y:S01]  /*24e0*/  ISETP.GE.AND P3, PT, R8, RZ, PT ;  /* 0x000000ff0800720c */ /* 0x000fe20003f66270 */
[----:B------:R-:W-:Y:S01]  /*24f0*/  IMAD R31, R0, R7, R31 ;  /* 0x00000007001f7224 */ /* 0x000fe200078e021f */
[----:B------:R-:W-:Y:S01]  /*2500*/  LOP3.LUT R7, R4, 0x42, RZ, 0xfc, !PT ;  /* 0x0000004204077812 */ /* 0x000fe200078efcff */
[----:B------:R-:W-:Y:S01]  /*2510*/  @!P2 IMAD.MOV R26, RZ, RZ, -R26 ;  /* 0x000000ffff1aa224 */ /* 0x000fe200078e0a1a */
[----:B------:R-:W-:Y:S01]  /*2520*/  ISETP.GE.AND P2, PT, R32, RZ, PT ;  /* 0x000000ff2000720c */ /* 0x000fe20003f46270 */
[--C-:B------:R-:W-:Y:S01]  /*2530*/  @!P5 IMAD.IADD R29, R29, 0x1, -R0.reuse ;  /* 0x000000011d1dd824 */ /* 0x100fe200078e0a00 */
[----:B------:R-:W-:Y:S01]  /*2540*/  IABS R32, R5 ;  /* 0x0000000500207213 */ /* 0x000fe20000000000 */
[--C-:B------:R-:W-:Y:S01]  /*2550*/  @!P4 IMAD.IADD R30, R30, 0x1, -R0.reuse ;  /* 0x000000011e1ec824 */ /* 0x100fe200078e0a00 */
[----:B------:R-:W-:Y:S01]  /*2560*/  ISETP.GT.U32.AND P5, PT, R0, R31, PT ;  /* 0x0000001f0000720c */ /* 0x000fe20003fa4070 */
[----:B------:R-:W-:Y:S01]  /*2570*/  @!P0 IMAD.IADD R28, R28, 0x1, -R0 ;  /* 0x000000011c1c8824 */ /* 0x000fe200078e0a00 */
[----:B------:R-:W-:Y:S01]  /*2580*/  ISETP.GE.AND P0, PT, R5, RZ, PT ;  /* 0x000000ff0500720c */ /* 0x000fe20003f06270 */
[----:B------:R-:W-:Y:S01]  /*2590*/  IMAD.HI.U32 R5, R3, R32, RZ ;  /* 0x0000002003057227 */ /* 0x000fe200078e00ff */
[----:B------:R-:W-:-:S02]  /*25a0*/  ISETP.GT.U32.AND P4, PT, R0, R30, PT ;  /* 0x0000001e0000720c */ /* 0x000fc40003f84070 */
[----:B------:R-:W-:Y:S01]  /*25b0*/  IABS R33, R7 ;  /* 0x0000000700217213 */ /* 0x000fe20000000000 */
[----:B------:R-:W-:Y:S01]  /*25c0*/  IMAD.MOV R5, RZ, RZ, -R5 ;  /* 0x000000ffff057224 */ /* 0x000fe200078e0a05 */
[C---:B------:R-:W-:Y:S01]  /*25d0*/  LOP3.LUT R155, R4.reuse, 0x130, RZ, 0xfc, !PT ;  /* 0x00000130049b7812 */ /* 0x040fe200078efcff */
[----:B------:R-:W-:Y:S01]  /*25e0*/  IMAD.HI.U32 R8, R3, R34, RZ ;  /* 0x0000002203087227 */ /* 0x000fe200078e00ff */
[----:B------:R-:W-:Y:S02]  /*25f0*/  LOP3.LUT R156, R4, 0x132, RZ, 0xfc, !PT ;  /* 0x00000132049c7812 */ /* 0x000fe400078efcff */
[----:B------:R-:W-:Y:S01]  /*2600*/  IABS R152, R155 ;  /* 0x0000009b00987213 */ /* 0x000fe20000000000 */
[----:B------:R-:W-:Y:S01]  /*2610*/  @!P3 IMAD.MOV R28, RZ, RZ, -R28 ;  /* 0x000000ffff1cb224 */ /* 0x000fe200078e0a1c */
[----:B------:R-:W-:Y:S01]  /*2620*/  ISETP.GE.AND P3, PT, R7, RZ, PT ;  /* 0x000000ff0700720c */ /* 0x000fe20003f66270 */
[----:B------:R-:W-:Y:S01]  /*2630*/  @!P5 IMAD.IADD R31, R31, 0x1, -R0 ;  /* 0x000000011f1fd824 */ /* 0x000fe200078e0a00 */
[----:B------:R-:W-:Y:S01]  /*2640*/  IABS R153, R156 ;  /* 0x0000009c00997213 */ /* 0x000fe20000000000 */
[----:B------:R-:W-:Y:S01]  /*2650*/  IMAD R32, R0, R5, R32 ;  /* 0x0000000500207224 */ /* 0x000fe200078e0220 */
[----:B------:R-:W-:Y:S01]  /*2660*/  LOP3.LUT R159, R4, 0x13a, RZ, 0xfc, !PT ;  /* 0x0000013a049f7812 */ /* 0x000fe200078efcff */
[----:B------:R-:W-:Y:S01]  /*2670*/  IMAD.HI.U32 R7, R3, R33, RZ ;  /* 0x0000002103077227 */ /* 0x000fe200078e00ff */
[----:B------:R-:W-:-:S02]  /*2680*/  ISETP.GT.U32.AND P5, PT, R0, R31, PT ;  /* 0x0000001f0000720c */ /* 0x000fc40003fa4070 */
[----:B------:R-:W-:Y:S01]  /*2690*/  LOP3.LUT R161, R4, 0x13c, RZ, 0xfc, !PT ;  /* 0x0000013c04a17812 */ /* 0x000fe200078efcff */
[----:B------:R-:W-:Y:S01]  /*26a0*/  IMAD.MOV R5, RZ, RZ, -R8 ;  /* 0x000000ffff057224 */ /* 0x000fe200078e0a08 */
[----:B------:R-:W-:Y:S01]  /*26b0*/  IABS R157, R159 ;  /* 0x0000009f009d7213 */ /* 0x000fe20000000000 */
[----:B------:R-:W-:Y:S01]  /*26c0*/  IMAD.MOV R7, RZ, RZ, -R7 ;  /* 0x000000ffff077224 */ /* 0x000fe200078e0a07 */
[----:B------:R-:W-:Y:S01]  /*26d0*/  IABS R158, R161 ;  /* 0x000000a1009e7213 */ /* 0x000fe20000000000 */
[----:B------:R-:W-:Y:S01]  /*26e0*/  @!P4 IMAD.IADD R30, R30, 0x1, -R0 ;  /* 0x000000011e1ec824 */ /* 0x000fe200078e0a00 */
[C---:B------:R-:W-:Y:S01]  /*26f0*/  ISETP.GT.U32.AND P4, PT, R0.reuse, R32, PT ;  /* 0x000000200000720c */ /* 0x040fe20003f84070 */
[----:B------:R-:W-:Y:S01]  /*2700*/  IMAD R34, R0, R5, R34 ;  /* 0x0000000500227224 */ /* 0x000fe200078e0222 */
[----:B------:R-:W-:Y:S01]  /*2710*/  LOP3.LUT R164, R4, 0x142, RZ, 0xfc, !PT ;  /* 0x0000014204a47812 */ /* 0x000fe200078efcff */
[----:B------:R-:W-:Y:S01]  /*2720*/  IMAD R33, R0, R7, R33 ;  /* 0x0000000700217224 */ /* 0x000fe200078e0221 */
[----:B------:R-:W-:Y:S01]  /*2730*/  LOP3.LUT R7, R4, 0x46, RZ, 0xfc, !PT ;  /* 0x0000004604077812 */ /* 0x000fe200078efcff */
[----:B------:R-:W-:Y:S01]  /*2740*/  @!P1 IMAD.MOV R30, RZ, RZ, -R30 ;  /* 0x000000ffff1e9224 */ /* 0x000fe200078e0a1e */
[----:B------:R-:W-:Y:S01]  /*2750*/  ISETP.GT.U32.AND P1, PT, R0, R34, PT ;  /* 0x000000220000720c */ /* 0x000fe20003f24070 */
[----:B------:R-:W-:Y:S01]  /*2760*/  @!P6 IMAD.MOV R29, RZ, RZ, -R29 ;  /* 0x000000ffff1de224 */ /* 0x000fe200078e0a1d */
[----:B------:R-:W-:Y:S01]  /*2770*/  IABS R35, R7 ;  /* 0x0000000700237213 */ /* 0x000fe20000000000 */
[----:B------:R-:W-:Y:S01]  /*2780*/  @!P5 IMAD.IADD R31, R31, 0x1, -R0 ;  /* 0x000000011f1fd824 */ /* 0x000fe200078e0a00 */
[----:B------:R-:W-:Y:S01]  /*2790*/  ISETP.GE.AND P6, PT, R10, RZ, PT ;  /* 0x000000ff0a00720c */ /* 0x000fe20003fc6270 */
[----:B------:R-:W-:Y:S01]  /*27a0*/  IMAD.HI.U32 R8, R3, R38, RZ ;  /* 0x0000002603087227 */ /* 0x000fe200078e00ff */
[----:B------:R-:W-:-:S02]  /*27b0*/  LOP3.LUT R10, R4, 0x48, RZ, 0xfc, !PT ;  /* 0x00000048040a7812 */ /* 0x000fc400078efcff */
[----:B------:R-:W-:Y:S01]  /*27c0*/  ISETP.GT.U32.AND P5, PT, R0, R33, PT ;  /* 0x000000210000720c */ /* 0x000fe20003fa4070 */
[----:B------:R-:W-:Y:S01]  /*27d0*/  IMAD.HI.U32 R5, R3, R35, RZ ;  /* 0x0000002303057227 */ /* 0x000fe200078e00ff */
[----:B------:R-:W-:Y:S02]  /*27e0*/  IABS R36, R10 ;  /* 0x0000000a00247213 */ /* 0x000fe40000000000 */
[----:B------:R-:W-:Y:S01]  /*27f0*/  LOP3.LUT R165, R4, 0x144, RZ, 0xfc, !PT ;  /* 0x0000014404a57812 */ /* 0x000fe200078efcff */
[--C-:B------:R-:W-:Y:S01]  /*2800*/  @!P4 IMAD.IADD R32, R32, 0x1, -R0.reuse ;  /* 0x000000012020c824 */ /* 0x100fe200078e0a00 */
[----:B------:R-:W-:Y:S01]  /*2810*/  LOP3.LUT R166, R4, 0x146, RZ, 0xfc, !PT ;  /* 0x0000014604a67812 */ /* 0x000fe200078efcff */
[----:B------:R-:W-:Y:S01]  /*2820*/  IMAD.MOV R5, RZ, RZ, -R5 ;  /* 0x000000ffff057224 */ /* 0x000fe200078e0a05 */
[----:B------:R-:W-:Y:S01]  /*2830*/  IABS R162, R165 ;  /* 0x000000a500a27213 */ /* 0x000fe20000000000 */
[----:B------:R-:W-:Y:S01]  /*2840*/  @!P1 IMAD.IADD R34, R34, 0x1, -R0 ;  /* 0x0000000122229824 */ /* 0x000fe200078e0a00 */
[C---:B------:R-:W-:Y:S01]  /*2850*/  ISETP.GT.U32.AND P4, PT, R0.reuse, R32, PT ;  /* 0x000000200000720c */ /* 0x040fe20003f84070 */
[----:B------:R-:W-:Y:S01]  /*2860*/  @!P2 IMAD.MOV R31, RZ, RZ, -R31 ;  /* 0x000000ffff1fa224 */ /* 0x000fe200078e0a1f */
[----:B------:R-:W-:Y:S01]  /*2870*/  ISETP.GE.AND P2, PT, R7, RZ, PT ;  /* 0x000000ff0700720c */ /* 0x000fe20003f46270 */
[C---:B------:R-:W-:Y:S01]  /*2880*/  IMAD R35, R0.reuse, R5, R35 ;  /* 0x0000000500237224 */ /* 0x040fe200078e0223 */
[----:B------:R-:W-:Y:S01]  /*2890*/  ISETP.GT.U32.AND P1, PT, R0, R34, PT ;  /* 0x000000220000720c */ /* 0x000fe20003f24070 */
[----:B------:R-:W-:Y:S01]  /*28a0*/  IMAD.HI.U32 R5, R3, R36, RZ ;  /* 0x0000002403057227 */ /* 0x000fe200078e00ff */
[----:B------:R-:W-:-:S02]  /*28b0*/  IABS R163, R166 ;  /* 0x000000a600a37213 */ /* 0x000fc40000000000 */
[C---:B------:R-:W-:Y:S01]  /*28c0*/  LOP3.LUT R172, R4.reuse, 0x14e, RZ, 0xfc, !PT ;  /* 0x0000014e04ac7812 */ /* 0x040fe200078efcff */
[----:B------:R-:W-:Y:S01]  /*28d0*/  IMAD.HI.U32 R7, R3, R37, RZ ;  /* 0x0000002503077227 */ /* 0x000fe200078e00ff */
[C---:B------:R-:W-:Y:S02]  /*28e0*/  LOP3.LUT R175, R4.reuse, 0x156, RZ, 0xfc, !PT ;  /* 0x0000015604af7812 */ /* 0x040fe400078efcff */
[----:B------:R-:W-:Y:S01]  /*28f0*/  IABS R167, R172 ;  /* 0x000000ac00a77213 */ /* 0x000fe20000000000 */
[----:B------:R-:W-:Y:S01]  /*2900*/  @!P5 IMAD.IADD R33, R33, 0x1, -R0 ;  /* 0x000000012121d824 */ /* 0x000fe200078e0a00 */
[----:B------:R-:W-:Y:S01]  /*2910*/  LOP3.LUT R174, R4, 0x154, RZ, 0xfc, !PT ;  /* 0x0000015404ae7812 */ /* 0x000fe200078efcff */
[----:B------:R-:W-:Y:S01]  /*2920*/  IMAD.MOV R5, RZ, RZ, -R5 ;  /* 0x000000ffff057224 */ /* 0x000fe200078e0a05 */
[----:B------:R-:W-:Y:S01]  /*2930*/  IABS R171, R175 ;  /* 0x000000af00ab7213 */ /* 0x000fe20000000000 */
[----:B------:R-:W-:Y:S01]  /*2940*/  IMAD.MOV R7, RZ, RZ, -R7 ;  /* 0x000000ffff077224 */ /* 0x000fe200078e0a07 */
[C---:B------:R-:W-:Y:S01]  /*2950*/  ISETP.GT.U32.AND P5, PT, R0.reuse, R33, PT ;  /* 0x000000210000720c */ /* 0x040fe20003fa4070 */
[----:B------:R-:W-:Y:S01]  /*2960*/  IMAD R36, R0, R5, R36 ;  /* 0x0000000500247224 */ /* 0x000fe200078e0224 */
[----:B------:R-:W-:Y:S01]  /*2970*/  IABS R170, R174 ;  /* 0x000000ae00aa7213 */ /* 0x000fe20000000000 */
[----:B------:R-:W-:Y:S01]  /*2980*/  IMAD.MOV R5, RZ, RZ, -R8 ;  /* 0x000000ffff057224 */ /* 0x000fe200078e0a08 */
[----:B------:R-:W-:Y:S01]  /*2990*/  LOP3.LUT R8, R4, 0x50, RZ, 0xfc, !PT ;  /* 0x0000005004087812 */ /* 0x000fe200078efcff */
[----:B------:R-:W-:Y:S01]  /*29a0*/  IMAD R37, R0, R7, R37 ;  /* 0x0000000700257224 */ /* 0x000fe200078e0225 */
[----:B------:R-:W-:Y:S01]  /*29b0*/  LOP3.LUT R7, R4, 0x4e, RZ, 0xfc, !PT ;  /* 0x0000004e04077812 */ /* 0x000fe200078efcff */
[----:B------:R-:W-:Y:S01]  /*29c0*/  @!P4 IMAD.IADD R32, R32, 0x1, -R0 ;  /* 0x000000012020c824 */ /* 0x000fe200078e0a00 */
[C---:B------:R-:W-:Y:S01]  /*29d0*/  ISETP.GT.U32.AND P4, PT, R0.reuse, R35, PT ;  /* 0x000000230000720c */ /* 0x040fe20003f84070 */
[----:B------:R-:W-:Y:S01]  /*29e0*/  IMAD R38, R0, R5, R38 ;  /* 0x0000000500267224 */ /* 0x000fe200078e0226 */
[----:B------:R-:W-:Y:S01]  /*29f0*/  IABS R39, R7 ;  /* 0x0000000700277213 */ /* 0x000fe20000000000 */
[----:B------:R-:W-:Y:S01]  /*2a00*/  @!P1 IMAD.IADD R34, R34, 0x1, -R0 ;  /* 0x0000000122229824 */ /* 0x000fe200078e0a00 */
[C---:B------:R-:W-:Y:S01]  /*2a10*/  ISETP.GT.U32.AND P1, PT, R0.reuse, R37, PT ;  /* 0x000000250000720c */ /* 0x040fe20003f24070 */
[----:B------:R-:W-:Y:S01]  /*2a20*/  @!P0 IMAD.MOV R32, RZ, RZ, -R32 ;  /* 0x000000ffff208224 */ /* 0x000fe200078e0a20 */
[C---:B------:R-:W-:Y:S01]  /*2a30*/  ISETP.GT.U32.AND P0, PT, R0.reuse, R36, PT ;  /* 0x000000240000720c */ /* 0x040fe20003f04070 */
[----:B------:R-:W-:Y:S01]  /*2a40*/  @!P6 IMAD.MOV R34, RZ, RZ, -R34 ;  /* 0x000000ffff22e224 */ /* 0x000fe200078e0a22 */
[----:B------:R-:W-:Y:S01]  /*2a50*/  ISETP.GT.U32.AND P6, PT, R0, R38, PT ;  /* 0x000000260000720c */ /* 0x000fe20003fc4070 */
[----:B------:R-:W-:Y:S01]  /*2a60*/  @!P5 IMAD.IADD R33, R33, 0x1, -R0 ;  /* 0x000000012121d824 */ /* 0x000fe200078e0a00 */
[----:B------:R-:W-:Y:S01]  /*2a70*/  ISETP.GE.AND P5, PT, R10, RZ, PT ;  /* 0x000000ff0a00720c */ /* 0x000fe20003fa6270 */
[----:B------:R-:W-:Y:S01]  /*2a80*/  IMAD.HI.U32 R5, R3, R39, RZ ;  /* 0x0000002703057227 */ /* 0x000fe200078e00ff */
[----:B------:R-:W-:-:S02]  /*2a90*/  LOP3.LUT R10, R4, 0x52, RZ, 0xfc, !PT ;  /* 0x00000052040a7812 */ /* 0x000fc400078efcff */
[----:B------:R-:W-:Y:S01]  /*2aa0*/  LOP3.LUT R183, R4, 0x168, RZ, 0xfc, !PT ;  /* 0x0000016804b77812 */ /* 0x000fe200078efcff */
[----:B------:R-:W-:Y:S01]  /*2ab0*/  @!P3 IMAD.MOV R33, RZ, RZ, -R33 ;  /* 0x000000ffff21b224 */ /* 0x000fe200078e0a21 */
[----:B------:R-:W-:Y:S01]  /*2ac0*/  ISETP.GE.AND P3, PT, R40, RZ, PT ;  /* 0x000000ff2800720c */ /* 0x000fe20003f66270 */
[--C-:B------:R-:W-:Y:S01]  /*2ad0*/  @!P4 IMAD.IADD R35, R35, 0x1, -R0.reuse ;  /* 0x000000012323c824 */ /* 0x100fe200078e0a00 */
[----:B------:R-:W-:Y:S01]  /*2ae0*/  IABS R40, R8 ;  /* 0x0000000800287213 */ /* 0x000fe20000000000 */
[--C-:B------:R-:W-:Y:S01]  /*2af0*/  @!P1 IMAD.IADD R37, R37, 0x1, -R0.reuse ;  /* 0x0000000125259824 */ /* 0x100fe200078e0a00 */
[----:B------:R-:W-:Y:S01]  /*2b00*/  LOP3.LUT R184, R4, 0x16a, RZ, 0xfc, !PT ;  /* 0x0000016a04b87812 */ /* 0x000fe200078efcff */
[----:B------:R-:W-:Y:S01]  /*2b10*/  IMAD.MOV R5, RZ, RZ, -R5 ;  /* 0x000000ffff057224 */ /* 0x000fe200078e0a05 */
[----:B------:R-:W-:Y:S01]  /*2b20*/  ISETP.GT.U32.AND P4, PT, R0, R35, PT ;  /* 0x000000230000720c */ /* 0x000fe20003f84070 */
[--C-:B------:R-:W-:Y:S01]  /*2b30*/  @!P0 IMAD.IADD R36, R36, 0x1, -R0.reuse ;  /* 0x0000000124248824 */ /* 0x100fe200078e0a00 */
[----:B------:R-:W-:Y:S01]  /*2b40*/  ISETP.GE.AND P0, PT, R7, RZ, PT ;  /* 0x000000ff0700720c */ /* 0x000fe20003f06270 */
[----:B------:R-:W-:Y:S01]  /*2b50*/  @!P6 IMAD.IADD R38, R38, 0x1, -R0 ;  /* 0x000000012626e824 */ /* 0x000fe200078e0a00 */
[C---:B------:R-:W-:Y:S01]  /*2b60*/  ISETP.GT.U32.AND P6, PT, R0.reuse, R37, PT ;  /* 0x000000250000720c */ /* 0x040fe20003fc4070 */
[C---:B------:R-:W-:Y:S01]  /*2b70*/  IMAD R39, R0.reuse, R5, R39 ;  /* 0x0000000500277224 */ /* 0x040fe200078e0227 */
[----:B------:R-:W-:Y:S01]  /*2b80*/  ISETP.GT.U32.AND P1, PT, R0, R36, PT ;  /* 0x000000240000720c */ /* 0x000fe20003f24070 */
[----:B------:R-:W-:Y:S01]  /*2b90*/  IMAD.HI.U32 R5, R3, R40, RZ ;  /* 0x0000002803057227 */ /* 0x000fe200078e00ff */
[----:B------:R-:W-:-:S02]  /*2ba0*/  IABS R180, R183 ;  /* 0x000000b700b47213 */ /* 0x000fc40000000000 */
[----:B------:R-:W-:Y:S01]  /*2bb0*/  IABS R181, R184 ;  /* 0x000000b800b57213 */ /* 0x000fe20000000000 */
[----:B------:R-:W-:Y:S01]  /*2bc0*/  IMAD.MOV R5, RZ, RZ, -R5 ;  /* 0x000000ffff057224 */ /* 0x000fe200078e0a05 */
[----:B------:R-:W-:Y:S01]  /*2bd0*/  LOP3.LUT R185, R4, 0x16c, RZ, 0xfc, !PT ;  /* 0x0000016c04b97812 */ /* 0x000fe200078efcff */
[----:B------:R-:W-:Y:S01]  /*2be0*/  @!P4 IMAD.IADD R35, R35, 0x1, -R0 ;  /* 0x000000012323c824 */ /* 0x000fe200078e0a00 */
[----:B------:R-:W-:Y:S01]  /*2bf0*/  ISETP.GE.AND P4, PT, R41, RZ, PT ;  /* 0x000000ff2900720c */ /* 0x000fe20003f86270 */
[C---:B------:R-:W-:Y:S01]  /*2c00*/  IMAD R40, R0.reuse, R5, R40 ;  /* 0x0000000500287224 */ /* 0x040fe200078e0228 */
[----:B------:R-:W-:Y:S01]  /*2c10*/  IABS R41, R10 ;  /* 0x0000000a00297213 */ /* 0x000fe20000000000 */
[--C-:B------:R-:W-:Y:S01]  /*2c20*/  @!P6 IMAD.IADD R37, R37, 0x1, -R0.reuse ;  /* 0x000000012525e824 */ /* 0x100fe200078e0a00 */
[----:B------:R-:W-:Y:S01]  /*2c30*/  IABS R182, R185 ;  /* 0x000000b900b67213 */ /* 0x000fe20000000000 */
[----:B------:R-:W-:Y:S01]  /*2c40*/  @!P2 IMAD.MOV R35, RZ, RZ, -R35 ;  /* 0x000000ffff23a224 */ /* 0x000fe200078e0a23 */
[----:B------:R-:W-:Y:S01]  /*2c50*/  ISETP.GT.U32.AND P6, PT, R0, R40, PT ;  /* 0x000000280000720c */ /* 0x000fe20003fc4070 */
[----:B------:R-:W-:Y:S01]  /*2c60*/  @!P1 IMAD.IADD R36, R36, 0x1, -R0 ;  /* 0x0000000124249824 */ /* 0x000fe200078e0a00 */
[C---:B------:R-:W-:Y:S01]  /*2c70*/  ISETP.GT.U32.AND P2, PT, R0.reuse, R38, PT ;  /* 0x000000260000720c */ /* 0x040fe20003f44070 */
[----:B------:R-:W-:Y:S01]  /*2c80*/  IMAD.HI.U32 R5, R3, R41, RZ ;  /* 0x0000002903057227 */ /* 0x000fe200078e00ff */
[----:B------:R-:W-:-:S02]  /*2c90*/  ISETP.GT.U32.AND P1, PT, R0, R39, PT ;  /* 0x000000270000720c */ /* 0x000fc40003f24070 */
[C---:B------:R-:W-:Y:S01]  /*2ca0*/  LOP3.LUT R189, R4.reuse, 0x172, RZ, 0xfc, !PT ;  /* 0x0000017204bd7812 */ /* 0x040fe200078efcff */
[----:B------:R-:W-:Y:S01]  /*2cb0*/  IMAD.HI.U32 R7, R3, R42, RZ ;  /* 0x0000002a03077227 */ /* 0x000fe200078e00ff */
[C---:B------:R-:W-:Y:S02]  /*2cc0*/  LOP3.LUT R190, R4.reuse, 0x174, RZ, 0xfc, !PT ;  /* 0x0000017404be7812 */ /* 0x040fe400078efcff */
[----:B------:R-:W-:Y:S01]  /*2cd0*/  LOP3.LUT R196, R4, 0x182, RZ, 0xfc, !PT ;  /* 0x0000018204c47812 */ /* 0x000fe200078efcff */
[----:B------:R-:W-:Y:S01]  /*2ce0*/  IMAD.MOV R5, RZ, RZ, -R5 ;  /* 0x000000ffff057224 */ /* 0x000fe200078e0a05 */
[----:B------:R-:W-:Y:S01]  /*2cf0*/  IABS R186, R190 ;  /* 0x000000be00ba7213 */ /* 0x000fe20000000000 */
[--C-:B------:R-:W-:Y:S01]  /*2d00*/  @!P6 IMAD.IADD R40, R40, 0x1, -R0.reuse ;  /* 0x000000012828e824 */ /* 0x100fe200078e0a00 */
[----:B------:R-:W-:Y:S01]  /*2d10*/  LOP3.LUT R197, R4, 0x184, RZ, 0xfc, !PT ;  /* 0x0000018404c57812 */ /* 0x000fe200078efcff */
[--C-:B------:R-:W-:Y:S01]  /*2d20*/  @!P2 IMAD.IADD R38, R38, 0x1, -R0.reuse ;  /* 0x000000012626a824 */ /* 0x100fe200078e0a00 */
[----:B------:R-:W-:Y:S01]  /*2d30*/  ISETP.GE.AND P2, PT, R8, RZ, PT ;  /* 0x000000ff0800720c */ /* 0x000fe20003f46270 */
[----:B------:R-:W-:Y:S01]  /*2d40*/  @!P1 IMAD.IADD R39, R39, 0x1, -R0 ;  /* 0x0000000127279824 */ /* 0x000fe200078e0a00 */
[----:B------:R-:W-:Y:S01]  /*2d50*/  ISETP.GT.U32.AND P6, PT, R0, R40, PT ;  /* 0x000000280000720c */ /* 0x000fe20003fc4070 */
[----:B------:R-:W-:Y:S01]  /*2d60*/  IMAD.HI.U32 R8, R3, R43, RZ ;  /* 0x0000002b03087227 */ /* 0x000fe200078e00ff */
[----:B------:R-:W-:-:S02]  /*2d70*/  ISETP.GE.AND P1, PT, R10, RZ, PT ;  /* 0x000000ff0a00720c */ /* 0x000fc40003f26270 */
[----:B------:R-:W-:Y:S01]  /*2d80*/  LOP3.LUT R10, R4, 0x5a, RZ, 0xfc, !PT ;  /* 0x0000005a040a7812 */ /* 0x000fe200078efcff */
[----:B------:R-:W-:Y:S01]  /*2d90*/  IMAD.MOV R7, RZ, RZ, -R7 ;  /* 0x000000ffff077224 */ /* 0x000fe200078e0a07 */
[----:B------:R-:W-:Y:S01]  /*2da0*/  IABS R193, R196 ;  /* 0x000000c400c17213 */ /* 0x000fe20000000000 */
[C---:B------:R-:W-:Y:S01]  /*2db0*/  IMAD R41, R0.reuse, R5, R41 ;  /* 0x0000000500297224 */ /* 0x040fe200078e0229 */
[----:B------:R-:W-:Y:S01]  /*2dc0*/  IABS R45, R10 ;  /* 0x0000000a002d7213 */ /* 0x000fe20000000000 */
[----:B------:R-:W-:Y:S01]  /*2dd0*/  @!P5 IMAD.MOV R36, RZ, RZ, -R36 ;  /* 0x000000ffff24d224 */ /* 0x000fe200078e0a24 */
[C---:B------:R-:W-:Y:S01]  /*2de0*/  ISETP.GT.U32.AND P5, PT, R0.reuse, R39, PT ;  /* 0x000000270000720c */ /* 0x040fe20003fa4070 */
[----:B------:R-:W-:Y:S01]  /*2df0*/  IMAD.MOV R8, RZ, RZ, -R8 ;  /* 0x000000ffff087224 */ /* 0x000fe200078e0a08 */
[----:B------:R-:W-:Y:S01]  /*2e00*/  IABS R194, R197 ;  /* 0x000000c500c27213 */ /* 0x000fe20000000000 */
[----:B------:R-:W-:Y:S01]  /*2e10*/  IMAD R42, R0, R7, R42 ;  /* 0x00000007002a7224 */ /* 0x000fe200078e022a */
[----:B------:R-:W-:Y:S01]  /*2e20*/  LOP3.LUT R200, R4, 0x186, RZ, 0xfc, !PT ;  /* 0x0000018604c87812 */ /* 0x000fe200078efcff */
[----:B------:R-:W-:Y:S01]  /*2e30*/  @!P3 IMAD.MOV R37, RZ, RZ, -R37 ;  /* 0x000000ffff25b224 */ /* 0x000fe200078e0a25 */
[C---:B------:R-:W-:Y:S01]  /*2e40*/  ISETP.GT.U32.AND P3, PT, R0.reuse, R41, PT ;  /* 0x000000290000720c */ /* 0x040fe20003f64070 */
[----:B------:R-:W-:Y:S01]  /*2e50*/  IMAD R43, R0, R8, R43 ;  /* 0x00000008002b7224 */ /* 0x000fe200078e022b */
[----:B------:R-:W-:Y:S01]  /*2e60*/  LOP3.LUT R8, R4, 0x58, RZ, 0xfc, !PT ;  /* 0x0000005804087812 */ /* 0x000fe200078efcff */
[----:B------:R-:W-:Y:S01]  /*2e70*/  @!P4 IMAD.MOV R38, RZ, RZ, -R38 ;  /* 0x000000ffff26c224 */ /* 0x000fe200078e0a26 */
[----:B------:R-:W-:Y:S01]  /*2e80*/  ISETP.GT.U32.AND P4, PT, R0, R42, PT ;  /* 0x0000002a0000720c */ /* 0x000fe20003f84070 */
[--C-:B------:R-:W-:Y:S01]  /*2e90*/  @!P6 IMAD.IADD R40, R40, 0x1, -R0.reuse ;  /* 0x000000012828e824 */ /* 0x100fe200078e0a00 */
[----:B------:R-:W-:Y:S01]  /*2ea0*/  ISETP.GT.U32.AND P6, PT, R0, R43, PT ;  /* 0x0000002b0000720c */ /* 0x000fe20003fc4070 */
[----:B------:R-:W-:Y:S01]  /*2eb0*/  @!P5 IMAD.IADD R39, R39, 0x1, -R0 ;  /* 0x000000012727d824 */ /* 0x000fe200078e0a00 */
[----:B------:R-:W-:Y:S01]  /*2ec0*/  ISETP.GE.AND P5, PT, R44, RZ, PT ;  /* 0x000000ff2c00720c */ /* 0x000fe20003fa6270 */
[----:B------:R-:W-:Y:S01]  /*2ed0*/  @!P2 IMAD.MOV R40, RZ, RZ, -R40 ;  /* 0x000000ffff28a224 */ /* 0x000fe200078e0a28 */
[----:B------:R-:W-:Y:S01]  /*2ee0*/  IABS R44, R8 ;  /* 0x00000008002c7213 */ /* 0x000fe20000000000 */
[----:B------:R-:W-:Y:S01]  /*2ef0*/  @!P0 IMAD.MOV R39, RZ, RZ, -R39 ;  /* 0x000000ffff278224 */ /* 0x000fe200078e0a27 */
[----:B------:R-:W-:Y:S01]  /*2f00*/  IABS R195, R200 ;  /* 0x000000c800c37213 */ /* 0x000fe20000000000 */
[----:B------:R-:W-:Y:S01]  /*2f10*/  @!P3 IMAD.IADD R41, R41, 0x1, -R0 ;  /* 0x000000012929b824 */ /* 0x000fe200078e0a00 */
[----:B------:R-:W-:Y:S01]  /*2f20*/  ISETP.GE.AND P3, PT, R46, RZ, PT ;  /* 0x000000ff2e00720c */ /* 0x000fe20003f66270 */
[----:B------:R-:W-:Y:S01]  /*2f30*/  IMAD.HI.U32 R5, R3, R44, RZ ;  /* 0x0000002c03057227 */ /* 0x000fe200078e00ff */
[----:B------:R-:W-:-:S02]  /*2f40*/  IABS R46, R49 ;  /* 0x00000031002e7213 */ /* 0x000fc40000000000 */
[----:B------:R-:W-:Y:S01]  /*2f50*/  LOP3.LUT R203, R4, 0x18c, RZ, 0xfc, !PT ;  /* 0x0000018c04cb7812 */ /* 0x000fe200078efcff */
[--C-:B------:R-:W-:Y:S01]  /*2f60*/  @!P4 IMAD.IADD R42, R42, 0x1, -R0.reuse ;  /* 0x000000012a2ac824 */ /* 0x100fe200078e0a00 */
[C---:B------:R-:W-:Y:S01]  /*2f70*/  ISETP.GT.U32.AND P4, PT, R0.reuse, R41, PT ;  /* 0x000000290000720c */ /* 0x040fe20003f84070 */
[----:B------:R-:W-:Y:S01]  /*2f80*/  @!P6 IMAD.IADD R43, R43, 0x1, -R0 ;  /* 0x000000012b2be824 */ /* 0x000fe200078e0a00 */
[----:B------:R-:W-:Y:S01]  /*2f90*/  IABS R198, R203 ;  /* 0x000000cb00c67213 */ /* 0x000fe20000000000 */
[----:B------:R-:W-:Y:S01]  /*2fa0*/  IMAD.MOV R7, RZ, RZ, -R5 ;  /* 0x000000ffff077224 */ /* 0x000fe200078e0a05 */
[C---:B------:R-:W-:Y:S01]  /*2fb0*/  ISETP.GT.U32.AND P6, PT, R0.reuse, R42, PT ;  /* 0x0000002a0000720c */ /* 0x040fe20003fc4070 */
[----:B------:R-:W-:Y:S01]  /*2fc0*/  IMAD.HI.U32 R5, R3, R45, RZ ;  /* 0x0000002d03057227 */ /* 0x000fe200078e00ff */
[----:B------:R-:W-:Y:S02]  /*2fd0*/  ISETP.GT.U32.AND P0, PT, R0, R43, PT ;  /* 0x0000002b0000720c */ /* 0x000fe40003f04070 */
[----:B------:R-:W-:Y:S01]  /*2fe0*/  LOP3.LUT R202, R4, 0x18a, RZ, 0xfc, !PT ;  /* 0x0000018a04ca7812 */ /* 0x000fe200078efcff */
[----:B------:R-:W-:Y:S01]  /*2ff0*/  IMAD R44, R0, R7, R44 ;  /* 0x00000007002c7224 */ /* 0x000fe200078e022c */
[C---:B------:R-:W-:Y:S01]  /*3000*/  LOP3.LUT R204, R4.reuse, 0x18e, RZ, 0xfc, !PT ;  /* 0x0000018e04cc7812 */ /* 0x040fe200078efcff */
[----:B------:R-:W-:Y:S01]  /*3010*/  IMAD.MOV R5, RZ, RZ, -R5 ;  /* 0x000000ffff057224 */ /* 0x000fe200078e0a05 */
[----:B------:R-:W-:Y:S01]  /*3020*/  LOP3.LUT R205, R4, 0x196, RZ, 0xfc, !PT ;  /* 0x0000019604cd7812 */ /* 0x000fe200078efcff */
[--C-:B------:R-:W-:Y:S01]  /*3030*/  @!P4 IMAD.IADD R41, R41, 0x1, -R0.reuse ;  /* 0x000000012929c824 */ /* 0x100fe200078e0a00 */
[C---:B------:R-:W-:Y:S01]  /*3040*/  ISETP.GT.U32.AND P4, PT, R0.reuse, R44, PT ;  /* 0x0000002c0000720c */ /* 0x040fe20003f84070 */
[----:B------:R-:W-:Y:S01]  /*3050*/  IMAD R45, R0, R5, R45 ;  /* 0x00000005002d7224 */ /* 0x000fe200078e022d */
[----:B------:R-:W-:Y:S01]  /*3060*/  IABS R199, R204 ;  /* 0x000000cc00c77213 */ /* 0x000fe20000000000 */
[----:B------:R-:W-:Y:S01]  /*3070*/  @!P6 IMAD.IADD R42, R42, 0x1, -R0 ;  /* 0x000000012a2ae824 */ /* 0x000fe200078e0a00 */
[----:B------:R-:W-:Y:S01]  /*3080*/  LOP3.LUT R208, R4, 0x19e, RZ, 0xfc, !PT ;  /* 0x0000019e04d07812 */ /* 0x000fe200078efcff */
        /* <DEDUP_REMOVED lines=8> */
[----:B------:R-:W-:Y:S01]  /*3110*/  @!P4 IMAD.IADD R44, R44, 0x1, -R0 ;  /* 0x000000012c2cc824 */ /* 0x000fe200078e0a00 */
[----:B------:R-:W-:Y:S01]  /*3120*/  ISETP.GE.AND P4, PT, R10, RZ, PT ;  /* 0x000000ff0a00720c */ /* 0x000fe20003f86270 */
[----:B------:R-:W-:Y:S01]  /*3130*/  IMAD R46, R0, R7, R46 ;  /* 0x00000007002e7224 */ /* 0x000fe200078e022e */
[----:B------:R-:W-:Y:S01]  /*3140*/  LOP3.LUT R10, R4, 0x64, RZ, 0xfc, !PT ;  /* 0x00000064040a7812 */ /* 0x000fe200078efcff */
[----:B------:R-:W-:Y:S01]  /*3150*/  @!P6 IMAD.IADD R45, R45, 0x1, -R0 ;  /* 0x000000012d2de824 */ /* 0x000fe200078e0a00 */
[C---:B------:R-:W-:Y:S01]  /*3160*/  ISETP.GT.U32.AND P6, PT, R0.reuse, R44, PT ;  /* 0x0000002c0000720c */ /* 0x040fe20003fc4070 */
[----:B------:R-:W-:Y:S01]  /*3170*/  IMAD.MOV R7, RZ, RZ, -R5 ;  /* 0x000000ffff077224 */ /* 0x000fe200078e0a05 */
[C---:B------:R-:W-:Y:S01]  /*3180*/  ISETP.GT.U32.AND P2, PT, R0.reuse, R46, PT ;  /* 0x0000002e0000720c */ /* 0x040fe20003f44070 */
[----:B------:R-:W-:Y:S01]  /*3190*/  @!P1 IMAD.MOV R41, RZ, RZ, -R41 ;  /* 0x000000ffff299224 */ /* 0x000fe200078e0a29 */
[C---:B------:R-:W-:Y:S01]  /*31a0*/  ISETP.GT.U32.AND P1, PT, R0.reuse, R45, PT ;  /* 0x0000002d0000720c */ /* 0x040fe20003f24070 */
[----:B------:R-:W-:Y:S01]  /*31b0*/  IMAD R47, R0, R7, R47 ;  /* 0x00000007002f7224 */ /* 0x000fe200078e022f */
[----:B------:R-:W-:Y:S01]  /*31c0*/  LOP3.LUT R7, R4, 0x62, RZ, 0xfc, !PT ;  /* 0x0000006204077812 */ /* 0x000fe200078efcff */
[----:B------:R-:W-:Y:S01]  /*31d0*/  IMAD.HI.U32 R5, R3, R48, RZ ;  /* 0x0000003003057227 */ /* 0x000fe200078e00ff */
[----:B------:R-:W-:-:S02]  /*31e0*/  IABS R210, R214 ;  /* 0x000000d600d27213 */ /* 0x000fc40000000000 */
[----:B------:R-:W-:Y:S01]  /*31f0*/  LOP3.LUT R215, R4, 0x1a6, RZ, 0xfc, !PT ;  /* 0x000001a604d77812 */ /* 0x000fe200078efcff */
[----:B------:R-:W-:Y:S01]  /*3200*/  @!P5 IMAD.MOV R42, RZ, RZ, -R42 ;  /* 0x000000ffff2ad224 */ /* 0x000fe200078e0a2a */
[----:B------:R-:W-:Y:S01]  /*3210*/  ISETP.GE.AND P5, PT, R49, RZ, PT ;  /* 0x000000ff3100720c */ /* 0x000fe20003fa6270 */
[--C-:B------:R-:W-:Y:S01]  /*3220*/  @!P6 IMAD.IADD R44, R44, 0x1, -R0.reuse ;  /* 0x000000012c2ce824 */ /* 0x100fe200078e0a00 */
[----:B------:R-:W-:Y:S01]  /*3230*/  ISETP.GT.U32.AND P6, PT, R0, R47, PT ;  /* 0x0000002f0000720c */ /* 0x000fe20003fc4070 */
[--C-:B------:R-:W-:Y:S01]  /*3240*/  @!P2 IMAD.IADD R46, R46, 0x1, -R0.reuse ;  /* 0x000000012e2ea824 */ /* 0x100fe200078e0a00 */
[----:B------:R-:W-:Y:S01]  /*3250*/  IABS R49, R7 ;  /* 0x0000000700317213 */ /* 0x000fe20000000000 */
[----:B------:R-:W-:Y:S01]  /*3260*/  IMAD.MOV R5, RZ, RZ, -R5 ;  /* 0x000000ffff057224 */ /* 0x000fe200078e0a05 */
[----:B------:R-:W-:Y:S01]  /*3270*/  ISETP.GE.AND P2, PT, R7, RZ, PT ;  /* 0x000000ff0700720c */ /* 0x000fe20003f46270 */
[----:B------:R-:W-:Y:S01]  /*3280*/  @!P0 IMAD.IADD R43, R43, 0x1, -R0 ;  /* 0x000000012b2b8824 */ /* 0x000fe200078e0a00 */
[----:B------:R-:W-:Y:S01]  /*3290*/  ISETP.GE.AND P0, PT, R8, RZ, PT ;  /* 0x000000ff0800720c */ /* 0x000fe20003f06270 */
[----:B------:R-:W-:Y:S01]  /*32a0*/  IMAD R48, R0, R5, R48 ;  /* 0x0000000500307224 */ /* 0x000fe200078e0230 */
[----:B------:R-:W-:Y:S01]  /*32b0*/  IABS R8, R53 ;  /* 0x0000003500087213 */ /* 0x000fe20000000000 */
[----:B------:R-:W-:Y:S01]  /*32c0*/  IMAD.HI.U32 R5, R3, R49, RZ ;  /* 0x0000003103057227 */ /* 0x000fe200078e00ff */
[----:B------:R-:W-:-:S02]  /*32d0*/  LOP3.LUT R216, R4, 0x1a8, RZ, 0xfc, !PT ;  /* 0x000001a804d87812 */ /* 0x000fc400078efcff */
[----:B------:R-:W-:Y:S01]  /*32e0*/  LOP3.LUT R219, R4, 0x1ae, RZ, 0xfc, !PT ;  /* 0x000001ae04db7812 */ /* 0x000fe200078efcff */
[--C-:B------:R-:W-:Y:S01]  /*32f0*/  @!P6 IMAD.IADD R47, R47, 0x1, -R0.reuse ;  /* 0x000000012f2fe824 */ /* 0x100fe200078e0a00 */
[C---:B------:R-:W-:Y:S01]  /*3300*/  ISETP.GT.U32.AND P6, PT, R0.reuse, R46, PT ;  /* 0x0000002e0000720c */ /* 0x040fe20003fc4070 */
[----:B------:R-:W-:Y:S01]  /*3310*/  @!P1 IMAD.IADD R45, R45, 0x1, -R0 ;  /* 0x000000012d2d9824 */ /* 0x000fe200078e0a00 */
[----:B------:R-:W-:Y:S01]  /*3320*/  ISETP.GE.AND P1, PT, R51, RZ, PT ;  /* 0x000000ff3300720c */ /* 0x000fe20003f26270 */
[----:B------:R-:W-:Y:S01]  /*3330*/  IMAD.MOV R5, RZ, RZ, -R5 ;  /* 0x000000ffff057224 */ /* 0x000fe200078e0a05 */
[----:B------:R-:W-:Y:S01]  /*3340*/  IABS R212, R216 ;  /* 0x000000d800d47213 */ /* 0x000fe20000000000 */
[----:B------:R-:W-:Y:S01]  /*3350*/  @!P4 IMAD.MOV R45, RZ, RZ, -R45 ;  /* 0x000000ffff2dc224 */ /* 0x000fe200078e0a2d */
[C---:B------:R-:W-:Y:S01]  /*3360*/  ISETP.GT.U32.AND P4, PT, R0.reuse, R48, PT ;  /* 0x000000300000720c */ /* 0x040fe20003f84070 */
[----:B------:R-:W-:Y:S01]  /*3370*/  IMAD R49, R0, R5, R49 ;  /* 0x0000000500317224 */ /* 0x000fe200078e0231 */
[----:B------:R-:W-:Y:S01]  /*3380*/  LOP3.LUT R218, R4, 0x1aa, RZ, 0xfc, !PT ;  /* 0x000001aa04da7812 */ /* 0x000fe200078efcff */
[----:B------:R-:W-:Y:S01]  /*3390*/  @!P3 IMAD.MOV R43, RZ, RZ, -R43 ;  /* 0x000000ffff2bb224 */ /* 0x000fe200078e0a2b */
[----:B------:R-:W-:Y:S01]  /*33a0*/  ISETP.GE.AND P3, PT, R50, RZ, PT ;  /* 0x000000ff3200720c */ /* 0x000fe20003f66270 */
[----:B------:R-:W-:Y:S01]  /*33b0*/  @!P0 IMAD.MOV R44, RZ, RZ, -R44 ;  /* 0x000000ffff2c8224 */ /* 0x000fe200078e0a2c */
[----:B------:R-:W-:Y:S01]  /*33c0*/  IABS R50, R10 ;  /* 0x0000000a00327213 */ /* 0x000fe20000000000 */
[----:B------:R-:W-:Y:S01]  /*33d0*/  @!P6 IMAD.IADD R46, R46, 0x1, -R0 ;  /* 0x000000012e2ee824 */ /* 0x000fe200078e0a00 */
[C---:B------:R-:W-:Y:S01]  /*33e0*/  ISETP.GT.U32.AND P6, PT, R0.reuse, R49, PT ;  /* 0x000000310000720c */ /* 0x040fe20003fc4070 */
[----:B------:R-:W-:Y:S01]  /*33f0*/  IMAD.HI.U32 R7, R3, R8, RZ ;  /* 0x0000000803077227 */ /* 0x000fe200078e00ff */
[----:B------:R-:W-:-:S02]  /*3400*/  ISETP.GT.U32.AND P0, PT, R0, R47, PT ;  /* 0x0000002f0000720c */ /* 0x000fc40003f04070 */
[----:B------:R-:W-:Y:S01]  /*3410*/  IABS R213, R218 ;  /* 0x000000da00d57213 */ /* 0x000fe20000000000 */
[----:B------:R-:W-:Y:S01]  /*3420*/  @!P4 IMAD.IADD R48, R48, 0x1, -R0 ;  /* 0x000000013030c824 */ /* 0x000fe200078e0a00 */
[----:B------:R-:W-:Y:S01]  /*3430*/  ISETP.GE.AND P4, PT, R53, RZ, PT ;  /* 0x000000ff3500720c */ /* 0x000fe20003f86270 */
[----:B------:R-:W-:Y:S01]  /*3440*/  IMAD.HI.U32 R5, R3, R50, RZ ;  /* 0x0000003203057227 */ /* 0x000fe200078e00ff */
[C---:B------:R-:W-:Y:S02]  /*3450*/  LOP3.LUT R220, R4.reuse, 0x1ac, RZ, 0xfc, !PT ;  /* 0x000001ac04dc7812 */ /* 0x040fe400078efcff */
[----:B------:R-:W-:Y:S01]  /*3460*/  LOP3.LUT R221, R4, 0x1b0, RZ, 0xfc, !PT ;  /* 0x000001b004dd7812 */ /* 0x000fe200078efcff */
[----:B------:R-:W-:Y:S01]  /*3470*/  @!P5 IMAD.MOV R46, RZ, RZ, -R46 ;  /* 0x000000ffff2ed224 */ /* 0x000fe200078e0a2e */
[----:B------:R-:W-:Y:S01]  /*3480*/  ISETP.GT.U32.AND P5, PT, R0, R48, PT ;  /* 0x000000300000720c */ /* 0x000fe20003fa4070 */
[--C-:B------:R-:W-:Y:S01]  /*3490*/  @!P6 IMAD.IADD R49, R49, 0x1, -R0.reuse ;  /* 0x000000013131e824 */ /* 0x100fe200078e0a00 */
[C---:B------:R-:W-:Y:S01]  /*34a0*/  LOP3.LUT R223, R4.reuse, 0x1b8, RZ, 0xfc, !PT ;  /* 0x000001b804df7812 */ /* 0x040fe200078efcff */
[----:B------:R-:W-:Y:S01]  /*34b0*/  IMAD.MOV R51, RZ, RZ, -R5 ;  /* 0x000000ffff337224 */ /* 0x000fe200078e0a05 */
[----:B------:R-:W-:Y:S01]  /*34c0*/  LOP3.LUT R226, R4, 0x1bc, RZ, 0xfc, !PT ;  /* 0x000001bc04e27812 */ /* 0x000fe200078efcff */
[----:B------:R-:W-:Y:S01]  /*34d0*/  @!P0 IMAD.IADD R47, R47, 0x1, -R0 ;  /* 0x000000012f2f8824 */ /* 0x000fe200078e0a00 */
[----:B------:R-:W-:Y:S01]  /*34e0*/  ISETP.GT.U32.AND P6, PT, R0, R49, PT ;  /* 0x000000310000720c */ /* 0x000fe20003fc4070 */
[----:B------:R-:W-:Y:S01]  /*34f0*/  IMAD.HI.U32 R5, R3, R52, RZ ;  /* 0x0000003403057227 */ /* 0x000fe200078e00ff */
[----:B------:R-:W-:-:S02]  /*3500*/  ISETP.GE.AND P0, PT, R10, RZ, PT ;  /* 0x000000ff0a00720c */ /* 0x000fc40003f06270 */
[C---:B------:R-:W-:Y:S01]  /*3510*/  LOP3.LUT R10, R4.reuse, 0x6c, RZ, 0xfc, !PT ;  /* 0x0000006c040a7812 */ /* 0x040fe200078efcff */
[----:B------:R-:W-:Y:S01]  /*3520*/  IMAD.MOV R7, RZ, RZ, -R7 ;  /* 0x000000ffff077224 */ /* 0x000fe200078e0a07 */
[----:B------:R-:W-:Y:S01]  /*3530*/  LOP3.LUT R224, R4, 0x1ba, RZ, 0xfc, !PT ;  /* 0x000001ba04e07812 */ /* 0x000fe200078efcff */
[C---:B------:R-:W-:Y:S01]  /*3540*/  IMAD R50, R0.reuse, R51, R50 ;  /* 0x0000003300327224 */ /* 0x040fe200078e0232 */
[----:B------:R-:W-:Y:S01]  /*3550*/  IABS R54, R10 ;  /* 0x0000000a00367213 */ /* 0x000fe20000000000 */
[----:B------:R-:W-:Y:S01]  /*3560*/  IMAD.MOV R5, RZ, RZ, -R5 ;  /* 0x000000ffff057224 */ /* 0x000fe200078e0a05 */
[----:B------:R-:W-:Y:S01]  /*3570*/  IABS R222, R226 ;  /* 0x000000e200de7213 */ /* 0x000fe20000000000 */
[----:B------:R-:W-:Y:S01]  /*3580*/  IMAD R51, R0, R7, R8 ;  /* 0x0000000700337224 */ /* 0x000fe200078e0208 */
[----:B------:R-:W-:Y:S01]  /*3590*/  LOP3.LUT R8, R4, 0x6a, RZ, 0xfc, !PT ;  /* 0x0000006a04087812 */ /* 0x000fe200078efcff */
[----:B------:R-:W-:Y:S01]  /*35a0*/  @!P3 IMAD.MOV R47, RZ, RZ, -R47 ;  /* 0x000000ffff2fb224 */ /* 0x000fe200078e0a2f */
[C---:B------:R-:W-:Y:S01]  /*35b0*/  ISETP.GT.U32.AND P3, PT, R0.reuse, R50, PT ;  /* 0x000000320000720c */ /* 0x040fe20003f64070 */
[----:B------:R-:W-:Y:S01]  /*35c0*/  IMAD R52, R0, R5, R52 ;  /* 0x0000000500347224 */ /* 0x000fe200078e0234 */
[----:B------:R-:W-:Y:S01]  /*35d0*/  IABS R53, R8 ;  /* 0x0000000800357213 */ /* 0x000fe20000000000 */
[--C-:B------:R-:W-:Y:S01]  /*35e0*/  @!P5 IMAD.IADD R48, R48, 0x1, -R0.reuse ;  /* 0x000000013030d824 */ /* 0x100fe200078e0a00 */
[C---:B------:R-:W-:Y:S01]  /*35f0*/  ISETP.GT.U32.AND P5, PT, R0.reuse, R51, PT ;  /* 0x000000330000720c */ /* 0x040fe20003fa4070 */
[----:B------:R-:W-:Y:S01]  /*3600*/  @!P6 IMAD.IADD R49, R49, 0x1, -R0 ;  /* 0x000000013131e824 */ /* 0x000fe200078e0a00 */
[----:B------:R-:W-:Y:S01]  /*3610*/  ISETP.GT.U32.AND P6, PT, R0, R52, PT ;  /* 0x000000340000720c */ /* 0x000fe20003fc4070 */
[----:B------:R-:W-:Y:S01]  /*3620*/  IMAD.HI.U32 R5, R3, R53, RZ ;  /* 0x0000003503057227 */ /* 0x000fe200078e00ff */
[----:B------:R-:W-:-:S02]  /*3630*/  LOP3.LUT R227, R4, 0x1c4, RZ, 0xfc, !PT ;  /* 0x000001c404e37812 */ /* 0x000fc400078efcff */
[C---:B------:R-:W-:Y:S01]  /*3640*/  LOP3.LUT R238, R4.reuse, 0x1dc, RZ, 0xfc, !PT ;  /* 0x000001dc04ee7812 */ /* 0x040fe200078efcff */
[----:B------:R-:W-:Y:S01]  /*3650*/  IMAD.HI.U32 R7, R3, R54, RZ ;  /* 0x0000003603077227 */ /* 0x000fe200078e00ff */
[----:B------:R-:W-:Y:S02]  /*3660*/  IABS R229, R227 ;  /* 0x000000e300e57213 */ /* 0x000fe40000000000 */
[----:B------:R-:W-:Y:S01]  /*3670*/  LOP3.LUT R239, R4, 0x1de, RZ, 0xfc, !PT ;  /* 0x000001de04ef7812 */ /* 0x000fe200078efcff */
[--C-:B------:R-:W-:Y:S01]  /*3680*/  @!P3 IMAD.IADD R50, R50, 0x1, -R0.reuse ;  /* 0x000000013232b824 */ /* 0x100fe200078e0a00 */
[----:B------:R-:W-:Y:S01]  /*3690*/  ISETP.GE.AND P3, PT, R57, RZ, PT ;  /* 0x000000ff3900720c */ /* 0x000fe20003f66270 */
[--C-:B------:R-:W-:Y:S01]  /*36a0*/  @!P5 IMAD.IADD R51, R51, 0x1, -R0.reuse ;  /* 0x000000013333d824 */ /* 0x100fe200078e0a00 */
[----:B------:R-:W-:Y:S01]  /*36b0*/  LOP3.LUT R251, R4, 0x1e2, RZ, 0xfc, !PT ;  /* 0x000001e204fb7812 */ /* 0x000fe200078efcff */
[----:B------:R-:W-:Y:S01]  /*36c0*/  @!P6 IMAD.IADD R52, R52, 0x1, -R0 ;  /* 0x000000013434e824 */ /* 0x000fe200078e0a00 */
[C---:B------:R-:W-:Y:S01]  /*36d0*/  ISETP.GT.U32.AND P5, PT, R0.reuse, R50, PT ;  /* 0x000000320000720c */ /* 0x040fe20003fa4070 */
[----:B------:R-:W-:Y:S01]  /*36e0*/  IMAD.MOV R5, RZ, RZ, -R5 ;  /* 0x000000ffff057224 */ /* 0x000fe200078e0a05 */
[C---:B------:R-:W-:Y:S01]  /*36f0*/  ISETP.GT.U32.AND P6, PT, R0.reuse, R51, PT ;  /* 0x000000330000720c */ /* 0x040fe20003fc4070 */
[----:B------:R-:W-:Y:S01]  /*3700*/  IMAD.MOV R7, RZ, RZ, -R7 ;  /* 0x000000ffff077224 */ /* 0x000fe200078e0a07 */
[----:B------:R-:W-:Y:S01]  /*3710*/  IABS R241, R251 ;  /* 0x000000fb00f17213 */ /* 0x000fe20000000000 */
[----:B------:R-:W-:Y:S01]  /*3720*/  IMAD R53, R0, R5, R53 ;  /* 0x0000000500357224 */ /* 0x000fe200078e0235 */
[----:B------:R-:W-:Y:S01]  /*3730*/  LOP3.LUT R250, R4, 0x1e4, RZ, 0xfc, !PT ;  /* 0x000001e404fa7812 */ /* 0x000fe200078efcff */
[----:B------:R-:W-:Y:S01]  /*3740*/  IMAD R54, R0, R7, R54 ;  /* 0x0000000700367224 */ /* 0x000fe200078e0236 */
[----:B-1----:R-:W-:Y:S01]  /*3750*/  LOP3.LUT R15, R4, 0x1e8, RZ, 0xfc, !PT ;  /* 0x000001e8040f7812 */ /* 0x002fe200078efcff */
[----:B------:R-:W-:Y:S01]  /*3760*/  IMAD.HI.U32 R7, R3, R56, RZ ;  /* 0x0000003803077227 */ /* 0x000fe200078e00ff */
[----:B------:R-:W-:-:S02]  /*3770*/  IABS R242, R250 ;  /* 0x000000fa00f27213 */ /* 0x000fc40000000000 */
[----:B------:R-:W-:Y:S01]  /*3780*/  IABS R244, R15 ;  /* 0x0000000f00f47213 */ /* 0x000fe20000000000 */
[--C-:B------:R-:W-:Y:S01]  /*3790*/  @!P5 IMAD.IADD R50, R50, 0x1, -R0.reuse ;  /* 0x000000013232d824 */ /* 0x100fe200078e0a00 */
[C---:B------:R-:W-:Y:S01]  /*37a0*/  ISETP.GT.U32.AND P5, PT, R0.reuse, R53, PT ;  /* 0x000000350000720c */ /* 0x040fe20003fa4070 */
[----:B------:R-:W-:Y:S01]  /*37b0*/  @!P6 IMAD.IADD R51, R51, 0x1, -R0 ;  /* 0x000000013333e824 */ /* 0x000fe200078e0a00 */
[----:B------:R-:W-:Y:S01]  /*37c0*/  ISETP.GT.U32.AND P6, PT, R0, R54, PT ;  /* 0x000000360000720c */ /* 0x000fe20003fc4070 */
[----:B------:R-:W-:Y:S01]  /*37d0*/  IMAD.MOV R7, RZ, RZ, -R7 ;  /* 0x000000ffff077224 */ /* 0x000fe200078e0a07 */
[----:B--2---:R-:W-:Y:S01]  /*37e0*/  LOP3.LUT R19, R4, 0x1e6, RZ, 0xfc, !PT ;  /* 0x000001e604137812 */ /* 0x004fe200078efcff */
[----:B------:R-:W-:Y:S01]  /*37f0*/  @!P2 IMAD.MOV R49, RZ, RZ, -R49 ;  /* 0x000000ffff31a224 */ /* 0x000fe200078e0a31 */
[----:B------:R-:W-:Y:S01]  /*3800*/  ISETP.GE.AND P2, PT, R8, RZ, PT ;  /* 0x000000ff0800720c */ /* 0x000fe20003f46270 */
[----:B------:R-:W-:Y:S01]  /*3810*/  IMAD R56, R0, R7, R56 ;  /* 0x0000000700387224 */ /* 0x000fe200078e0238 */
[C---:B------:R-:W-:Y:S01]  /*3820*/  LOP3.LUT R8, R4.reuse, 0x72, RZ, 0xfc, !PT ;  /* 0x0000007204087812 */ /* 0x040fe200078efcff */
[----:B------:R-:W-:Y:S01]  /*3830*/  IMAD.HI.U32 R5, R3, R55, RZ ;  /* 0x0000003703057227 */ /* 0x000fe200078e00ff */
[----:B------:R-:W-:-:S02]  /*3840*/  LOP3.LUT R7, R4, 0x74, RZ, 0xfc, !PT ;  /* 0x0000007404077812 */ /* 0x000fc400078efcff */
[----:B------:R-:W-:Y:S01]  /*3850*/  IABS R57, R8 ;  /* 0x0000000800397213 */ /* 0x000fe20000000000 */
[--C-:B------:R-:W-:Y:S01]  /*3860*/  @!P5 IMAD.IADD R53, R53, 0x1, -R0.reuse ;  /* 0x000000013535d824 */ /* 0x100fe200078e0a00 */
[----:B------:R-:W-:Y:S01]  /*3870*/  IABS R58, R7 ;  /* 0x00000007003a7213 */ /* 0x000fe20000000000 */
[----:B------:R-:W-:Y:S01]  /*3880*/  @!P6 IMAD.IADD R54, R54, 0x1, -R0 ;  /* 0x000000013636e824 */ /* 0x000fe200078e0a00 */
[----:B------:R-:W-:Y:S01]  /*3890*/  IABS R243, R19 ;  /* 0x0000001300f37213 */ /* 0x000fe20000000000 */
[----:B------:R-:W-:Y:S01]  /*38a0*/  @!P0 IMAD.MOV R50, RZ, RZ, -R50 ;  /* 0x000000ffff328224 */ /* 0x000fe200078e0a32 */
[C---:B------:R-:W-:Y:S01]  /*38b0*/  ISETP.GT.U32.AND P0, PT, R0.reuse, R53, PT ;  /* 0x000000350000720c */ /* 0x040fe20003f04070 */
[----:B------:R-:W-:Y:S01]  /*38c0*/  @!P4 IMAD.MOV R51, RZ, RZ, -R51 ;  /* 0x000000ffff33c224 */ /* 0x000fe200078e0a33 */
[C---:B------:R-:W-:Y:S01]  /*38d0*/  ISETP.GT.U32.AND P4, PT, R0.reuse, R56, PT ;  /* 0x000000380000720c */ /* 0x040fe20003f84070 */
[----:B------:R-:W-:Y:S01]  /*38e0*/  IMAD.MOV R5, RZ, RZ, -R5 ;  /* 0x000000ffff057224 */ /* 0x000fe200078e0a05 */
[C---:B------:R-:W-:Y:S01]  /*38f0*/  ISETP.GT.U32.AND P6, PT, R0.reuse, R54, PT ;  /* 0x000000360000720c */ /* 0x040fe20003fc4070 */
[----:B------:R-:W-:Y:S01]  /*3900*/  @!P1 IMAD.MOV R48, RZ, RZ, -R48 ;  /* 0x000000ffff309224 */ /* 0x000fe200078e0a30 */
[C---:B------:R-:W-:Y:S01]  /*3910*/  ISETP.GT.U32.AND P1, PT, R0.reuse, R52, PT ;  /* 0x000000340000720c */ /* 0x040fe20003f24070 */
[----:B------:R-:W-:Y:S01]  /*3920*/  IMAD R55, R0, R5, R55 ;  /* 0x0000000500377224 */ /* 0x000fe200078e0237 */
[C---:B------:R-:W-:Y:S01]  /*3930*/  LOP3.LUT R17, R4.reuse, 0x1ec, RZ, 0xfc, !PT ;  /* 0x000001ec04117812 */ /* 0x040fe200078efcff */
[----:B------:R-:W-:Y:S01]  /*3940*/  IMAD.HI.U32 R5, R3, R57, RZ ;  /* 0x0000003903057227 */ /* 0x000fe200078e00ff */
[----:B------:R-:W-:-:S02]  /*3950*/  LOP3.LUT R18, R4, 0x1ea, RZ, 0xfc, !PT ;  /* 0x000001ea04127812 */ /* 0x000fc400078efcff */
[----:B------:R-:W-:Y:S01]  /*3960*/  ISETP.GT.U32.AND P5, PT, R0, R55, PT ;  /* 0x000000370000720c */ /* 0x000fe20003fa4070 */
[----:B------:R-:W-:Y:S01]  /*3970*/  IMAD.MOV R5, RZ, RZ, -R5 ;  /* 0x000000ffff057224 */ /* 0x000fe200078e0a05 */
[----:B------:R-:W-:Y:S01]  /*3980*/  IABS R246, R17 ;  /* 0x0000001100f67213 */ /* 0x000fe20000000000 */
[--C-:B------:R-:W-:Y:S01]  /*3990*/  @!P0 IMAD.IADD R53, R53, 0x1, -R0.reuse ;  /* 0x0000000135358824 */ /* 0x100fe200078e0a00 */
[----:B------:R-:W-:Y:S01]  /*39a0*/  ISETP.GE.AND P0, PT, R60, RZ, PT ;  /* 0x000000ff3c00720c */ /* 0x000fe20003f06270 */
[----:B------:R-:W-:Y:S01]  /*39b0*/  IMAD R57, R0, R5, R57 ;  /* 0x0000000500397224 */ /* 0x000fe200078e0239 */
[----:B------:R-:W-:Y:S01]  /*39c0*/  IABS R245, R18 ;  /* 0x0000001200f57213 */ /* 0x000fe20000000000 */
[--C-:B------:R-:W-:Y:S01]  /*39d0*/  @!P4 IMAD.IADD R56, R56, 0x1, -R0.reuse ;  /* 0x000000013838c824 */ /* 0x100fe200078e0a00 */
[----:B------:R-:W-:Y:S01]  /*39e0*/  ISETP.GE.AND P4, PT, R8, RZ, PT ;  /* 0x000000ff0800720c */ /* 0x000fe20003f86270 */
[----:B------:R-:W-:Y:S01]  /*39f0*/  @!P6 IMAD.IADD R54, R54, 0x1, -R0 ;  /* 0x000000013636e824 */ /* 0x000fe200078e0a00 */
[C---:B------:R-:W-:Y:S01]  /*3a00*/  ISETP.GT.U32.AND P6, PT, R0.reuse, R57, PT ;  /* 0x000000390000720c */ /* 0x040fe20003fc4070 */
[----:B------:R-:W-:Y:S01]  /*3a10*/  @!P2 IMAD.MOV R53, RZ, RZ, -R53 ;  /* 0x000000ffff35a224 */ /* 0x000fe200078e0a35 */
[----:B------:R-:W-:Y:S01]  /*3a20*/  ISETP.GT.U32.AND P2, PT, R0, R56, PT ;  /* 0x000000380000720c */ /* 0x000fe20003f44070 */
[----:B------:R-:W-:Y:S01]  /*3a30*/  IMAD.HI.U32 R5, R3, R58, RZ ;  /* 0x0000003a03057227 */ /* 0x000fe200078e00ff */
[----:B------:R-:W-:-:S02]  /*3a40*/  LOP3.LUT R8, R4, 0x7a, RZ, 0xfc, !PT ;  /* 0x0000007a04087812 */ /* 0x000fc400078efcff */
[C---:B------:R-:W-:Y:S01]  /*3a50*/  LOP3.LUT R16, R4.reuse, 0x1ee, RZ, 0xfc, !PT ;  /* 0x000001ee04107812 */ /* 0x040fe200078efcff */
[----:B------:R-:W-:Y:S01]  /*3a60*/  IMAD.MOV R5, RZ, RZ, -R5 ;  /* 0x000000ffff057224 */ /* 0x000fe200078e0a05 */
[----:B------:R-:W-:Y:S01]  /*3a70*/  LOP3.LUT R14, R4, 0x1f2, RZ, 0xfc, !PT ;  /* 0x000001f2040e7812 */ /* 0x000fe200078efcff */
[----:B------:R-:W-:Y:S01]  /*3a80*/  @!P5 IMAD.IADD R55, R55, 0x1, -R0 ;  /* 0x000000013737d824 */ /* 0x000fe200078e0a00 */
[----:B------:R-:W-:Y:S01]  /*3a90*/  IABS R247, R16 ;  /* 0x0000001000f77213 */ /* 0x000fe20000000000 */
[----:B------:R-:W-:Y:S01]  /*3aa0*/  IMAD R58, R0, R5, R58 ;  /* 0x00000005003a7224 */ /* 0x000fe200078e023a */
[----:B------:R-:W-:Y:S01]  /*3ab0*/  LOP3.LUT R5, R4, 0x76, RZ, 0xfc, !PT ;  /* 0x0000007604057812 */ /* 0x000fe200078efcff */
[--C-:B------:R-:W-:Y:S01]  /*3ac0*/  @!P6 IMAD.IADD R57, R57, 0x1, -R0.reuse ;  /* 0x000000013939e824 */ /* 0x100fe200078e0a00 */
[----:B------:R-:W-:Y:S01]  /*3ad0*/  ISETP.GT.U32.AND P5, PT, R0, R55, PT ;  /* 0x000000370000720c */ /* 0x000fe20003fa4070 */
[--C-:B------:R-:W-:Y:S01]  /*3ae0*/  @!P2 IMAD.IADD R56, R56, 0x1, -R0.reuse ;  /* 0x000000013838a824 */ /* 0x100fe200078e0a00 */
[----:B------:R-:W-:Y:S01]  /*3af0*/  ISETP.GT.U32.AND P2, PT, R0, R58, PT ;  /* 0x0000003a0000720c */ /* 0x000fe20003f44070 */
[----:B------:R-:W-:Y:S01]  /*3b00*/  @!P1 IMAD.IADD R52, R52, 0x1, -R0 ;  /* 0x0000000134349824 */ /* 0x000fe200078e0a00 */
[----:B------:R-:W-:Y:S01]  /*3b10*/  ISETP.GE.AND P1, PT, R10, RZ, PT ;  /* 0x000000ff0a00720c */ /* 0x000fe20003f26270 */
[----:B------:R-:W-:Y:S01]  /*3b20*/  @!P0 IMAD.MOV R56, RZ, RZ, -R56 ;  /* 0x000000ffff388224 */ /* 0x000fe200078e0a38 */
[----:B------:R-:W-:Y:S01]  /*3b30*/  ISETP.GT.U32.AND P6, PT, R0, R57, PT ;  /* 0x000000390000720c */ /* 0x000fe20003fc4070 */
[----:B------:R-:W-:Y:S01]  /*3b40*/  @!P3 IMAD.MOV R52, RZ, RZ, -R52 ;  /* 0x000000ffff34b224 */ /* 0x000fe200078e0a34 */
[----:B------:R-:W-:-:S02]  /*3b50*/  ISETP.GE.AND P3, PT, R59, RZ, PT ;  /* 0x000000ff3b00720c */ /* 0x000fc40003f66270 */
[----:B------:R-:W-:Y:S02]  /*3b60*/  IABS R59, R5 ;  /* 0x00000005003b7213 */ /* 0x000fe40000000000 */
[----:B------:R-:W-:Y:S01]  /*3b70*/  ISETP.GE.AND P0, PT, R8, RZ, PT ;  /* 0x000000ff0800720c */ /* 0x000fe20003f06270 */
[--C-:B------:R-:W-:Y:S01]  /*3b80*/  @!P5 IMAD.IADD R55, R55, 0x1, -R0.reuse ;  /* 0x000000013737d824 */ /* 0x100fe200078e0a00 */
[----:B------:R-:W-:Y:S01]  /*3b90*/  ISETP.GE.AND P5, PT, R7, RZ, PT ;  /* 0x000000ff0700720c */ /* 0x000fe20003fa6270 */
[----:B------:R-:W-:Y:S01]  /*3ba0*/  @!P2 IMAD.IADD R58, R58, 0x1, -R0 ;  /* 0x000000013a3aa824 */ /* 0x000fe200078e0a00 */
[C---:B------:R-:W-:Y:S01]  /*3bb0*/  LOP3.LUT R7, R4.reuse, 0x78, RZ, 0xfc, !PT ;  /* 0x0000007804077812 */ /* 0x040fe200078efcff */
[----:B------:R-:W-:Y:S01]  /*3bc0*/  @!P1 IMAD.MOV R54, RZ, RZ, -R54 ;  /* 0x000000ffff369224 */ /* 0x000fe200078e0a36 */
[----:B------:R-:W-:Y:S01]  /*3bd0*/  LOP3.LUT R10, R4, 0x7c, RZ, 0xfc, !PT ;  /* 0x0000007c040a7812 */ /* 0x000fe200078efcff */
[----:B------:R-:W-:Y:S01]  /*3be0*/  @!P6 IMAD.IADD R57, R57, 0x1, -R0 ;  /* 0x000000013939e824 */ /* 0x000fe200078e0a00 */
[----:B------:R-:W-:Y:S01]  /*3bf0*/  IABS R8, R8 ;  /* 0x0000000800087213 */ /* 0x000fe20000000000 */
[----:B------:R-:W-:Y:S01]  /*3c00*/  @!P3 IMAD.MOV R55, RZ, RZ, -R55 ;  /* 0x000000ffff37b224 */ /* 0x000fe200078e0a37 */
[----:B------:R-:W-:Y:S01]  /*3c10*/  ISETP.GE.AND P1, PT, R5, RZ, PT ;  /* 0x000000ff0500720c */ /* 0x000fe20003f26270 */
[----:B------:R-:W-:Y:S01]  /*3c20*/  IMAD.HI.U32 R5, R3, R59, RZ ;  /* 0x0000003b03057227 */ /* 0x000fe200078e00ff */
[----:B------:R-:W-:-:S02]  /*3c30*/  IABS R60, R7 ;  /* 0x00000007003c7213 */ /* 0x000fc40000000000 */
[----:B------:R-:W-:Y:S01]  /*3c40*/  ISETP.GE.AND P6, PT, R10, RZ, PT ;  /* 0x000000ff0a00720c */ /* 0x000fe20003fc6270 */
[----:B------:R-:W-:Y:S01]  /*3c50*/  @!P4 IMAD.MOV R57, RZ, RZ, -R57 ;  /* 0x000000ffff39c224 */ /* 0x000fe200078e0a39 */
[----:B------:R-:W-:Y:S01]  /*3c60*/  IABS R62, R10 ;  /* 0x0000000a003e7213 */ /* 0x000fe20000000000 */
[----:B------:R-:W-:Y:S01]  /*3c70*/  IMAD.MOV.U32 R10, RZ, RZ, R8 ;  /* 0x000000ffff0a7224 */ /* 0x000fe200078e0008 */
[----:B------:R-:W-:Y:S01]  /*3c80*/  ISETP.GT.U32.AND P2, PT, R0, R58, PT ;  /* 0x0000003a0000720c */ /* 0x000fe20003f44070 */
[----:B------:R-:W-:Y:S01]  /*3c90*/  IMAD.MOV R8, RZ, RZ, -R5 ;  /* 0x000000ffff087224 */ /* 0x000fe200078e0a05 */
[----:B------:R-:W-:Y:S01]  /*3ca0*/  ISETP.GE.AND P3, PT, R7, RZ, PT ;  /* 0x000000ff0700720c */ /* 0x000fe20003f66270 */
[C---:B------:R-:W-:Y:S01]  /*3cb0*/  IMAD.HI.U32 R5, R3.reuse, R60, RZ ;  /* 0x0000003c03057227 */ /* 0x040fe200078e00ff */
[----:B------:R-:W-:Y:S02]  /*3cc0*/  IABS R249, R14 ;  /* 0x0000000e00f97213 */ /* 0x000fe40000000000 */
[C---:B------:R-:W-:Y:S01]  /*3cd0*/  LOP3.LUT R6, R4.reuse, 0x1f0, RZ, 0xfc, !PT ;  /* 0x000001f004067812 */ /* 0x040fe200078efcff */
[----:B------:R-:W-:Y:S01]  /*3ce0*/  IMAD.HI.U32 R7, R3, R10, RZ ;  /* 0x0000000a03077227 */ /* 0x000fe200078e00ff */
[----:B------:R-:W-:-:S02]  /*3cf0*/  LOP3.LUT R9, R4, 0x1f4, RZ, 0xfc, !PT ;  /* 0x000001f404097812 */ /* 0x000fc400078efcff */
[----:B------:R-:W-:Y:S01]  /*3d00*/  IABS R248, R6 ;  /* 0x0000000600f87213 */ /* 0x000fe20000000000 */
[----:B------:R-:W-:Y:S01]  /*3d10*/  IMAD.MOV R61, RZ, RZ, -R5 ;  /* 0x000000ffff3d7224 */ /* 0x000fe200078e0a05 */
[----:B------:R-:W-:Y:S01]  /*3d20*/  LOP3.LUT R13, R4, 0x1f6, RZ, 0xfc, !PT ;  /* 0x000001f6040d7812 */ /* 0x000fe200078efcff */
[----:B------:R-:W-:Y:S01]  /*3d30*/  IMAD R59, R0, R8, R59 ;  /* 0x00000008003b7224 */ /* 0x000fe200078e023b */
[C---:B------:R-:W-:Y:S01]  /*3d40*/  LOP3.LUT R8, R4.reuse, 0x7e, RZ, 0xfc, !PT ;  /* 0x0000007e04087812 */ /* 0x040fe200078efcff */
[----:B------:R-:W-:Y:S01]  /*3d50*/  IMAD.MOV R7, RZ, RZ, -R7 ;  /* 0x000000ffff077224 */ /* 0x000fe200078e0a07 */
[----:B------:R-:W-:Y:S01]  /*3d60*/  LOP3.LUT R2, R4, 0x1f8, RZ, 0xfc, !PT ;  /* 0x000001f804027812 */ /* 0x000fe200078efcff */
[C---:B------:R-:W-:Y:S01]  /*3d70*/  IMAD R60, R0.reuse, R61, R60 ;  /* 0x0000003d003c7224 */ /* 0x040fe200078e023c */
[----:B------:R-:W-:Y:S01]  /*3d80*/  ISETP.GT.U32.AND P4, PT, R0, R59, PT ;  /* 0x0000003b0000720c */ /* 0x000fe20003f84070 */
[----:B------:R-:W-:Y:S01]  /*3d90*/  @!P2 IMAD.IADD R58, R58, 0x1, -R0 ;  /* 0x000000013a3aa824 */ /* 0x000fe200078e0a00 */
[----:B------:R-:W-:Y:S01]  /*3da0*/  IABS R63, R8 ;  /* 0x00000008003f7213 */ /* 0x000fe20000000000 */
[----:B------:R-:W-:Y:S01]  /*3db0*/  IMAD R61, R0, R7, R10 ;  /* 0x00000007003d7224 */ /* 0x000fe200078e020a */
[----:B------:R-:W-:Y:S01]  /*3dc0*/  LOP3.LUT R10, R4, 0x80, RZ, 0xfc, !PT ;  /* 0x00000080040a7812 */ /* 0x000fe200078efcff */
[----:B------:R-:W-:Y:S01]  /*3dd0*/  @!P5 IMAD.MOV R58, RZ, RZ, -R58 ;  /* 0x000000ffff3ad224 */ /* 0x000fe200078e0a3a */
[C---:B------:R-:W-:Y:S01]  /*3de0*/  ISETP.GT.U32.AND P2, PT, R0.reuse, R60, PT ;  /* 0x0000003c0000720c */ /* 0x040fe20003f44070 */
[----:B------:R-:W-:Y:S01]  /*3df0*/  IMAD.HI.U32 R5, R3, R62, RZ ;  /* 0x0000003e03057227 */ /* 0x000fe200078e00ff */
[----:B------:R-:W-:-:S02]  /*3e00*/  ISETP.GT.U32.AND P5, PT, R0, R61, PT ;  /* 0x0000003d0000720c */ /* 0x000fc40003fa4070 */
[----:B------:R-:W-:Y:S01]  /*3e10*/  IABS R64, R10 ;  /* 0x0000000a00407213 */ /* 0x000fe20000000000 */
[----:B------:R-:W-:Y:S01]  /*3e20*/  IMAD.MOV R5, RZ, RZ, -R5 ;  /* 0x000000ffff057224 */ /* 0x000fe200078e0a05 */
[C---:B------:R-:W-:Y:S01]  /*3e30*/  LOP3.LUT R12, R4.reuse, 0x1fa, RZ, 0xfc, !PT ;  /* 0x000001fa040c7812 */ /* 0x040fe200078efcff */
[----:B------:R-:W-:Y:S01]  /*3e40*/  @!P4 IMAD.IADD R59, R59, 0x1, -R0 ;  /* 0x000000013b3bc824 */ /* 0x000fe200078e0a00 */
[----:B------:R-:W-:Y:S01]  /*3e50*/  LOP3.LUT R11, R4, 0x1fc, RZ, 0xfc, !PT ;  /* 0x000001fc040b7812 */ /* 0x000fe200078efcff */
[----:B------:R-:W-:Y:S01]  /*3e60*/  IMAD.HI.U32 R7, R3, R64, RZ ;  /* 0x0000004003077227 */ /* 0x000fe200078e00ff */
[----:B------:R-:W-:Y:S02]  /*3e70*/  IABS R252, R2 ;  /* 0x0000000200fc7213 */ /* 0x000fe40000000000 */
[C---:B------:R-:W-:Y:S01]  /*3e80*/  ISETP.GT.U32.AND P4, PT, R0.reuse, R59, PT ;  /* 0x0000003b0000720c */ /* 0x040fe20003f84070 */
[----:B------:R-:W-:Y:S02]  /*3e90*/  IMAD R62, R0, R5, R62 ;  /* 0x00000005003e7224 */ /* 0x000fe400078e023e */
[----:B------:R-:W-:-:S02]  /*3ea0*/  @!P5 IMAD.IADD R61, R61, 0x1, -R0 ;  /* 0x000000013d3dd824 */ /* 0x000fc400078e0a00 */
[----:B------:R-:W-:Y:S02]  /*3eb0*/  IMAD.MOV R7, RZ, RZ, -R7 ;  /* 0x000000ffff077224 */ /* 0x000fe400078e0a07 */
[----:B------:R-:W-:Y:S01]  /*3ec0*/  @!P2 IMAD.IADD R60, R60, 0x1, -R0 ;  /* 0x000000013c3ca824 */ /* 0x000fe200078e0a00 */
[C---:B------:R-:W-:Y:S01]  /*3ed0*/  ISETP.GT.U32.AND P5, PT, R0.reuse, R61, PT ;  /* 0x0000003d0000720c */ /* 0x040fe20003fa4070 */
[C---:B------:R-:W-:Y:S02]  /*3ee0*/  IMAD R64, R0.reuse, R7, R64 ;  /* 0x0000000700407224 */ /* 0x040fe400078e0240 */
[----:B------:R-:W-:Y:S01]  /*3ef0*/  IMAD.HI.U32 R5, R3, R63, RZ ;  /* 0x0000003f03057227 */ /* 0x000fe200078e00ff */
[----:B------:R-:W-:-:S03]  /*3f00*/  ISETP.GT.U32.AND P2, PT, R0, R60, PT ;  /* 0x0000003c0000720c */ /* 0x000fc60003f44070 */
[--C-:B------:R-:W-:Y:S01]  /*3f10*/  @!P4 IMAD.IADD R59, R59, 0x1, -R0.reuse ;  /* 0x000000013b3bc824 */ /* 0x100fe200078e0a00 */
[C---:B------:R-:W-:Y:S01]  /*3f20*/  ISETP.GT.U32.AND P4, PT, R0.reuse, R62, PT ;  /* 0x0000003e0000720c */ /* 0x040fe20003f84070 */
[----:B------:R-:W-:Y:S02]  /*3f30*/  IMAD.MOV R5, RZ, RZ, -R5 ;  /* 0x000000ffff057224 */ /* 0x000fe400078e0a05 */
[----:B------:R-:W-:Y:S02]  /*3f40*/  @!P1 IMAD.MOV R59, RZ, RZ, -R59 ;  /* 0x000000ffff3b9224 */ /* 0x000fe400078e0a3b */
[----:B------:R-:W-:Y:S01]  /*3f50*/  @!P5 IMAD.IADD R61, R61, 0x1, -R0 ;  /* 0x000000013d3dd824 */ /* 0x000fe200078e0a00 */
[C---:B------:R-:W-:Y:S01]  /*3f60*/  ISETP.GT.U32.AND P5, PT, R0.reuse, R64, PT ;  /* 0x000000400000720c */ /* 0x040fe20003fa4070 */
[----:B------:R-:W-:Y:S02]  /*3f70*/  IMAD R63, R0, R5, R63 ;  /* 0x00000005003f7224 */ /* 0x000fe400078e023f */
[----:B------:R-:W-:-:S04]  /*3f80*/  IMAD.HI.U32 R5, R3, R65, RZ ;  /* 0x0000004103057227 */ /* 0x000fc800078e00ff */
[--C-:B------:R-:W-:Y:S01]  /*3f90*/  @!P4 IMAD.IADD R62, R62, 0x1, -R0.reuse ;  /* 0x000000013e3ec824 */ /* 0x100fe200078e0a00 */
[----:B------:R-:W-:Y:S01]  /*3fa0*/  ISETP.GE.AND P4, PT, R8, RZ, PT ;  /* 0x000000ff0800720c */ /* 0x000fe20003f86270 */
[--C-:B------:R-:W-:Y:S01]  /*3fb0*/  @!P2 IMAD.IADD R60, R60, 0x1, -R0.reuse ;  /* 0x000000013c3ca824 */ /* 0x100fe200078e0a00 */
[C---:B------:R-:W-:Y:S01]  /*3fc0*/  ISETP.GT.U32.AND P2, PT, R0.reuse, R63, PT ;  /* 0x0000003f0000720c */ /* 0x040fe20003f44070 */
[----:B------:R-:W-:Y:S01]  /*3fd0*/  IMAD.MOV R5, RZ, RZ, -R5 ;  /* 0x000000ffff057224 */ /* 0x000fe200078e0a05 */
[----:B------:R-:W-:Y:S01]  /*3fe0*/  ISETP.GT.U32.AND P1, PT, R0, R62, PT ;  /* 0x0000003e0000720c */ /* 0x000fe20003f24070 */
[----:B------:R-:W-:Y:S01]  /*3ff0*/  @!P5 IMAD.IADD R64, R64, 0x1, -R0 ;  /* 0x000000014040d824 */ /* 0x000fe200078e0a00 */
[----:B------:R-:W-:Y:S01]  /*4000*/  LOP3.LUT R8, R4, 0x88, RZ, 0xfc, !PT ;  /* 0x0000008804087812 */ /* 0x000fe200078efcff */
[C---:B------:R-:W-:Y:S02]  /*4010*/  IMAD R65, R0.reuse, R5, R65 ;  /* 0x0000000500417224 */ /* 0x040fe400078e0241 */
[----:B------:R-:W-:Y:S01]  /*4020*/  IMAD.HI.U32 R7, R3, R66, RZ ;  /* 0x0000004203077227 */ /* 0x000fe200078e00ff */
[----:B------:R-:W-:-:S03]  /*4030*/  ISETP.GT.U32.AND P5, PT, R0, R64, PT ;  /* 0x000000400000720c */ /* 0x000fc60003fa4070 */
[----:B------:R-:W-:-:S04]  /*4040*/  IMAD.HI.U32 R5, R3, R67, RZ ;  /* 0x0000004303057227 */ /* 0x000fc800078e00ff */
[----:B------:R-:W-:Y:S02]  /*4050*/  IMAD.MOV R7, RZ, RZ, -R7 ;  /* 0x000000ffff077224 */ /* 0x000fe400078e0a07 */
[----:B------:R-:W-:Y:S02]  /*4060*/  IMAD.MOV R5, RZ, RZ, -R5 ;  /* 0x000000ffff057224 */ /* 0x000fe400078e0a05 */
[----:B------:R-:W-:Y:S01]  /*4070*/  @!P2 IMAD.IADD R63, R63, 0x1, -R0 ;  /* 0x000000013f3fa824 */ /* 0x000fe200078e0a00 */
[----:B------:R-:W-:Y:S01]  /*4080*/  ISETP.GE.AND P2, PT, R10, RZ, PT ;  /* 0x000000ff0a00720c */ /* 0x000fe20003f46270 */
[----:B------:R-:W-:Y:S01]  /*4090*/  IMAD R66, R0, R7, R66 ;  /* 0x0000000700427224 */ /* 0x000fe200078e0242 */
[----:B------:R-:W-:Y:S01]  /*40a0*/  LOP3.LUT R10, R4, 0x8a, RZ, 0xfc, !PT ;  /* 0x0000008a040a7812 */ /* 0x000fe200078efcff */
[----:B------:R-:W-:Y:S01]  /*40b0*/  @!P1 IMAD.IADD R62, R62, 0x1, -R0 ;  /* 0x000000013e3e9824 */ /* 0x000fe200078e0a00 */
[C---:B------:R-:W-:Y:S01]  /*40c0*/  ISETP.GT.U32.AND P1, PT, R0.reuse, R65, PT ;  /* 0x000000410000720c */ /* 0x040fe20003f24070 */
[----:B------:R-:W-:-:S02]  /*40d0*/  IMAD R67, R0, R5, R67 ;  /* 0x0000000500437224 */ /* 0x000fc400078e0243 */
[----:B------:R-:W-:Y:S01]  /*40e0*/  @!P3 IMAD.MOV R60, RZ, RZ, -R60 ;  /* 0x000000ffff3cb224 */ /* 0x000fe200078e0a3c */
[C---:B------:R-:W-:Y:S01]  /*40f0*/  ISETP.GT.U32.AND P3, PT, R0.reuse, R63, PT ;  /* 0x0000003f0000720c */ /* 0x040fe20003f64070 */
[----:B------:R-:W-:Y:S01]  /*4100*/  @!P6 IMAD.MOV R62, RZ, RZ, -R62 ;  /* 0x000000ffff3ee224 */ /* 0x000fe200078e0a3e */
[----:B------:R-:W-:Y:S01]  /*4110*/  ISETP.GT.U32.AND P6, PT, R0, R66, PT ;  /* 0x000000420000720c */ /* 0x000fe20003fc4070 */
[----:B------:R-:W-:Y:S01]  /*4120*/  @!P5 IMAD.IADD R64, R64, 0x1, -R0 ;  /* 0x000000014040d824 */ /* 0x000fe200078e0a00 */
[----:B------:R-:W-:Y:S01]  /*4130*/  ISETP.GT.U32.AND P5, PT, R0, R67, PT ;  /* 0x000000430000720c */ /* 0x000fe20003fa4070 */
[----:B------:R-:W-:Y:S01]  /*4140*/  @!P0 IMAD.MOV R61, RZ, RZ, -R61 ;  /* 0x000000ffff3d8224 */ /* 0x000fe200078e0a3d */
[----:B------:R-:W-:Y:S01]  /*4150*/  ISETP.GE.AND P0, PT, R68, RZ, PT ;  /* 0x000000ff4400720c */ /* 0x000fe20003f06270 */
[----:B------:R-:W-:Y:S01]  /*4160*/  @!P2 IMAD.MOV R64, RZ, RZ, -R64 ;  /* 0x000000ffff40a224 */ /* 0x000fe200078e0a40 */
[----:B------:R-:W-:Y:S01]  /*4170*/  IABS R68, R8 ;  /* 0x0000000800447213 */ /* 0x000fe20000000000 */
[----:B------:R-:W-:Y:S01]  /*4180*/  @!P1 IMAD.IADD R65, R65, 0x1, -R0 ;  /* 0x0000000141419824 */ /* 0x000fe200078e0a00 */
[----:B------:R-:W-:-:S02]  /*4190*/  ISETP.GE.AND P1, PT, R70, RZ, PT ;  /* 0x000000ff4600720c */ /* 0x000fc40003f26270 */
[----:B------:R-:W-:Y:S01]  /*41a0*/  IABS R70, R74 ;  /* 0x0000004a00467213 */ /* 0x000fe20000000000 */
[--C-:B------:R-:W-:Y:S01]  /*41b0*/  @!P3 IMAD.IADD R63, R63, 0x1, -R0.reuse ;  /* 0x000000013f3fb824 */ /* 0x100fe200078e0a00 */
[----:B------:R-:W-:Y:S01]  /*41c0*/  ISETP.GE.AND P3, PT, R69, RZ, PT ;  /* 0x000000ff4500720c */ /* 0x000fe20003f66270 */
[--C-:B------:R-:W-:Y:S01]  /*41d0*/  @!P6 IMAD.IADD R66, R66, 0x1, -R0.reuse ;  /* 0x000000014242e824 */ /* 0x100fe200078e0a00 */
[----:B------:R-:W-:Y:S01]  /*41e0*/  IABS R69, R10 ;  /* 0x0000000a00457213 */ /* 0x000fe20000000000 */
[----:B------:R-:W-:Y:S01]  /*41f0*/  @!P5 IMAD.IADD R67, R67, 0x1, -R0 ;  /* 0x000000014343d824 */ /* 0x000fe200078e0a00 */
[----:B------:R-:W-:Y:S01]  /*4200*/  ISETP.GT.U32.AND P6, PT, R0, R65, PT ;  /* 0x000000410000720c */ /* 0x000fe20003fc4070 */
[----:B------:R-:W-:-:S03]  /*4210*/  IMAD.HI.U32 R5, R3, R68, RZ ;  /* 0x0000004403057227 */ /* 0x000fc600078e00ff */
[----:B------:R-:W-:Y:S01]  /*4220*/  ISETP.GT.U32.AND P5, PT, R0, R67, PT ;  /* 0x000000430000720c */ /* 0x000fe20003fa4070 */
[----:B------:R-:W-:Y:S02]  /*4230*/  IMAD.MOV R7, RZ, RZ, -R5 ;  /* 0x000000ffff077224 */ /* 0x000fe400078e0a05 */
[----:B------:R-:W-:-:S04]  /*4240*/  IMAD.HI.U32 R5, R3, R69, RZ ;  /* 0x0000004503057227 */ /* 0x000fc800078e00ff */
[C---:B------:R-:W-:Y:S02]  /*4250*/  IMAD R68, R0.reuse, R7, R68 ;  /* 0x0000000700447224 */ /* 0x040fe400078e0244 */
[----:B------:R-:W-:Y:S02]  /*4260*/  IMAD.MOV R5, RZ, RZ, -R5 ;  /* 0x000000ffff057224 */ /* 0x000fe400078e0a05 */
[----:B------:R-:W-:Y:S01]  /*4270*/  @!P4 IMAD.MOV R63, RZ, RZ, -R63 ;  /* 0x000000ffff3fc224 */ /* 0x000fe200078e0a3f */
[C---:B------:R-:W-:Y:S01]  /*4280*/  ISETP.GT.U32.AND P4, PT, R0.reuse, R66, PT ;  /* 0x000000420000720c */ /* 0x040fe20003f84070 */
[--C-:B------:R-:W-:Y:S01]  /*4290*/  @!P6 IMAD.IADD R65, R65, 0x1, -R0.reuse ;  /* 0x000000014141e824 */ /* 0x100fe200078e0a00 */
[C---:B------:R-:W-:Y:S01]  /*42a0*/  ISETP.GT.U32.AND P6, PT, R0.reuse, R68, PT ;  /* 0x000000440000720c */ /* 0x040fe20003fc4070 */
[----:B------:R-:W-:Y:S02]  /*42b0*/  IMAD R69, R0, R5, R69 ;  /* 0x0000000500457224 */ /* 0x000fe400078e0245 */
[----:B------:R-:W-:-:S02]  /*42c0*/  @!P5 IMAD.IADD R67, R67, 0x1, -R0 ;  /* 0x000000014343d824 */ /* 0x000fc400078e0a00 */
[----:B------:R-:W-:Y:S01]  /*42d0*/  IMAD.HI.U32 R7, R3, R71, RZ ;  /* 0x0000004703077227 */ /* 0x000fe200078e00ff */
[----:B------:R-:W-:-:S03]  /*42e0*/  ISETP.GT.U32.AND P5, PT, R0, R69, PT ;  /* 0x000000450000720c */ /* 0x000fc60003fa4070 */
[----:B------:R-:W-:-:S04]  /*42f0*/  IMAD.HI.U32 R5, R3, R70, RZ ;  /* 0x0000004603057227 */ /* 0x000fc800078e00ff */
[--C-:B------:R-:W-:Y:S01]  /*4300*/  @!P4 IMAD.IADD R66, R66, 0x1, -R0.reuse ;  /* 0x000000014242c824 */ /* 0x100fe200078e0a00 */
[----:B------:R-:W-:Y:S01]  /*4310*/  ISETP.GE.AND P4, PT, R8, RZ, PT ;  /* 0x000000ff0800720c */ /* 0x000fe20003f86270 */
[--C-:B------:R-:W-:Y:S01]  /*4320*/  @!P6 IMAD.IADD R68, R68, 0x1, -R0.reuse ;  /* 0x000000014444e824 */ /* 0x100fe200078e0a00 */
[----:B------:R-:W-:Y:S01]  /*4330*/  LOP3.LUT R8, R4, 0x90, RZ, 0xfc, !PT ;  /* 0x0000009004087812 */ /* 0x000fe200078efcff */
[----:B------:R-:W-:Y:S01]  /*4340*/  IMAD.MOV R7, RZ, RZ, -R7 ;  /* 0x000000ffff077224 */ /* 0x000fe200078e0a07 */
[----:B------:R-:W-:Y:S01]  /*4350*/  ISETP.GE.AND P6, PT, R10, RZ, PT ;  /* 0x000000ff0a00720c */ /* 0x000fe20003fc6270 */
[----:B------:R-:W-:Y:S01]  /*4360*/  @!P5 IMAD.IADD R69, R69, 0x1, -R0 ;  /* 0x000000014545d824 */ /* 0x000fe200078e0a00 */
[----:B------:R-:W-:Y:S01]  /*4370*/  LOP3.LUT R10, R4, 0x92, RZ, 0xfc, !PT ;  /* 0x00000092040a7812 */ /* 0x000fe200078efcff */
[----:B------:R-:W-:Y:S01]  /*4380*/  IMAD.MOV R5, RZ, RZ, -R5 ;  /* 0x000000ffff057224 */ /* 0x000fe200078e0a05 */
[----:B------:R-:W-:Y:S01]  /*4390*/  IABS R72, R8 ;  /* 0x0000000800487213 */ /* 0x000fe20000000000 */
[C---:B------:R-:W-:Y:S01]  /*43a0*/  IMAD R71, R0.reuse, R7, R71 ;  /* 0x0000000700477224 */ /* 0x040fe200078e0247 */
[C---:B------:R-:W-:Y:S01]  /*43b0*/  ISETP.GT.U32.AND P5, PT, R0.reuse, R68, PT ;  /* 0x000000440000720c */ /* 0x040fe20003fa4070 */
[C---:B------:R-:W-:Y:S01]  /*43c0*/  IMAD R70, R0.reuse, R5, R70 ;  /* 0x0000000500467224 */ /* 0x040fe200078e0246 */
[----:B------:R-:W-:Y:S01]  /*43d0*/  IABS R73, R10 ;  /* 0x0000000a00497213 */ /* 0x000fe20000000000 */
[----:B------:R-:W-:Y:S01]  /*43e0*/  IMAD.HI.U32 R5, R3, R72, RZ ;  /* 0x0000004803057227 */ /* 0x000fe200078e00ff */
[----:B------:R-:W-:-:S03]  /*43f0*/  ISETP.GT.U32.AND P2, PT, R0, R69, PT ;  /* 0x000000450000720c */ /* 0x000fc60003f44070 */
[----:B------:R-:W-:Y:S01]  /*4400*/  @!P3 IMAD.MOV R66, RZ, RZ, -R66 ;  /* 0x000000ffff42b224 */ /* 0x000fe200078e0a42 */
[----:B------:R-:W-:Y:S01]  /*4410*/  ISETP.GT.U32.AND P3, PT, R0, R71, PT ;  /* 0x000000470000720c */ /* 0x000fe20003f64070 */
[----:B------:R-:W-:-:S04]  /*4420*/  IMAD.HI.U32 R7, R3, R73, RZ ;  /* 0x0000004903077227 */ /* 0x000fc800078e00ff */
[----:B------:R-:W-:Y:S02]  /*4430*/  IMAD.MOV R5, RZ, RZ, -R5 ;  /* 0x000000ffff057224 */ /* 0x000fe400078e0a05 */
[----:B------:R-:W-:Y:S01]  /*4440*/  @!P5 IMAD.IADD R68, R68, 0x1, -R0 ;  /* 0x000000014444d824 */ /* 0x000fe200078e0a00 */
[----:B------:R-:W-:Y:S01]  /*4450*/  ISETP.GE.AND P5, PT, R75, RZ, PT ;  /* 0x000000ff4b00720c */ /* 0x000fe20003fa6270 */
[----:B------:R-:W-:Y:S02]  /*4460*/  IMAD.MOV R7, RZ, RZ, -R7 ;  /* 0x000000ffff077224 */ /* 0x000fe400078e0a07 */
[C---:B------:R-:W-:Y:S02]  /*4470*/  IMAD R72, R0.reuse, R5, R72 ;  /* 0x0000000500487224 */ /* 0x040fe400078e0248 */
[----:B------:R-:W-:Y:S01]  /*4480*/  @!P0 IMAD.MOV R65, RZ, RZ, -R65 ;  /* 0x000000ffff418224 */ /* 0x000fe200078e0a41 */
[----:B------:R-:W-:Y:S01]  /*4490*/  ISETP.GT.U32.AND P0, PT, R0, R70, PT ;  /* 0x000000460000720c */ /* 0x000fe20003f04070 */
[----:B------:R-:W-:Y:S01]  /*44a0*/  @!P2 IMAD.IADD R69, R69, 0x1, -R0 ;  /* 0x000000014545a824 */ /* 0x000fe200078e0a00 */
[----:B------:R-:W-:Y:S01]  /*44b0*/  ISETP.GE.AND P2, PT, R8, RZ, PT ;  /* 0x000000ff0800720c */ /* 0x000fe20003f46270 */
[----:B------:R-:W-:Y:S01]  /*44c0*/  IMAD R73, R0, R7, R73 ;  /* 0x0000000700497224 */ /* 0x000fe200078e0249 */
[----:B------:R-:W-:Y:S01]  /*44d0*/  LOP3.LUT R7, R4, 0x94, RZ, 0xfc, !PT ;  /* 0x0000009404077812 */ /* 0x000fe200078efcff */
[----:B------:R-:W-:Y:S01]  /*44e0*/  @!P4 IMAD.MOV R68, RZ, RZ, -R68 ;  /* 0x000000ffff44c224 */ /* 0x000fe200078e0a44 */
[----:B------:R-:W-:Y:S01]  /*44f0*/  ISETP.GT.U32.AND P4, PT, R0, R72, PT ;  /* 0x000000480000720c */ /* 0x000fe20003f84070 */
[--C-:B------:R-:W-:Y:S01]  /*4500*/  @!P3 IMAD.IADD R71, R71, 0x1, -R0.reuse ;  /* 0x000000014747b824 */ /* 0x100fe200078e0a00 */
[----:B------:R-:W-:Y:S01]  /*4510*/  LOP3.LUT R8, R4, 0x96, RZ, 0xfc, !PT ;  /* 0x0000009604087812 */ /* 0x000fe200078efcff */
[----:B------:R-:W-:Y:S01]  /*4520*/  @!P6 IMAD.MOV R69, RZ, RZ, -R69 ;  /* 0x000000ffff45e224 */ /* 0x000fe200078e0a45 */
[C---:B------:R-:W-:Y:S01]  /*4530*/  ISETP.GT.U32.AND P6, PT, R0.reuse, R73, PT ;  /* 0x000000490000720c */ /* 0x040fe20003fc4070 */
[----:B------:R-:W-:Y:S01]  /*4540*/  @!P1 IMAD.MOV R67, RZ, RZ, -R67 ;  /* 0x000000ffff439224 */ /* 0x000fe200078e0a43 */
[----:B------:R-:W-:Y:S01]  /*4550*/  ISETP.GT.U32.AND P3, PT, R0, R71, PT ;  /* 0x000000470000720c */ /* 0x000fe20003f64070 */
[----:B------:R-:W-:Y:S01]  /*4560*/  @!P0 IMAD.IADD R70, R70, 0x1, -R0 ;  /* 0x0000000146468824 */ /* 0x000fe200078e0a00 */
[----:B------:R-:W-:-:S02]  /*4570*/  ISETP.GE.AND P1, PT, R74, RZ, PT ;  /* 0x000000ff4a00720c */ /* 0x000fc40003f26270 */
[----:B------:R-:W-:Y:S02]  /*4580*/  IABS R74, R7 ;  /* 0x00000007004a7213 */ /* 0x000fe40000000000 */
[----:B------:R-:W-:Y:S01]  /*4590*/  ISETP.GT.U32.AND P0, PT, R0, R70, PT ;  /* 0x000000460000720c */ /* 0x000fe20003f04070 */
[----:B------:R-:W-:Y:S01]  /*45a0*/  @!P4 IMAD.IADD R72, R72, 0x1, -R0 ;  /* 0x000000014848c824 */ /* 0x000fe200078e0a00 */
[----:B------:R-:W-:Y:S01]  /*45b0*/  IABS R75, R8 ;  /* 0x00000008004b7213 */ /* 0x000fe20000000000 */
[----:B------:R-:W-:-:S03]  /*45c0*/  IMAD.HI.U32 R5, R3, R74, RZ ;  /* 0x0000004a03057227 */ /* 0x000fc600078e00ff */
[C---:B------:R-:W-:Y:S01]  /*45d0*/  ISETP.GT.U32.AND P4, PT, R0.reuse, R72, PT ;  /* 0x000000480000720c */ /* 0x040fe20003f84070 */
[--C-:B------:R-:W-:Y:S02]  /*45e0*/  @!P6 IMAD.IADD R73, R73, 0x1, -R0.reuse ;  /* 0x000000014949e824 */ /* 0x100fe400078e0a00 */
[----:B------:R-:W-:Y:S01]  /*45f0*/  @!P3 IMAD.IADD R71, R71, 0x1, -R0 ;  /* 0x000000014747b824 */ /* 0x000fe200078e0a00 */
[----:B------:R-:W-:Y:S01]  /*4600*/  ISETP.GE.AND P3, PT, R7, RZ, PT ;  /* 0x000000ff0700720c */ /* 0x000fe20003f66270 */
[----:B------:R-:W-:Y:S01]  /*4610*/  IMAD.HI.U32 R7, R3, R75, RZ ;  /* 0x0000004b03077227 */ /* 0x000fe200078e00ff */
[----:B------:R-:W-:-:S03]  /*4620*/  ISETP.GT.U32.AND P6, PT, R0, R73, PT ;  /* 0x000000490000720c */ /* 0x000fc60003fc4070 */
[----:B------:R-:W-:Y:S02]  /*4630*/  IMAD.MOV R5, RZ, RZ, -R5 ;  /* 0x000000ffff057224 */ /* 0x000fe400078e0a05 */
[----:B------:R-:W-:Y:S02]  /*4640*/  IMAD.MOV R7, RZ, RZ, -R7 ;  /* 0x000000ffff077224 */ /* 0x000fe400078e0a07 */
[----:B------:R-:W-:Y:S02]  /*4650*/  IMAD R74, R0, R5, R74 ;  /* 0x00000005004a7224 */ /* 0x000fe400078e024a */
[--C-:B------:R-:W-:Y:S01]  /*4660*/  @!P0 IMAD.IADD R70, R70, 0x1, -R0.reuse ;  /* 0x0000000146468824 */ /* 0x100fe200078e0a00 */
[----:B------:R-:W-:Y:S01]  /*4670*/  ISETP.GE.AND P0, PT, R10, RZ, PT ;  /* 0x000000ff0a00720c */ /* 0x000fe20003f06270 */
[----:B------:R-:W-:Y:S01]  /*4680*/  IMAD R75, R0, R7, R75 ;  /* 0x00000007004b7224 */ /* 0x000fe200078e024b */
[----:B------:R-:W-:Y:S01]  /*4690*/  LOP3.LUT R10, R4, 0x98, RZ, 0xfc, !PT ;  /* 0x00000098040a7812 */ /* 0x000fe200078efcff */
[--C-:B------:R-:W-:Y:S01]  /*46a0*/  @!P4 IMAD.IADD R72, R72, 0x1, -R0.reuse ;  /* 0x000000014848c824 */ /* 0x100fe200078e0a00 */
[C---:B------:R-:W-:Y:S01]  /*46b0*/  ISETP.GT.U32.AND P4, PT, R0.reuse, R74, PT ;  /* 0x0000004a0000720c */ /* 0x040fe20003f84070 */
[----:B------:R-:W-:Y:S01]  /*46c0*/  @!P6 IMAD.IADD R73, R73, 0x1, -R0 ;  /* 0x000000014949e824 */ /* 0x000fe200078e0a00 */
[----:B------:R-:W-:Y:S01]  /*46d0*/  ISETP.GT.U32.AND P6, PT, R0, R75, PT ;  /* 0x0000004b0000720c */ /* 0x000fe20003fc4070 */
[----:B------:R-:W-:Y:S01]  /*46e0*/  @!P1 IMAD.MOV R70, RZ, RZ, -R70 ;  /* 0x000000ffff469224 */ /* 0x000fe200078e0a46 */
[----:B------:R-:W-:Y:S01]  /*46f0*/  IABS R76, R10 ;  /* 0x0000000a004c7213 */ /* 0x000fe20000000000 */
[----:B------:R-:W-:Y:S01]  /*4700*/  IMAD.HI.U32 R7, R3, R78, RZ ;  /* 0x0000004e03077227 */ /* 0x000fe200078e00ff */
[----:B------:R-:W-:-:S02]  /*4710*/  ISETP.GE.AND P1, PT, R8, RZ, PT ;  /* 0x000000ff0800720c */ /* 0x000fc40003f26270 */
[----:B------:R-:W-:Y:S01]  /*4720*/  LOP3.LUT R8, R4, 0x9a, RZ, 0xfc, !PT ;  /* 0x0000009a04087812 */ /* 0x000fe200078efcff */
[----:B------:R-:W-:-:S03]  /*4730*/  IMAD.HI.U32 R5, R3, R76, RZ ;  /* 0x0000004c03057227 */ /* 0x000fc600078e00ff */
[----:B------:R-:W-:Y:S01]  /*4740*/  IABS R77, R8 ;  /* 0x00000008004d7213 */ /* 0x000fe20000000000 */
[--C-:B------:R-:W-:Y:S02]  /*4750*/  @!P4 IMAD.IADD R74, R74, 0x1, -R0.reuse ;  /* 0x000000014a4ac824 */ /* 0x100fe400078e0a00 */
[----:B------:R-:W-:Y:S02]  /*4760*/  IMAD.MOV R5, RZ, RZ, -R5 ;  /* 0x000000ffff057224 */ /* 0x000fe400078e0a05 */
[----:B------:R-:W-:Y:S01]  /*4770*/  @!P6 IMAD.IADD R75, R75, 0x1, -R0 ;  /* 0x000000014b4be824 */ /* 0x000fe200078e0a00 */
[C---:B------:R-:W-:Y:S01]  /*4780*/  ISETP.GT.U32.AND P6, PT, R0.reuse, R74, PT ;  /* 0x0000004a0000720c */ /* 0x040fe20003fc4070 */
[----:B------:R-:W-:Y:S02]  /*4790*/  IMAD R76, R0, R5, R76 ;  /* 0x00000005004c7224 */ /* 0x000fe400078e024c */
[----:B------:R-:W-:-:S03]  /*47a0*/  IMAD.HI.U32 R5, R3, R77, RZ ;  /* 0x0000004d03057227 */ /* 0x000fc600078e00ff */
[C---:B------:R-:W-:Y:S01]  /*47b0*/  ISETP.GT.U32.AND P4, PT, R0.reuse, R76, PT ;  /* 0x0000004c0000720c */ /* 0x040fe20003f84070 */
[----:B------:R-:W-:Y:S02]  /*47c0*/  IMAD.MOV R5, RZ, RZ, -R5 ;  /* 0x000000ffff057224 */ /* 0x000fe400078e0a05 */
[----:B------:R-:W-:Y:S02]  /*47d0*/  IMAD.MOV R7, RZ, RZ, -R7 ;  /* 0x000000ffff077224 */ /* 0x000fe400078e0a07 */
[----:B------:R-:W-:Y:S02]  /*47e0*/  IMAD R77, R0, R5, R77 ;  /* 0x00000005004d7224 */ /* 0x000fe400078e024d */
[----:B------:R-:W-:Y:S02]  /*47f0*/  @!P6 IMAD.IADD R74, R74, 0x1, -R0 ;  /* 0x000000014a4ae824 */ /* 0x000fe400078e0a00 */
[----:B------:R-:W-:Y:S01]  /*4800*/  IMAD.HI.U32 R5, R3, R79, RZ ;  /* 0x0000004f03057227 */ /* 0x000fe200078e00ff */
[----:B------:R-:W-:-:S03]  /*4810*/  ISETP.GT.U32.AND P6, PT, R0, R77, PT ;  /* 0x0000004d0000720c */ /* 0x000fc60003fc4070 */
[----:B------:R-:W-:Y:S02]  /*4820*/  IMAD.MOV R5, RZ, RZ, -R5 ;  /* 0x000000ffff057224 */ /* 0x000fe400078e0a05 */
[C---:B------:R-:W-:Y:S02]  /*4830*/  IMAD R78, R0.reuse, R7, R78 ;  /* 0x00000007004e7224 */ /* 0x040fe400078e024e */
[C---:B------:R-:W-:Y:S02]  /*4840*/  IMAD R79, R0.reuse, R5, R79 ;  /* 0x00000005004f7224 */ /* 0x040fe400078e024f */
[----:B------:R-:W-:Y:S01]  /*4850*/  @!P2 IMAD.MOV R72, RZ, RZ, -R72 ;  /* 0x000000ffff48a224 */ /* 0x000fe200078e0a48 */
[C---:B------:R-:W-:Y:S01]  /*4860*/  ISETP.GT.U32.AND P2, PT, R0.reuse, R75, PT ;  /* 0x0000004b0000720c */ /* 0x040fe20003f44070 */
[----:B------:R-:W-:Y:S01]  /*4870*/  @!P3 IMAD.MOV R74, RZ, RZ, -R74 ;  /* 0x000000ffff4ab224 */ /* 0x000fe200078e0a4a */
[C---:B------:R-:W-:Y:S01]  /*4880*/  ISETP.GT.U32.AND P3, PT, R0.reuse, R78, PT ;  /* 0x0000004e0000720c */ /* 0x040fe20003f64070 */
[--C-:B------:R-:W-:Y:S01]  /*4890*/  @!P6 IMAD.IADD R77, R77, 0x1, -R0.reuse ;  /* 0x000000014d4de824 */ /* 0x100fe200078e0a00 */
[----:B------:R-:W-:Y:S01]  /*48a0*/  ISETP.GT.U32.AND P6, PT, R0, R79, PT ;  /* 0x0000004f0000720c */ /* 0x000fe20003fc4070 */
[----:B------:R-:W-:Y:S01]  /*48b0*/  @!P5 IMAD.MOV R71, RZ, RZ, -R71 ;  /* 0x000000ffff47d224 */ /* 0x000fe200078e0a47 */
[----:B------:R-:W-:Y:S01]  /*48c0*/  ISETP.GE.AND P5, PT, R10, RZ, PT ;  /* 0x000000ff0a00720c */ /* 0x000fe20003fa6270 */
[----:B------:R-:W-:Y:S01]  /*48d0*/  @!P4 IMAD.IADD R76, R76, 0x1, -R0 ;  /* 0x000000014c4cc824 */ /* 0x000fe200078e0a00 */
[----:B------:R-:W-:Y:S01]  /*48e0*/  LOP3.LUT R10, R4, 0xa2, RZ, 0xfc, !PT ;  /* 0x000000a2040a7812 */ /* 0x000fe200078efcff */
[----:B------:R-:W-:-:S03]  /*48f0*/  IMAD.HI.U32 R7, R3, R80, RZ ;  /* 0x0000005003077227 */ /* 0x000fc600078e00ff */
[----:B------:R-:W-:Y:S01]  /*4900*/  ISETP.GT.U32.AND P4, PT, R0, R76, PT ;  /* 0x0000004c0000720c */ /* 0x000fe20003f84070 */
[--C-:B------:R-:W-:Y:S01]  /*4910*/  @!P2 IMAD.IADD R75, R75, 0x1, -R0.reuse ;  /* 0x000000014b4ba824 */ /* 0x100fe200078e0a00 */
[----:B------:R-:W-:Y:S01]  /*4920*/  ISETP.GE.AND P2, PT, R81, RZ, PT ;  /* 0x000000ff5100720c */ /* 0x000fe20003f46270 */
[--C-:B------:R-:W-:Y:S01]  /*4930*/  @!P3 IMAD.IADD R78, R78, 0x1, -R0.reuse ;  /* 0x000000014e4eb824 */ /* 0x100fe200078e0a00 */
[----:B------:R-:W-:Y:S01]  /*4940*/  IABS R81, R10 ;  /* 0x0000000a00517213 */ /* 0x000fe20000000000 */
[----:B------:R-:W-:Y:S01]  /*4950*/  @!P6 IMAD.IADD R79, R79, 0x1, -R0 ;  /* 0x000000014f4fe824 */ /* 0x000fe200078e0a00 */
[C---:B------:R-:W-:Y:S01]  /*4960*/  ISETP.GT.U32.AND P3, PT, R0.reuse, R77, PT ;  /* 0x0000004d0000720c */ /* 0x040fe20003f64070 */
[----:B------:R-:W-:Y:S02]  /*4970*/  IMAD.MOV R7, RZ, RZ, -R7 ;  /* 0x000000ffff077224 */ /* 0x000fe400078e0a07 */
[----:B------:R-:W-:Y:S01]  /*4980*/  IMAD.HI.U32 R5, R3, R81, RZ ;  /* 0x0000005103057227 */ /* 0x000fe200078e00ff */
[----:B------:R-:W-:-:S03]  /*4990*/  ISETP.GT.U32.AND P6, PT, R0, R79, PT ;  /* 0x0000004f0000720c */ /* 0x000fc60003fc4070 */
[----:B------:R-:W-:Y:S02]  /*49a0*/  IMAD R80, R0, R7, R80 ;  /* 0x0000000700507224 */ /* 0x000fe400078e0250 */
[----:B------:R-:W-:Y:S02]  /*49b0*/  IMAD.MOV R5, RZ, RZ, -R5 ;  /* 0x000000ffff057224 */ /* 0x000fe400078e0a05 */
[--C-:B------:R-:W-:Y:S01]  /*49c0*/  @!P4 IMAD.IADD R76, R76, 0x1, -R0.reuse ;  /* 0x000000014c4cc824 */ /* 0x100fe200078e0a00 */
[----:B------:R-:W-:Y:S01]  /*49d0*/  ISETP.GE.AND P4, PT, R82, RZ, PT ;  /* 0x000000ff5200720c */ /* 0x000fe20003f86270 */
[--C-:B------:R-:W-:Y:S01]  /*49e0*/  @!P3 IMAD.IADD R77, R77, 0x1, -R0.reuse ;  /* 0x000000014d4db824 */ /* 0x100fe200078e0a00 */
[C---:B------:R-:W-:Y:S01]  /*49f0*/  ISETP.GT.U32.AND P3, PT, R0.reuse, R80, PT ;  /* 0x000000500000720c */ /* 0x040fe20003f64070 */
[C---:B------:R-:W-:Y:S01]  /*4a00*/  IMAD R81, R0.reuse, R5, R81 ;  /* 0x0000000500517224 */ /* 0x040fe200078e0251 */
[----:B------:R-:W-:Y:S01]  /*4a10*/  IABS R82, R87 ;  /* 0x0000005700527213 */ /* 0x000fe20000000000 */
[----:B------:R-:W-:Y:S01]  /*4a20*/  @!P1 IMAD.MOV R75, RZ, RZ, -R75 ;  /* 0x000000ffff4b9224 */ /* 0x000fe200078e0a4b */
[C---:B------:R-:W-:Y:S01]  /*4a30*/  ISETP.GT.U32.AND P1, PT, R0.reuse, R78, PT ;  /* 0x0000004e0000720c */ /* 0x040fe20003f24070 */
[----:B------:R-:W-:Y:S01]  /*4a40*/  @!P6 IMAD.IADD R79, R79, 0x1, -R0 ;  /* 0x000000014f4fe824 */ /* 0x000fe200078e0a00 */
[----:B------:R-:W-:Y:S01]  /*4a50*/  ISETP.GT.U32.AND P6, PT, R0, R81, PT ;  /* 0x000000510000720c */ /* 0x000fe20003fc4070 */
[----:B------:R-:W-:Y:S01]  /*4a60*/  @!P0 IMAD.MOV R73, RZ, RZ, -R73 ;  /* 0x000000ffff498224 */ /* 0x000fe200078e0a49 */
[----:B------:R-:W-:Y:S01]  /*4a70*/  ISETP.GE.AND P0, PT, R8, RZ, PT ;  /* 0x000000ff0800720c */ /* 0x000fe20003f06270 */
[----:B------:R-:W-:-:S04]  /*4a80*/  IMAD.HI.U32 R5, R3, R82, RZ ;  /* 0x0000005203057227 */ /* 0x000fc800078e00ff */
[----:B------:R-:W-:Y:S01]  /*4a90*/  @!P3 IMAD.IADD R80, R80, 0x1, -R0 ;  /* 0x000000015050b824 */ /* 0x000fe200078e0a00 */
[----:B------:R-:W-:Y:S01]  /*4aa0*/  ISETP.GE.AND P3, PT, R10, RZ, PT ;  /* 0x000000ff0a00720c */ /* 0x000fe20003f66270 */
[----:B------:R-:W-:Y:S01]  /*4ab0*/  IMAD.HI.U32 R7, R3, R83, RZ ;  /* 0x0000005303077227 */ /* 0x000fe200078e00ff */
[----:B------:R-:W-:-:S03]  /*4ac0*/  LOP3.LUT R10, R4, 0xac, RZ, 0xfc, !PT ;  /* 0x000000ac040a7812 */ /* 0x000fc600078efcff */
[----:B------:R-:W-:Y:S01]  /*4ad0*/  IMAD.MOV R5, RZ, RZ, -R5 ;  /* 0x000000ffff057224 */ /* 0x000fe200078e0a05 */
[----:B------:R-:W-:Y:S01]  /*4ae0*/  IABS R86, R10 ;  /* 0x0000000a00567213 */ /* 0x000fe20000000000 */
[----:B------:R-:W-:-:S04]  /*4af0*/  IMAD.HI.U32 R8, R3, R84, RZ ;  /* 0x0000005403087227 */ /* 0x000fc800078e00ff */
[--C-:B------:R-:W-:Y:S01]  /*4b00*/  @!P1 IMAD.IADD R78, R78, 0x1, -R0.reuse ;  /* 0x000000014e4e9824 */ /* 0x100fe200078e0a00 */
[----:B------:R-:W-:Y:S01]  /*4b10*/  ISETP.GE.AND P1, PT, R85, RZ, PT ;  /* 0x000000ff5500720c */ /* 0x000fe20003f26270 */
[----:B------:R-:W-:Y:S01]  /*4b20*/  @!P6 IMAD.IADD R81, R81, 0x1, -R0 ;  /* 0x000000015151e824 */ /* 0x000fe200078e0a00 */
[C---:B------:R-:W-:Y:S01]  /*4b30*/  ISETP.GT.U32.AND P6, PT, R0.reuse, R80, PT ;  /* 0x000000500000720c */ /* 0x040fe20003fc4070 */
[----:B------:R-:W-:Y:S02]  /*4b40*/  IMAD.MOV R7, RZ, RZ, -R7 ;  /* 0x000000ffff077224 */ /* 0x000fe400078e0a07 */
[----:B------:R-:W-:Y:S02]  /*4b50*/  IMAD R82, R0, R5, R82 ;  /* 0x0000000500527224 */ /* 0x000fe400078e0252 */
[----:B------:R-:W-:Y:S01]  /*4b60*/  IMAD.MOV R85, RZ, RZ, -R8 ;  /* 0x000000ffff557224 */ /* 0x000fe200078e0a08 */
[----:B------:R-:W-:Y:S01]  /*4b70*/  LOP3.LUT R8, R4, 0xaa, RZ, 0xfc, !PT ;  /* 0x000000aa04087812 */ /* 0x000fe200078efcff */
[----:B------:R-:W-:-:S02]  /*4b80*/  IMAD R83, R0, R7, R83 ;  /* 0x0000000700537224 */ /* 0x000fc400078e0253 */
[----:B------:R-:W-:Y:S01]  /*4b90*/  @!P5 IMAD.MOV R76, RZ, RZ, -R76 ;  /* 0x000000ffff4cd224 */ /* 0x000fe200078e0a4c */
[C---:B------:R-:W-:Y:S01]  /*4ba0*/  ISETP.GT.U32.AND P5, PT, R0.reuse, R82, PT ;  /* 0x000000520000720c */ /* 0x040fe20003fa4070 */
[C---:B------:R-:W-:Y:S01]  /*4bb0*/  IMAD R84, R0.reuse, R85, R84 ;  /* 0x0000005500547224 */ /* 0x040fe200078e0254 */
[----:B------:R-:W-:Y:S01]  /*4bc0*/  IABS R85, R8 ;  /* 0x0000000800557213 */ /* 0x000fe20000000000 */
[----:B------:R-:W-:Y:S01]  /*4bd0*/  @!P0 IMAD.MOV R77, RZ, RZ, -R77 ;  /* 0x000000ffff4d8224 */ /* 0x000fe200078e0a4d */
[C---:B------:R-:W-:Y:S01]  /*4be0*/  ISETP.GT.U32.AND P0, PT, R0.reuse, R81, PT ;  /* 0x000000510000720c */ /* 0x040fe20003f04070 */
[----:B------:R-:W-:Y:S01]  /*4bf0*/  @!P2 IMAD.MOV R78, RZ, RZ, -R78 ;  /* 0x000000ffff4ea224 */ /* 0x000fe200078e0a4e */
[----:B------:R-:W-:Y:S01]  /*4c00*/  ISETP.GT.U32.AND P2, PT, R0, R83, PT ;  /* 0x000000530000720c */ /* 0x000fe20003f44070 */
[----:B------:R-:W-:-:S04]  /*4c10*/  IMAD.HI.U32 R5, R3, R85, RZ ;  /* 0x0000005503057227 */ /* 0x000fc800078e00ff */
[--C-:B------:R-:W-:Y:S01]  /*4c20*/  @!P6 IMAD.IADD R80, R80, 0x1, -R0.reuse ;  /* 0x000000015050e824 */ /* 0x100fe200078e0a00 */
[----:B------:R-:W-:Y:S01]  /*4c30*/  ISETP.GT.U32.AND P6, PT, R0, R84, PT ;  /* 0x000000540000720c */ /* 0x000fe20003fc4070 */
[----:B------:R-:W-:Y:S02]  /*4c40*/  IMAD.MOV R7, RZ, RZ, -R5 ;  /* 0x000000ffff077224 */ /* 0x000fe400078e0a05 */
[--C-:B------:R-:W-:Y:S01]  /*4c50*/  @!P5 IMAD.IADD R82, R82, 0x1, -R0.reuse ;  /* 0x000000015252d824 */ /* 0x100fe200078e0a00 */
[----:B------:R-:W-:Y:S01]  /*4c60*/  ISETP.GE.AND P5, PT, R89, RZ, PT ;  /* 0x000000ff5900720c */ /* 0x000fe20003fa6270 */
[--C-:B------:R-:W-:Y:S01]  /*4c70*/  @!P0 IMAD.IADD R81, R81, 0x1, -R0.reuse ;  /* 0x0000000151518824 */ /* 0x100fe200078e0a00 */
[----:B------:R-:W-:Y:S01]  /*4c80*/  LOP3.LUT R89, R4, 0xae, RZ, 0xfc, !PT ;  /* 0x000000ae04597812 */ /* 0x000fe200078efcff */
[----:B------:R-:W-:Y:S01]  /*4c90*/  IMAD R85, R0, R7, R85 ;  /* 0x0000000700557224 */ /* 0x000fe200078e0255 */
[----:B------:R-:W-:Y:S01]  /*4ca0*/  ISETP.GE.AND P0, PT, R88, RZ, PT ;  /* 0x000000ff5800720c */ /* 0x000fe20003f06270 */
[--C-:B------:R-:W-:Y:S01]  /*4cb0*/  @!P2 IMAD.IADD R83, R83, 0x1, -R0.reuse ;  /* 0x000000015353a824 */ /* 0x100fe200078e0a00 */
[C---:B------:R-:W-:Y:S01]  /*4cc0*/  ISETP.GT.U32.AND P2, PT, R0.reuse, R82, PT ;  /* 0x000000520000720c */ /* 0x040fe20003f44070 */
[----:B------:R-:W-:Y:S01]  /*4cd0*/  @!P3 IMAD.MOV R81, RZ, RZ, -R81 ;  /* 0x000000ffff51b224 */ /* 0x000fe200078e0a51 */
[----:B------:R-:W-:Y:S01]  /*4ce0*/  ISETP.GT.U32.AND P3, PT, R0, R85, PT ;  /* 0x000000550000720c */ /* 0x000fe20003f64070 */
[----:B------:R-:W-:Y:S01]  /*4cf0*/  @!P4 IMAD.MOV R79, RZ, RZ, -R79 ;  /* 0x000000ffff4fc224 */ /* 0x000fe200078e0a4f */
[----:B------:R-:W-:Y:S01]  /*4d00*/  ISETP.GE.AND P4, PT, R87, RZ, PT ;  /* 0x000000ff5700720c */ /* 0x000fe20003f86270 */
[----:B------:R-:W-:Y:S01]  /*4d10*/  @!P6 IMAD.IADD R84, R84, 0x1, -R0 ;  /* 0x000000015454e824 */ /* 0x000fe200078e0a00 */
[----:B------:R-:W-:Y:S01]  /*4d20*/  ISETP.GT.U32.AND P6, PT, R0, R83, PT ;  /* 0x000000530000720c */ /* 0x000fe20003fc4070 */
[----:B------:R-:W-:Y:S01]  /*4d30*/  IMAD.HI.U32 R5, R3, R86, RZ ;  /* 0x0000005603057227 */ /* 0x000fe200078e00ff */
[----:B------:R-:W-:-:S02]  /*4d40*/  IABS R87, R89 ;  /* 0x0000005900577213 */ /* 0x000fc40000000000 */
[----:B------:R-:W-:Y:S01]  /*4d50*/  IABS R88, R90 ;  /* 0x0000005a00587213 */ /* 0x000fe20000000000 */
[----:B------:R-:W-:Y:S02]  /*4d60*/  IMAD.MOV R5, RZ, RZ, -R5 ;  /* 0x000000ffff057224 */ /* 0x000fe400078e0a05 */
[----:B------:R-:W-:Y:S01]  /*4d70*/  @!P2 IMAD.IADD R82, R82, 0x1, -R0 ;  /* 0x000000015252a824 */ /* 0x000fe200078e0a00 */
[----:B------:R-:W-:Y:S01]  /*4d80*/  ISETP.GE.AND P2, PT, R8, RZ, PT ;  /* 0x000000ff0800720c */ /* 0x000fe20003f46270 */
[----:B------:R-:W-:Y:S01]  /*4d90*/  IMAD R86, R0, R5, R86 ;  /* 0x0000000500567224 */ /* 0x000fe200078e0256 */
[----:B------:R-:W-:Y:S01]  /*4da0*/  LOP3.LUT R8, R4, 0xb2, RZ, 0xfc, !PT ;  /* 0x000000b204087812 */ /* 0x000fe200078efcff */
[----:B------:R-:W-:Y:S01]  /*4db0*/  @!P3 IMAD.IADD R85, R85, 0x1, -R0 ;  /* 0x000000015555b824 */ /* 0x000fe200078e0a00 */
[----:B------:R-:W-:Y:S01]  /*4dc0*/  ISETP.GE.AND P3, PT, R89, RZ, PT ;  /* 0x000000ff5900720c */ /* 0x000fe20003f66270 */
[----:B------:R-:W-:Y:S01]  /*4dd0*/  IMAD.HI.U32 R5, R3, R87, RZ ;  /* 0x0000005703057227 */ /* 0x000fe200078e00ff */
[----:B------:R-:W-:-:S03]  /*4de0*/  IABS R89, R8 ;  /* 0x0000000800597213 */ /* 0x000fc60000000000 */
[----:B------:R-:W-:Y:S01]  /*4df0*/  @!P6 IMAD.IADD R83, R83, 0x1, -R0 ;  /* 0x000000015353e824 */ /* 0x000fe200078e0a00 */
[C---:B------:R-:W-:Y:S01]  /*4e00*/  ISETP.GT.U32.AND P6, PT, R0.reuse, R86, PT ;  /* 0x000000560000720c */ /* 0x040fe20003fc4070 */
[----:B------:R-:W-:Y:S01]  /*4e10*/  @!P4 IMAD.MOV R82, RZ, RZ, -R82 ;  /* 0x000000ffff52c224 */ /* 0x000fe200078e0a52 */
[C---:B------:R-:W-:Y:S01]  /*4e20*/  ISETP.GT.U32.AND P4, PT, R0.reuse, R85, PT ;  /* 0x000000550000720c */ /* 0x040fe20003f84070 */
[----:B------:R-:W-:Y:S02]  /*4e30*/  IMAD.MOV R5, RZ, RZ, -R5 ;  /* 0x000000ffff057224 */ /* 0x000fe400078e0a05 */
[----:B------:R-:W-:Y:S01]  /*4e40*/  @!P1 IMAD.MOV R80, RZ, RZ, -R80 ;  /* 0x000000ffff509224 */ /* 0x000fe200078e0a50 */
[C---:B------:R-:W-:Y:S01]  /*4e50*/  ISETP.GT.U32.AND P1, PT, R0.reuse, R84, PT ;  /* 0x000000540000720c */ /* 0x040fe20003f24070 */
[----:B------:R-:W-:Y:S02]  /*4e60*/  IMAD R87, R0, R5, R87 ;  /* 0x0000000500577224 */ /* 0x000fe400078e0257 */
[----:B------:R-:W-:-:S04]  /*4e70*/  IMAD.HI.U32 R5, R3, R89, RZ ;  /* 0x0000005903057227 */ /* 0x000fc800078e00ff */
[----:B------:R-:W-:Y:S02]  /*4e80*/  IMAD.MOV R5, RZ, RZ, -R5 ;  /* 0x000000ffff057224 */ /* 0x000fe400078e0a05 */
[--C-:B------:R-:W-:Y:S02]  /*4e90*/  @!P6 IMAD.IADD R86, R86, 0x1, -R0.reuse ;  /* 0x000000015656e824 */ /* 0x100fe400078e0a00 */
[----:B------:R-:W-:Y:S02]  /*4ea0*/  @!P4 IMAD.IADD R85, R85, 0x1, -R0 ;  /* 0x000000015555c824 */ /* 0x000fe400078e0a00 */
[C---:B------:R-:W-:Y:S01]  /*4eb0*/  IMAD R89, R0.reuse, R5, R89 ;  /* 0x0000000500597224 */ /* 0x040fe200078e0259 */
[C---:B------:R-:W-:Y:S01]  /*4ec0*/  ISETP.GT.U32.AND P6, PT, R0.reuse, R86, PT ;  /* 0x000000560000720c */ /* 0x040fe20003fc4070 */
[----:B------:R-:W-:Y:S02]  /*4ed0*/  @!P2 IMAD.MOV R85, RZ, RZ, -R85 ;  /* 0x000000ffff55a224 */ /* 0x000fe400078e0a55 */
[----:B------:R-:W-:Y:S01]  /*4ee0*/  IMAD.HI.U32 R7, R3, R88, RZ ;  /* 0x0000005803077227 */ /* 0x000fe200078e00ff */
[----:B------:R-:W-:-:S03]  /*4ef0*/  ISETP.GT.U32.AND P2, PT, R0, R89, PT ;  /* 0x000000590000720c */ /* 0x000fc60003f44070 */
[----:B------:R-:W-:Y:S01]  /*4f00*/  @!P1 IMAD.IADD R84, R84, 0x1, -R0 ;  /* 0x0000000154549824 */ /* 0x000fe200078e0a00 */
[----:B------:R-:W-:Y:S01]  /*4f10*/  ISETP.GE.AND P1, PT, R10, RZ, PT ;  /* 0x000000ff0a00720c */ /* 0x000fe20003f26270 */
[----:B------:R-:W-:Y:S01]  /*4f20*/  IMAD.MOV R7, RZ, RZ, -R7 ;  /* 0x000000ffff077224 */ /* 0x000fe200078e0a07 */
[----:B------:R-:W-:Y:S01]  /*4f30*/  LOP3.LUT R10, R4, 0xb6, RZ, 0xfc, !PT ;  /* 0x000000b6040a7812 */ /* 0x000fe200078efcff */
[----:B------:R-:W-:Y:S01]  /*4f40*/  @!P0 IMAD.MOV R83, RZ, RZ, -R83 ;  /* 0x000000ffff538224 */ /* 0x000fe200078e0a53 */
[C---:B------:R-:W-:Y:S01]  /*4f50*/  ISETP.GT.U32.AND P0, PT, R0.reuse, R87, PT ;  /* 0x000000570000720c */ /* 0x040fe20003f04070 */
[----:B------:R-:W-:Y:S01]  /*4f60*/  IMAD R88, R0, R7, R88 ;  /* 0x0000000700587224 */ /* 0x000fe200078e0258 */
[----:B------:R-:W-:Y:S01]  /*4f70*/  LOP3.LUT R7, R4, 0xb4, RZ, 0xfc, !PT ;  /* 0x000000b404077812 */ /* 0x000fe200078efcff */
[--C-:B------:R-:W-:Y:S01]  /*4f80*/  @!P6 IMAD.IADD R86, R86, 0x1, -R0.reuse ;  /* 0x000000015656e824 */ /* 0x100fe200078e0a00 */
[----:B------:R-:W-:Y:S01]  /*4f90*/  IABS R91, R10 ;  /* 0x0000000a005b7213 */ /* 0x000fe20000000000 */
[----:B------:R-:W-:Y:S01]  /*4fa0*/  @!P2 IMAD.IADD R89, R89, 0x1, -R0 ;  /* 0x000000015959a824 */ /* 0x000fe200078e0a00 */
[----:B------:R-:W-:Y:S01]  /*4fb0*/  ISETP.GT.U32.AND P4, PT, R0, R88, PT ;  /* 0x000000580000720c */ /* 0x000fe20003f84070 */
[----:B------:R-:W-:Y:S01]  /*4fc0*/  @!P5 IMAD.MOV R84, RZ, RZ, -R84 ;  /* 0x000000ffff54d224 */ /* 0x000fe200078e0a54 */
[----:B------:R-:W-:Y:S01]  /*4fd0*/  ISETP.GE.AND P5, PT, R90, RZ, PT ;  /* 0x000000ff5a00720c */ /* 0x000fe20003fa6270 */
[----:B------:R-:W-:Y:S01]  /*4fe0*/  @!P1 IMAD.MOV R86, RZ, RZ, -R86 ;  /* 0x000000ffff569224 */ /* 0x000fe200078e0a56 */
[----:B------:R-:W-:-:S02]  /*4ff0*/  IABS R90, R7 ;  /* 0x00000007005a7213 */ /* 0x000fc40000000000 */
[----:B------:R-:W-:Y:S01]  /*5000*/  ISETP.GE.AND P1, PT, R7, RZ, PT ;  /* 0x000000ff0700720c */ /* 0x000fe20003f26270 */
[----:B------:R-:W-:Y:S01]  /*5010*/  IMAD.HI.U32 R7, R3, R91, RZ ;  /* 0x0000005b03077227 */ /* 0x000fe200078e00ff */
[----:B------:R-:W-:Y:S02]  /*5020*/  ISETP.GT.U32.AND P2, PT, R0, R89, PT ;  /* 0x000000590000720c */ /* 0x000fe40003f44070 */
[----:B------:R-:W-:Y:S01]  /*5030*/  ISETP.GE.AND P6, PT, R8, RZ, PT ;  /* 0x000000ff0800720c */ /* 0x000fe20003fc6270 */
[--C-:B------:R-:W-:Y:S02]  /*5040*/  @!P0 IMAD.IADD R87, R87, 0x1, -R0.reuse ;  /* 0x0000000157578824 */ /* 0x100fe400078e0a00 */
[----:B------:R-:W-:Y:S02]  /*5050*/  IMAD.MOV R7, RZ, RZ, -R7 ;  /* 0x000000ffff077224 */ /* 0x000fe400078e0a07 */
[----:B------:R-:W-:Y:S01]  /*5060*/  @!P4 IMAD.IADD R88, R88, 0x1, -R0 ;  /* 0x000000015858c824 */ /* 0x000fe200078e0a00 */
[C---:B------:R-:W-:Y:S01]  /*5070*/  ISETP.GT.U32.AND P0, PT, R0.reuse, R87, PT ;  /* 0x000000570000720c */ /* 0x040fe20003f04070 */
[----:B------:R-:W-:-:S02]  /*5080*/  IMAD R91, R0, R7, R91 ;  /* 0x00000007005b7224 */ /* 0x000fc400078e025b */
[----:B------:R-:W-:Y:S01]  /*5090*/  IMAD.HI.U32 R5, R3, R90, RZ ;  /* 0x0000005a03057227 */ /* 0x000fe200078e00ff */
[----:B------:R-:W-:-:S03]  /*50a0*/  ISETP.GT.U32.AND P4, PT, R0, R88, PT ;  /* 0x000000580000720c */ /* 0x000fc60003f84070 */
[----:B------:R-:W-:Y:S01]  /*50b0*/  @!P2 IMAD.IADD R89, R89, 0x1, -R0 ;  /* 0x000000015959a824 */ /* 0x000fe200078e0a00 */
[----:B------:R-:W-:Y:S01]  /*50c0*/  ISETP.GT.U32.AND P2, PT, R0, R91, PT ;  /* 0x0000005b0000720c */ /* 0x000fe20003f44070 */
[----:B------:R-:W-:-:S04]  /*50d0*/  IMAD.HI.U32 R8, R3, R92, RZ ;  /* 0x0000005c03087227 */ /* 0x000fc800078e00ff */
[----:B------:R-:W-:Y:S02]  /*50e0*/  IMAD.MOV R5, RZ, RZ, -R5 ;  /* 0x000000ffff057224 */ /* 0x000fe400078e0a05 */
[----:B------:R-:W-:Y:S01]  /*50f0*/  @!P0 IMAD.IADD R87, R87, 0x1, -R0 ;  /* 0x0000000157578824 */ /* 0x000fe200078e0a00 */
[----:B------:R-:W-:Y:S01]  /*5100*/  ISETP.GE.AND P0, PT, R10, RZ, PT ;  /* 0x000000ff0a00720c */ /* 0x000fe20003f06270 */
[----:B------:R-:W-:Y:S02]  /*5110*/  IMAD.MOV R93, RZ, RZ, -R8 ;  /* 0x000000ffff5d7224 */ /* 0x000fe400078e0a08 */
[----:B------:R-:W-:Y:S01]  /*5120*/  IMAD R90, R0, R5, R90 ;  /* 0x00000005005a7224 */ /* 0x000fe200078e025a */
[----:B------:R-:W-:Y:S01]  /*5130*/  LOP3.LUT R5, R4, 0xba, RZ, 0xfc, !PT ;  /* 0x000000ba04057812 */ /* 0x000fe200078efcff */
[----:B------:R-:W-:Y:S01]  /*5140*/  @!P4 IMAD.IADD R88, R88, 0x1, -R0 ;  /* 0x000000015858c824 */ /* 0x000fe200078e0a00 */
[----:B------:R-:W-:Y:S01]  /*5150*/  ISETP.GE.AND P4, PT, R94, RZ, PT ;  /* 0x000000ff5e00720c */ /* 0x000fe20003f86270 */
[C---:B------:R-:W-:Y:S01]  /*5160*/  IMAD R92, R0.reuse, R93, R92 ;  /* 0x0000005d005c7224 */ /* 0x040fe200078e025c */
[----:B------:R-:W-:Y:S01]  /*5170*/  IABS R93, R5 ;  /* 0x00000005005d7213 */ /* 0x000fe20000000000 */
[----:B------:R-:W-:Y:S01]  /*5180*/  @!P3 IMAD.MOV R87, RZ, RZ, -R87 ;  /* 0x000000ffff57b224 */ /* 0x000fe200078e0a57 */
[C---:B------:R-:W-:Y:S01]  /*5190*/  ISETP.GT.U32.AND P3, PT, R0.reuse, R90, PT ;  /* 0x0000005a0000720c */ /* 0x040fe20003f64070 */
[----:B------:R-:W-:Y:S01]  /*51a0*/  @!P2 IMAD.IADD R91, R91, 0x1, -R0 ;  /* 0x000000015b5ba824 */ /* 0x000fe200078e0a00 */
[----:B------:R-:W-:Y:S01]  /*51b0*/  IABS R94, R98 ;  /* 0x00000062005e7213 */ /* 0x000fe20000000000 */
[----:B------:R-:W-:Y:S01]  /*51c0*/  @!P5 IMAD.MOV R88, RZ, RZ, -R88 ;  /* 0x000000ffff58d224 */ /* 0x000fe200078e0a58 */
[----:B------:R-:W-:Y:S01]  /*51d0*/  ISETP.GE.AND P5, PT, R5, RZ, PT ;  /* 0x000000ff0500720c */ /* 0x000fe20003fa6270 */
[----:B------:R-:W-:Y:S01]  /*51e0*/  IMAD.HI.U32 R5, R3, R93, RZ ;  /* 0x0000005d03057227 */ /* 0x000fe200078e00ff */
[----:B------:R-:W-:-:S03]  /*51f0*/  ISETP.GT.U32.AND P2, PT, R0, R91, PT ;  /* 0x0000005b0000720c */ /* 0x000fc60003f44070 */
[----:B------:R-:W-:Y:S01]  /*5200*/  @!P6 IMAD.MOV R89, RZ, RZ, -R89 ;  /* 0x000000ffff59e224 */ /* 0x000fe200078e0a59 */
[----:B------:R-:W-:Y:S01]  /*5210*/  ISETP.GT.U32.AND P6, PT, R0, R92, PT ;  /* 0x0000005c0000720c */ /* 0x000fe20003fc4070 */
[----:B------:R-:W-:-:S04]  /*5220*/  IMAD.HI.U32 R7, R3, R94, RZ ;  /* 0x0000005e03077227 */ /* 0x000fc800078e00ff */
[----:B------:R-:W-:Y:S02]  /*5230*/  IMAD.MOV R5, RZ, RZ, -R5 ;  /* 0x000000ffff057224 */ /* 0x000fe400078e0a05 */
[----:B------:R-:W-:Y:S02]  /*5240*/  @!P3 IMAD.IADD R90, R90, 0x1, -R0 ;  /* 0x000000015a5ab824 */ /* 0x000fe400078e0a00 */
[----:B------:R-:W-:Y:S02]  /*5250*/  IMAD.MOV R7, RZ, RZ, -R7 ;  /* 0x000000ffff077224 */ /* 0x000fe400078e0a07 */
[C---:B------:R-:W-:Y:S01]  /*5260*/  IMAD R93, R0.reuse, R5, R93 ;  /* 0x00000005005d7224 */ /* 0x040fe200078e025d */
[C---:B------:R-:W-:Y:S01]  /*5270*/  ISETP.GT.U32.AND P3, PT, R0.reuse, R90, PT ;  /* 0x0000005a0000720c */ /* 0x040fe20003f64070 */
[C---:B------:R-:W-:Y:S02]  /*5280*/  IMAD R94, R0.reuse, R7, R94 ;  /* 0x00000007005e7224 */ /* 0x040fe400078e025e */
[--C-:B------:R-:W-:Y:S01]  /*5290*/  @!P2 IMAD.IADD R91, R91, 0x1, -R0.reuse ;  /* 0x000000015b5ba824 */ /* 0x100fe200078e0a00 */
[----:B------:R-:W-:Y:S01]  /*52a0*/  ISETP.GT.U32.AND P2, PT, R0, R93, PT ;  /* 0x0000005d0000720c */ /* 0x000fe20003f44070 */
[----:B------:R-:W-:Y:S01]  /*52b0*/  @!P6 IMAD.IADD R92, R92, 0x1, -R0 ;  /* 0x000000015c5ce824 */ /* 0x000fe200078e0a00 */
[----:B------:R-:W-:Y:S01]  /*52c0*/  ISETP.GT.U32.AND P6, PT, R0, R94, PT ;  /* 0x0000005e0000720c */ /* 0x000fe20003fc4070 */
[----:B------:R-:W-:-:S04]  /*52d0*/  IMAD.HI.U32 R10, R3, R96, RZ ;  /* 0x00000060030a7227 */ /* 0x000fc800078e00ff */
[----:B------:R-:W-:Y:S01]  /*52e0*/  IMAD.MOV R97, RZ, RZ, -R10 ;  /* 0x000000ffff617224 */ /* 0x000fe200078e0a0a */
[----:B------:R-:W-:Y:S01]  /*52f0*/  LOP3.LUT R10, R4, 0xc2, RZ, 0xfc, !PT ;  /* 0x000000c2040a7812 */ /* 0x000fe200078efcff */
[----:B------:R-:W-:Y:S01]  /*5300*/  @!P3 IMAD.IADD R90, R90, 0x1, -R0 ;  /* 0x000000015a5ab824 */ /* 0x000fe200078e0a00 */
[----:B------:R-:W-:Y:S01]  /*5310*/  ISETP.GE.AND P3, PT, R98, RZ, PT ;  /* 0x000000ff6200720c */ /* 0x000fe20003f66270 */
[C---:B------:R-:W-:Y:S01]  /*5320*/  IMAD R96, R0.reuse, R97, R96 ;  /* 0x0000006100607224 */ /* 0x040fe200078e0260 */
[----:B------:R-:W-:Y:S01]  /*5330*/  IABS R97, R10 ;  /* 0x0000000a00617213 */ /* 0x000fe20000000000 */
[----:B------:R-:W-:Y:S01]  /*5340*/  @!P2 IMAD.IADD R93, R93, 0x1, -R0 ;  /* 0x000000015d5da824 */ /* 0x000fe200078e0a00 */
[----:B------:R-:W-:Y:S01]  /*5350*/  ISETP.GT.U32.AND P2, PT, R0, R92, PT ;  /* 0x0000005c0000720c */ /* 0x000fe20003f44070 */
[----:B------:R-:W-:Y:S01]  /*5360*/  IMAD.HI.U32 R8, R3, R95, RZ ;  /* 0x0000005f03087227 */ /* 0x000fe200078e00ff */
[----:B------:R-:W-:-:S03]  /*5370*/  IABS R98, R103 ;  /* 0x0000006700627213 */ /* 0x000fc60000000000 */
[----:B------:R-:W-:Y:S02]  /*5380*/  @!P6 IMAD.IADD R94, R94, 0x1, -R0 ;  /* 0x000000015e5ee824 */ /* 0x000fe400078e0a00 */
[----:B------:R-:W-:Y:S01]  /*5390*/  @!P1 IMAD.MOV R90, RZ, RZ, -R90 ;  /* 0x000000ffff5a9224 */ /* 0x000fe200078e0a5a */
[C---:B------:R-:W-:Y:S01]  /*53a0*/  ISETP.GT.U32.AND P1, PT, R0.reuse, R93, PT ;  /* 0x0000005d0000720c */ /* 0x040fe20003f24070 */
[----:B------:R-:W-:Y:S01]  /*53b0*/  IMAD.MOV R8, RZ, RZ, -R8 ;  /* 0x000000ffff087224 */ /* 0x000fe200078e0a08 */
[----:B------:R-:W-:Y:S01]  /*53c0*/  ISETP.GT.U32.AND P6, PT, R0, R94, PT ;  /* 0x0000005e0000720c */ /* 0x000fe20003fc4070 */
[----:B------:R-:W-:-:S04]  /*53d0*/  IMAD.HI.U32 R5, R3, R97, RZ ;  /* 0x0000006103057227 */ /* 0x000fc800078e00ff */
[----:B------:R-:W-:Y:S01]  /*53e0*/  IMAD R95, R0, R8, R95 ;  /* 0x00000008005f7224 */ /* 0x000fe200078e025f */
[----:B------:R-:W-:Y:S01]  /*53f0*/  IABS R8, R104 ;  /* 0x0000006800087213 */ /* 0x000fe20000000000 */
[----:B------:R-:W-:-:S04]  /*5400*/  IMAD.HI.U32 R7, R3, R98, RZ ;  /* 0x0000006203077227 */ /* 0x000fc800078e00ff */
[----:B------:R-:W-:Y:S02]  /*5410*/  IMAD.MOV R5, RZ, RZ, -R5 ;  /* 0x000000ffff057224 */ /* 0x000fe400078e0a05 */
[----:B------:R-:W-:Y:S02]  /*5420*/  IMAD.MOV R99, RZ, RZ, -R7 ;  /* 0x000000ffff637224 */ /* 0x000fe400078e0a07 */
[----:B------:R-:W-:Y:S01]  /*5430*/  @!P0 IMAD.MOV R91, RZ, RZ, -R91 ;  /* 0x000000ffff5b8224 */ /* 0x000fe200078e0a5b */
[----:B------:R-:W-:Y:S01]  /*5440*/  ISETP.GT.U32.AND P0, PT, R0, R95, PT ;  /* 0x0000005f0000720c */ /* 0x000fe20003f04070 */
[----:B------:R-:W-:Y:S01]  /*5450*/  @!P2 IMAD.IADD R92, R92, 0x1, -R0 ;  /* 0x000000015c5ca824 */ /* 0x000fe200078e0a00 */
[C---:B------:R-:W-:Y:S01]  /*5460*/  ISETP.GT.U32.AND P2, PT, R0.reuse, R96, PT ;  /* 0x000000600000720c */ /* 0x040fe20003f44070 */
[C---:B------:R-:W-:Y:S02]  /*5470*/  IMAD R97, R0.reuse, R5, R97 ;  /* 0x0000000500617224 */ /* 0x040fe400078e0261 */
[----:B------:R-:W-:-:S02]  /*5480*/  IMAD R98, R0, R99, R98 ;  /* 0x0000006300627224 */ /* 0x000fc400078e0262 */
[--C-:B------:R-:W-:Y:S01]  /*5490*/  @!P1 IMAD.IADD R93, R93, 0x1, -R0.reuse ;  /* 0x000000015d5d9824 */ /* 0x100fe200078e0a00 */
[----:B------:R-:W-:Y:S01]  /*54a0*/  ISETP.GT.U32.AND P1, PT, R0, R97, PT ;  /* 0x000000610000720c */ /* 0x000fe20003f24070 */
[----:B------:R-:W-:Y:S01]  /*54b0*/  @!P6 IMAD.IADD R94, R94, 0x1, -R0 ;  /* 0x000000015e5ee824 */ /* 0x000fe200078e0a00 */
[----:B------:R-:W-:Y:S01]  /*54c0*/  ISETP.GT.U32.AND P6, PT, R0, R98, PT ;  /* 0x000000620000720c */ /* 0x000fe20003fc4070 */
[----:B------:R-:W-:-:S04]  /*54d0*/  IMAD.HI.U32 R5, R3, R8, RZ ;  /* 0x0000000803057227 */ /* 0x000fc800078e00ff */
[--C-:B------:R-:W-:Y:S01]  /*54e0*/  @!P0 IMAD.IADD R95, R95, 0x1, -R0.reuse ;  /* 0x000000015f5f8824 */ /* 0x100fe200078e0a00 */
[----:B------:R-:W-:Y:S01]  /*54f0*/  ISETP.GE.AND P0, PT, R101, RZ, PT ;  /* 0x000000ff6500720c */ /* 0x000fe20003f06270 */
[----:B------:R-:W-:Y:S01]  /*5500*/  @!P2 IMAD.IADD R96, R96, 0x1, -R0 ;  /* 0x000000016060a824 */ /* 0x000fe200078e0a00 */
[----:B------:R-:W-:Y:S01]  /*5510*/  ISETP.GE.AND P2, PT, R102, RZ, PT ;  /* 0x000000ff6600720c */ /* 0x000fe20003f46270 */
[----:B------:R-:W-:Y:S01]  /*5520*/  @!P4 IMAD.MOV R92, RZ, RZ, -R92 ;  /* 0x000000ffff5cc224 */ /* 0x000fe200078e0a5c */
[----:B------:R-:W-:Y:S01]  /*5530*/  IABS R102, R106 ;  /* 0x0000006a00667213 */ /* 0x000fe20000000000 */
[----:B------:R-:W-:Y:S01]  /*5540*/  @!P1 IMAD.IADD R97, R97, 0x1, -R0 ;  /* 0x0000000161619824 */ /* 0x000fe200078e0a00 */
[C---:B------:R-:W-:Y:S01]  /*5550*/  ISETP.GT.U32.AND P1, PT, R0.reuse, R95, PT ;  /* 0x0000005f0000720c */ /* 0x040fe20003f24070 */
[----:B------:R-:W-:Y:S01]  /*5560*/  IMAD.HI.U32 R7, R3, R100, RZ ;  /* 0x0000006403077227 */ /* 0x000fe200078e00ff */
[----:B------:R-:W-:-:S03]  /*5570*/  ISETP.GT.U32.AND P4, PT, R0, R96, PT ;  /* 0x000000600000720c */ /* 0x000fc60003f84070 */
[----:B------:R-:W-:Y:S02]  /*5580*/  IMAD.MOV R5, RZ, RZ, -R5 ;  /* 0x000000ffff057224 */ /* 0x000fe400078e0a05 */
[----:B------:R-:W-:Y:S01]  /*5590*/  @!P6 IMAD.IADD R98, R98, 0x1, -R0 ;  /* 0x000000016262e824 */ /* 0x000fe200078e0a00 */
[C---:B------:R-:W-:Y:S01]  /*55a0*/  ISETP.GT.U32.AND P6, PT, R0.reuse, R97, PT ;  /* 0x000000610000720c */ /* 0x040fe20003fc4070 */
[----:B------:R-:W-:Y:S02]  /*55b0*/  IMAD.MOV R7, RZ, RZ, -R7 ;  /* 0x000000ffff077224 */ /* 0x000fe400078e0a07 */
[----:B------:R-:W-:Y:S01]  /*55c0*/  IMAD R99, R0, R5, R8 ;  /* 0x0000000500637224 */ /* 0x000fe200078e0208 */
[----:B------:R-:W-:Y:S01]  /*55d0*/  LOP3.LUT R8, R4, 0xca, RZ, 0xfc, !PT ;  /* 0x000000ca04087812 */ /* 0x000fe200078efcff */
[C---:B------:R-:W-:Y:S02]  /*55e0*/  IMAD R100, R0.reuse, R7, R100 ;  /* 0x0000000700647224 */ /* 0x040fe400078e0264 */
[----:B------:R-:W-:Y:S01]  /*55f0*/  @!P5 IMAD.MOV R93, RZ, RZ, -R93 ;  /* 0x000000ffff5dd224 */ /* 0x000fe200078e0a5d */
[----:B------:R-:W-:Y:S01]  /*5600*/  IABS R101, R8 ;  /* 0x0000000800657213 */ /* 0x000fe20000000000 */
[--C-:B------:R-:W-:Y:S01]  /*5610*/  @!P1 IMAD.IADD R95, R95, 0x1, -R0.reuse ;  /* 0x000000015f5f9824 */ /* 0x100fe200078e0a00 */
[----:B------:R-:W-:Y:S01]  /*5620*/  ISETP.GT.U32.AND P5, PT, R0, R98, PT ;  /* 0x000000620000720c */ /* 0x000fe20003fa4070 */
[----:B------:R-:W-:Y:S01]  /*5630*/  @!P4 IMAD.IADD R96, R96, 0x1, -R0 ;  /* 0x000000016060c824 */ /* 0x000fe200078e0a00 */
[----:B------:R-:W-:Y:S01]  /*5640*/  ISETP.GE.AND P1, PT, R10, RZ, PT ;  /* 0x000000ff0a00720c */ /* 0x000fe20003f26270 */
[----:B------:R-:W-:Y:S01]  /*5650*/  IMAD.HI.U32 R5, R3, R101, RZ ;  /* 0x0000006503057227 */ /* 0x000fe200078e00ff */
[----:B------:R-:W-:-:S02]  /*5660*/  ISETP.GT.U32.AND P4, PT, R0, R100, PT ;  /* 0x000000640000720c */ /* 0x000fc40003f84070 */
[----:B------:R-:W-:Y:S01]  /*5670*/  LOP3.LUT R10, R4, 0xd8, RZ, 0xfc, !PT ;  /* 0x000000d8040a7812 */ /* 0x000fe200078efcff */
[----:B------:R-:W-:Y:S01]  /*5680*/  @!P6 IMAD.IADD R97, R97, 0x1, -R0 ;  /* 0x000000016161e824 */ /* 0x000fe200078e0a00 */
[----:B------:R-:W-:Y:S01]  /*5690*/  ISETP.GE.AND P6, PT, R103, RZ, PT ;  /* 0x000000ff6700720c */ /* 0x000fe20003fc6270 */
[----:B------:R-:W-:Y:S01]  /*56a0*/  IMAD.HI.U32 R7, R3, R102, RZ ;  /* 0x0000006603077227 */ /* 0x000fe200078e00ff */
[----:B------:R-:W-:-:S03]  /*56b0*/  IABS R108, R10 ;  /* 0x0000000a006c7213 */ /* 0x000fc60000000000 */
[----:B------:R-:W-:Y:S02]  /*56c0*/  IMAD.MOV R5, RZ, RZ, -R5 ;  /* 0x000000ffff057224 */ /* 0x000fe400078e0a05 */
[----:B------:R-:W-:Y:S01]  /*56d0*/  @!P3 IMAD.MOV R94, RZ, RZ, -R94 ;  /* 0x000000ffff5eb224 */ /* 0x000fe200078e0a5e */
[C---:B------:R-:W-:Y:S01]  /*56e0*/  ISETP.GT.U32.AND P3, PT, R0.reuse, R99, PT ;  /* 0x000000630000720c */ /* 0x040fe20003f64070 */
[----:B------:R-:W-:Y:S02]  /*56f0*/  IMAD.MOV R7, RZ, RZ, -R7 ;  /* 0x000000ffff077224 */ /* 0x000fe400078e0a07 */
[----:B------:R-:W-:Y:S01]  /*5700*/  IMAD R101, R0, R5, R101 ;  /* 0x0000000500657224 */ /* 0x000fe200078e0265 */
[----:B------:R-:W-:Y:S01]  /*5710*/  LOP3.LUT R5, R4, 0xce, RZ, 0xfc, !PT ;  /* 0x000000ce04057812 */ /* 0x000fe200078efcff */
[--C-:B------:R-:W-:Y:S01]  /*5720*/  @!P5 IMAD.IADD R98, R98, 0x1, -R0.reuse ;  /* 0x000000016262d824 */ /* 0x100fe200078e0a00 */
[----:B------:R-:W-:Y:S01]  /*5730*/  ISETP.GE.AND P5, PT, R104, RZ, PT ;  /* 0x000000ff6800720c */ /* 0x000fe20003fa6270 */
[----:B------:R-:W-:Y:S01]  /*5740*/  @!P4 IMAD.IADD R100, R100, 0x1, -R0 ;  /* 0x000000016464c824 */ /* 0x000fe200078e0a00 */
[----:B------:R-:W-:Y:S01]  /*5750*/  IABS R103, R5 ;  /* 0x0000000500677213 */ /* 0x000fe20000000000 */
[----:B------:R-:W-:Y:S01]  /*5760*/  IMAD R102, R0, R7, R102 ;  /* 0x0000000700667224 */ /* 0x000fe200078e0266 */
[----:B------:R-:W-:Y:S01]  /*5770*/  LOP3.LUT R7, R4, 0xd0, RZ, 0xfc, !PT ;  /* 0x000000d004077812 */ /* 0x000fe200078efcff */
[----:B------:R-:W-:Y:S01]  /*5780*/  @!P1 IMAD.MOV R97, RZ, RZ, -R97 ;  /* 0x000000ffff619224 */ /* 0x000fe200078e0a61 */
[C---:B------:R-:W-:Y:S01]  /*5790*/  ISETP.GT.U32.AND P1, PT, R0.reuse, R101, PT ;  /* 0x000000650000720c */ /* 0x040fe20003f24070 */
[----:B------:R-:W-:Y:S01]  /*57a0*/  @!P2 IMAD.MOV R96, RZ, RZ, -R96 ;  /* 0x000000ffff60a224 */ /* 0x000fe200078e0a60 */
[C---:B------:R-:W-:Y:S01]  /*57b0*/  ISETP.GT.U32.AND P2, PT, R0.reuse, R100, PT ;  /* 0x000000640000720c */ /* 0x040fe20003f44070 */
[----:B------:R-:W-:Y:S01]  /*57c0*/  @!P6 IMAD.MOV R98, RZ, RZ, -R98 ;  /* 0x000000ffff62e224 */ /* 0x000fe200078e0a62 */
[----:B------:R-:W-:Y:S01]  /*57d0*/  ISETP.GT.U32.AND P6, PT, R0, R102, PT ;  /* 0x000000660000720c */ /* 0x000fe20003fc4070 */
[----:B------:R-:W-:Y:S01]  /*57e0*/  @!P3 IMAD.IADD R99, R99, 0x1, -R0 ;  /* 0x000000016363b824 */ /* 0x000fe200078e0a00 */
[----:B------:R-:W-:Y:S01]  /*57f0*/  IABS R104, R7 ;  /* 0x0000000700687213 */ /* 0x000fe20000000000 */
[----:B------:R-:W-:Y:S01]  /*5800*/  @!P0 IMAD.MOV R95, RZ, RZ, -R95 ;  /* 0x000000ffff5f8224 */ /* 0x000fe200078e0a5f */
[----:B------:R-:W-:-:S02]  /*5810*/  ISETP.GE.AND P4, PT, R8, RZ, PT ;  /* 0x000000ff0800720c */ /* 0x000fc40003f86270 */
[----:B------:R-:W-:Y:S02]  /*5820*/  ISETP.GT.U32.AND P0, PT, R0, R99, PT ;  /* 0x000000630000720c */ /* 0x000fe40003f04070 */
[----:B------:R-:W-:Y:S01]  /*5830*/  ISETP.GE.AND P3, PT, R105, RZ, PT ;  /* 0x000000ff6900720c */ /* 0x000fe20003f66270 */
[--C-:B------:R-:W-:Y:S01]  /*5840*/  @!P1 IMAD.IADD R101, R101, 0x1, -R0.reuse ;  /* 0x0000000165659824 */ /* 0x100fe200078e0a00 */
[----:B------:R-:W-:Y:S01]  /*5850*/  ISETP.GE.AND P1, PT, R7, RZ, PT ;  /* 0x000000ff0700720c */ /* 0x000fe20003f26270 */
[--C-:B------:R-:W-:Y:S01]  /*5860*/  @!P2 IMAD.IADD R100, R100, 0x1, -R0.reuse ;  /* 0x000000016464a824 */ /* 0x100fe200078e0a00 */
[----:B------:R-:W-:Y:S01]  /*5870*/  ISETP.GE.AND P2, PT, R5, RZ, PT ;  /* 0x000000ff0500720c */ /* 0x000fe20003f46270 */
[----:B------:R-:W-:Y:S01]  /*5880*/  @!P6 IMAD.IADD R102, R102, 0x1, -R0 ;  /* 0x000000016666e824 */ /* 0x000fe200078e0a00 */
[----:B------:R-:W-:Y:S01]  /*5890*/  ISETP.GT.U32.AND P6, PT, R0, R101, PT ;  /* 0x000000650000720c */ /* 0x000fe20003fc4070 */
[----:B------:R-:W-:Y:S01]  /*58a0*/  IMAD.HI.U32 R5, R3, R103, RZ ;  /* 0x0000006703057227 */ /* 0x000fe200078e00ff */
[----:B------:R-:W-:-:S03]  /*58b0*/  LOP3.LUT R8, R4, 0xd2, RZ, 0xfc, !PT ;  /* 0x000000d204087812 */ /* 0x000fc600078efcff */
[----:B------:R-:W-:Y:S01]  /*58c0*/  IMAD.MOV R5, RZ, RZ, -R5 ;  /* 0x000000ffff057224 */ /* 0x000fe200078e0a05 */
[----:B------:R-:W-:Y:S01]  /*58d0*/  IABS R105, R8 ;  /* 0x0000000800697213 */ /* 0x000fe20000000000 */
[----:B------:R-:W-:Y:S01]  /*58e0*/  @!P0 IMAD.IADD R99, R99, 0x1, -R0 ;  /* 0x0000000163638824 */ /* 0x000fe200078e0a00 */
[----:B------:R-:W-:Y:S01]  /*58f0*/  ISETP.GE.AND P0, PT, R106, RZ, PT ;  /* 0x000000ff6a00720c */ /* 0x000fe20003f06270 */
[----:B------:R-:W-:Y:S01]  /*5900*/  IMAD R103, R0, R5, R103 ;  /* 0x0000000500677224 */ /* 0x000fe200078e0267 */
[----:B------:R-:W-:Y:S01]  /*5910*/  LOP3.LUT R5, R4, 0xd4, RZ, 0xfc, !PT ;  /* 0x000000d404057812 */ /* 0x000fe200078efcff */
[----:B------:R-:W-:-:S03]  /*5920*/  IMAD.HI.U32 R7, R3, R104, RZ ;  /* 0x0000006803077227 */ /* 0x000fc600078e00ff */
[----:B------:R-:W-:Y:S01]  /*5930*/  IABS R106, R5 ;  /* 0x00000005006a7213 */ /* 0x000fe20000000000 */
[----:B------:R-:W-:Y:S01]  /*5940*/  @!P5 IMAD.MOV R99, RZ, RZ, -R99 ;  /* 0x000000ffff63d224 */ /* 0x000fe200078e0a63 */
[C---:B------:R-:W-:Y:S01]  /*5950*/  ISETP.GT.U32.AND P5, PT, R0.reuse, R102, PT ;  /* 0x000000660000720c */ /* 0x040fe20003fa4070 */
[----:B------:R-:W-:Y:S01]  /*5960*/  @!P6 IMAD.IADD R101, R101, 0x1, -R0 ;  /* 0x000000016565e824 */ /* 0x000fe200078e0a00 */
[C---:B------:R-:W-:Y:S01]  /*5970*/  ISETP.GT.U32.AND P6, PT, R0.reuse, R103, PT ;  /* 0x000000670000720c */ /* 0x040fe20003fc4070 */
[----:B------:R-:W-:Y:S02]  /*5980*/  IMAD.MOV R7, RZ, RZ, -R7 ;  /* 0x000000ffff077224 */ /* 0x000fe400078e0a07 */
[----:B------:R-:W-:Y:S02]  /*5990*/  @!P4 IMAD.MOV R101, RZ, RZ, -R101 ;  /* 0x000000ffff65c224 */ /* 0x000fe400078e0a65 */
[----:B------:R-:W-:Y:S02]  /*59a0*/  IMAD R104, R0, R7, R104 ;  /* 0x0000000700687224 */ /* 0x000fe400078e0268 */
[----:B------:R-:W-:Y:S01]  /*59b0*/  @!P3 IMAD.MOV R100, RZ, RZ, -R100 ;  /* 0x000000ffff64b224 */ /* 0x000fe200078e0a64 */
[----:B------:R-:W-:-:S02]  /*59c0*/  ISETP.GE.AND P3, PT, R8, RZ, PT ;  /* 0x000000ff0800720c */ /* 0x000fc40003f66270 */
[----:B------:R-:W-:Y:S01]  /*59d0*/  ISETP.GT.U32.AND P4, PT, R0, R104, PT ;  /* 0x000000680000720c */ /* 0x000fe20003f84070 */
[--C-:B------:R-:W-:Y:S01]  /*59e0*/  @!P5 IMAD.IADD R102, R102, 0x1, -R0.reuse ;  /* 0x000000016666d824 */ /* 0x100fe200078e0a00 */
[----:B------:R-:W-:Y:S01]  /*59f0*/  ISETP.GE.AND P5, PT, R5, RZ, PT ;  /* 0x000000ff0500720c */ /* 0x000fe20003fa6270 */
[----:B------:R-:W-:Y:S01]  /*5a00*/  @!P6 IMAD.IADD R103, R103, 0x1, -R0 ;  /* 0x000000016767e824 */ /* 0x000fe200078e0a00 */
[----:B------:R-:W-:Y:S01]  /*5a10*/  LOP3.LUT R8, R4, 0xd6, RZ, 0xfc, !PT ;  /* 0x000000d604087812 */ /* 0x000fe200078efcff */
[----:B------:R-:W-:-:S03]  /*5a20*/  IMAD.HI.U32 R5, R3, R105, RZ ;  /* 0x0000006903057227 */ /* 0x000fc600078e00ff */
[----:B------:R-:W-:Y:S01]  /*5a30*/  ISETP.GT.U32.AND P6, PT, R0, R103, PT ;  /* 0x000000670000720c */ /* 0x000fe20003fc4070 */
[----:B------:R-:W-:Y:S01]  /*5a40*/  IMAD.MOV R7, RZ, RZ, -R5 ;  /* 0x000000ffff077224 */ /* 0x000fe200078e0a05 */
[----:B------:R-:W-:Y:S01]  /*5a50*/  IABS R107, R8 ;  /* 0x00000008006b7213 */ /* 0x000fe20000000000 */
[----:B------:R-:W-:-:S04]  /*5a60*/  IMAD.HI.U32 R5, R3, R106, RZ ;  /* 0x0000006a03057227 */ /* 0x000fc800078e00ff */
[----:B------:R-:W-:Y:S02]  /*5a70*/  @!P4 IMAD.IADD R104, R104, 0x1, -R0 ;  /* 0x000000016868c824 */ /* 0x000fe400078e0a00 */
[----:B------:R-:W-:Y:S02]  /*5a80*/  IMAD.MOV R5, RZ, RZ, -R5 ;  /* 0x000000ffff057224 */ /* 0x000fe400078e0a05 */
[C---:B------:R-:W-:Y:S01]  /*5a90*/  IMAD R105, R0.reuse, R7, R105 ;  /* 0x0000000700697224 */ /* 0x040fe200078e0269 */
[C---:B------:R-:W-:Y:S01]  /*5aa0*/  ISETP.GT.U32.AND P4, PT, R0.reuse, R104, PT ;  /* 0x000000680000720c */ /* 0x040fe20003f84070 */
[----:B------:R-:W-:Y:S02]  /*5ab0*/  IMAD R106, R0, R5, R106 ;  /* 0x00000005006a7224 */ /* 0x000fe400078e026a */
[----:B------:R-:W-:-:S04]  /*5ac0*/  IMAD.HI.U32 R5, R3, R107, RZ ;  /* 0x0000006b03057227 */ /* 0x000fc800078e00ff */
[----:B------:R-:W-:Y:S01]  /*5ad0*/  @!P6 IMAD.IADD R103, R103, 0x1, -R0 ;  /* 0x000000016767e824 */ /* 0x000fe200078e0a00 */
[----:B------:R-:W-:Y:S01]  /*5ae0*/  ISETP.GT.U32.AND P6, PT, R0, R105, PT ;  /* 0x000000690000720c */ /* 0x000fe20003fc4070 */
[----:B------:R-:W-:-:S04]  /*5af0*/  IMAD.HI.U32 R7, R3, R108, RZ ;  /* 0x0000006c03077227 */ /* 0x000fc800078e00ff */
[----:B------:R-:W-:Y:S02]  /*5b00*/  IMAD.MOV R5, RZ, RZ, -R5 ;  /* 0x000000ffff057224 */ /* 0x000fe400078e0a05 */
[----:B------:R-:W-:Y:S02]  /*5b10*/  IMAD.MOV R7, RZ, RZ, -R7 ;  /* 0x000000ffff077224 */ /* 0x000fe400078e0a07 */
[----:B------:R-:W-:Y:S02]  /*5b20*/  IMAD R107, R0, R5, R107 ;  /* 0x00000005006b7224 */ /* 0x000fe400078e026b */
[----:B------:R-:W-:Y:S01]  /*5b30*/  @!P0 IMAD.MOV R102, RZ, RZ, -R102 ;  /* 0x000000ffff668224 */ /* 0x000fe200078e0a66 */
[----:B------:R-:W-:Y:S01]  /*5b40*/  ISETP.GE.AND P0, PT, R8, RZ, PT ;  /* 0x000000ff0800720c */ /* 0x000fe20003f06270 */
[----:B------:R-:W-:Y:S01]  /*5b50*/  IMAD R108, R0, R7, R108 ;  /* 0x00000007006c7224 */ /* 0x000fe200078e026c */
[----:B------:R-:W-:Y:S01]  /*5b60*/  LOP3.LUT R8, R4, 0xda, RZ, 0xfc, !PT ;  /* 0x000000da04087812 */ /* 0x000fe200078efcff */
[--C-:B------:R-:W-:Y:S01]  /*5b70*/  @!P4 IMAD.IADD R104, R104, 0x1, -R0.reuse ;  /* 0x000000016868c824 */ /* 0x100fe200078e0a00 */
[C---:B------:R-:W-:Y:S01]  /*5b80*/  ISETP.GT.U32.AND P4, PT, R0.reuse, R107, PT ;  /* 0x0000006b0000720c */ /* 0x040fe20003f84070 */
[----:B------:R-:W-:Y:S01]  /*5b90*/  @!P6 IMAD.IADD R105, R105, 0x1, -R0 ;  /* 0x000000016969e824 */ /* 0x000fe200078e0a00 */
[C---:B------:R-:W-:Y:S01]  /*5ba0*/  ISETP.GT.U32.AND P6, PT, R0.reuse, R108, PT ;  /* 0x0000006c0000720c */ /* 0x040fe20003fc4070 */
[----:B------:R-:W-:Y:S01]  /*5bb0*/  @!P2 IMAD.MOV R103, RZ, RZ, -R103 ;  /* 0x000000ffff67a224 */ /* 0x000fe200078e0a67 */
[----:B------:R-:W-:Y:S01]  /*5bc0*/  IABS R109, R8 ;  /* 0x00000008006d7213 */ /* 0x000fe20000000000 */
[----:B------:R-:W-:Y:S01]  /*5bd0*/  @!P1 IMAD.MOV R104, RZ, RZ, -R104 ;  /* 0x000000ffff689224 */ /* 0x000fe200078e0a68 */
[----:B------:R-:W-:Y:S01]  /*5be0*/  ISETP.GT.U32.AND P2, PT, R0, R106, PT ;  /* 0x0000006a0000720c */ /* 0x000fe20003f44070 */
[----:B------:R-:W-:-:S04]  /*5bf0*/  IMAD.HI.U32 R7, R3, R112, RZ ;  /* 0x0000007003077227 */ /* 0x000fc800078e00ff */
[----:B------:R-:W-:-:S04]  /*5c00*/  IMAD.HI.U32 R5, R3, R109, RZ ;  /* 0x0000006d03057227 */ /* 0x000fc800078e00ff */
[--C-:B------:R-:W-:Y:S02]  /*5c10*/  @!P4 IMAD.IADD R107, R107, 0x1, -R0.reuse ;  /* 0x000000016b6bc824 */ /* 0x100fe400078e0a00 */
[----:B------:R-:W-:Y:S02]  /*5c20*/  IMAD.MOV R5, RZ, RZ, -R5 ;  /* 0x000000ffff057224 */ /* 0x000fe400078e0a05 */
[----:B------:R-:W-:Y:S01]  /*5c30*/  @!P6 IMAD.IADD R108, R108, 0x1, -R0 ;  /* 0x000000016c6ce824 */ /* 0x000fe200078e0a00 */
[C---:B------:R-:W-:Y:S01]  /*5c40*/  ISETP.GT.U32.AND P6, PT, R0.reuse, R107, PT ;  /* 0x0000006b0000720c */ /* 0x040fe20003fc4070 */
[C---:B------:R-:W-:Y:S02]  /*5c50*/  IMAD R109, R0.reuse, R5, R109 ;  /* 0x00000005006d7224 */ /* 0x040fe400078e026d */
[----:B------:R-:W-:Y:S01]  /*5c60*/  IMAD.HI.U32 R5, R3, R110, RZ ;  /* 0x0000006e03057227 */ /* 0x000fe200078e00ff */
[----:B------:R-:W-:-:S03]  /*5c70*/  ISETP.GT.U32.AND P1, PT, R0, R108, PT ;  /* 0x0000006c0000720c */ /* 0x000fc60003f24070 */
[----:B------:R-:W-:Y:S01]  /*5c80*/  @!P2 IMAD.IADD R106, R106, 0x1, -R0 ;  /* 0x000000016a6aa824 */ /* 0x000fe200078e0a00 */
[C---:B------:R-:W-:Y:S01]  /*5c90*/  ISETP.GT.U32.AND P2, PT, R0.reuse, R105, PT ;  /* 0x000000690000720c */ /* 0x040fe20003f44070 */
[----:B------:R-:W-:Y:S02]  /*5ca0*/  IMAD.MOV R5, RZ, RZ, -R5 ;  /* 0x000000ffff057224 */ /* 0x000fe400078e0a05 */
[----:B------:R-:W-:Y:S01]  /*5cb0*/  IMAD.MOV R7, RZ, RZ, -R7 ;  /* 0x000000ffff077224 */ /* 0x000fe200078e0a07 */
[C---:B------:R-:W-:Y:S01]  /*5cc0*/  ISETP.GT.U32.AND P4, PT, R0.reuse, R106, PT ;  /* 0x0000006a0000720c */ /* 0x040fe20003f84070 */
[C---:B------:R-:W-:Y:S02]  /*5cd0*/  IMAD R110, R0.reuse, R5, R110 ;  /* 0x00000005006e7224 */ /* 0x040fe400078e026e */
[----:B------:R-:W-:Y:S02]  /*5ce0*/  @!P6 IMAD.IADD R107, R107, 0x1, -R0 ;  /* 0x000000016b6be824 */ /* 0x000fe400078e0a00 */
[----:B------:R-:W-:Y:S01]  /*5cf0*/  IMAD.HI.U32 R5, R3, R111, RZ ;  /* 0x0000006f03057227 */ /* 0x000fe200078e00ff */
[----:B------:R-:W-:-:S03]  /*5d00*/  ISETP.GT.U32.AND P6, PT, R0, R110, PT ;  /* 0x0000006e0000720c */ /* 0x000fc60003fc4070 */
[----:B------:R-:W-:Y:S02]  /*5d10*/  IMAD.MOV R5, RZ, RZ, -R5 ;  /* 0x000000ffff057224 */ /* 0x000fe400078e0a05 */
[--C-:B------:R-:W-:Y:S01]  /*5d20*/  @!P2 IMAD.IADD R105, R105, 0x1, -R0.reuse ;  /* 0x000000016969a824 */ /* 0x100fe200078e0a00 */
[----:B------:R-:W-:Y:S01]  /*5d30*/  ISETP.GT.U32.AND P2, PT, R0, R109, PT ;  /* 0x0000006d0000720c */ /* 0x000fe20003f44070 */
[----:B------:R-:W-:Y:S01]  /*5d40*/  @!P4 IMAD.IADD R106, R106, 0x1, -R0 ;  /* 0x000000016a6ac824 */ /* 0x000fe200078e0a00 */
[----:B------:R-:W-:Y:S01]  /*5d50*/  ISETP.GE.AND P4, PT, R10, RZ, PT ;  /* 0x000000ff0a00720c */ /* 0x000fe20003f86270 */
[----:B------:R-:W-:Y:S01]  /*5d60*/  IMAD R111, R0, R5, R111 ;  /* 0x00000005006f7224 */ /* 0x000fe200078e026f */
[----:B------:R-:W-:Y:S01]  /*5d70*/  LOP3.LUT R10, R4, 0xe2, RZ, 0xfc, !PT ;  /* 0x000000e2040a7812 */ /* 0x000fe200078efcff */
[----:B------:R-:W-:Y:S02]  /*5d80*/  @!P5 IMAD.MOV R106, RZ, RZ, -R106 ;  /* 0x000000ffff6ad224 */ /* 0x000fe400078e0a6a */
[--C-:B------:R-:W-:Y:S01]  /*5d90*/  @!P6 IMAD.IADD R110, R110, 0x1, -R0.reuse ;  /* 0x000000016e6ee824 */ /* 0x100fe200078e0a00 */
[----:B------:R-:W-:Y:S01]  /*5da0*/  IABS R113, R10 ;  /* 0x0000000a00717213 */ /* 0x000fe20000000000 */
[----:B------:R-:W-:Y:S01]  /*5db0*/  @!P1 IMAD.IADD R108, R108, 0x1, -R0 ;  /* 0x000000016c6c9824 */ /* 0x000fe200078e0a00 */
[----:B------:R-:W-:Y:S01]  /*5dc0*/  ISETP.GE.AND P1, PT, R8, RZ, PT ;  /* 0x000000ff0800720c */ /* 0x000fe20003f26270 */
[C---:B------:R-:W-:Y:S01]  /*5dd0*/  IMAD R112, R0.reuse, R7, R112 ;  /* 0x0000000700707224 */ /* 0x040fe200078e0270 */
[----:B------:R-:W-:Y:S01]  /*5de0*/  ISETP.GT.U32.AND P5, PT, R0, R110, PT ;  /* 0x0000006e0000720c */ /* 0x000fe20003fa4070 */
[----:B------:R-:W-:Y:S01]  /*5df0*/  IMAD.HI.U32 R5, R3, R113, RZ ;  /* 0x0000007103057227 */ /* 0x000fe200078e00ff */
[----:B------:R-:W-:-:S02]  /*5e00*/  LOP3.LUT R8, R4, 0xe4, RZ, 0xfc, !PT ;  /* 0x000000e404087812 */ /* 0x000fc400078efcff */
[----:B------:R-:W-:Y:S01]  /*5e10*/  ISETP.GT.U32.AND P6, PT, R0, R111, PT ;  /* 0x0000006f0000720c */ /* 0x000fe20003fc4070 */
[----:B------:R-:W-:Y:S02]  /*5e20*/  IMAD.MOV R5, RZ, RZ, -R5 ;  /* 0x000000ffff057224 */ /* 0x000fe400078e0a05 */
[----:B------:R-:W-:Y:S01]  /*5e30*/  @!P2 IMAD.IADD R109, R109, 0x1, -R0 ;  /* 0x000000016d6da824 */ /* 0x000fe200078e0a00 */
[----:B------:R-:W-:Y:S01]  /*5e40*/  ISETP.GE.AND P2, PT, R114, RZ, PT ;  /* 0x000000ff7200720c */ /* 0x000fe20003f46270 */
[C---:B------:R-:W-:Y:S01]  /*5e50*/  IMAD R113, R0.reuse, R5, R113 ;  /* 0x0000000500717224 */ /* 0x040fe200078e0271 */
[----:B------:R-:W-:Y:S01]  /*5e60*/  IABS R114, R8 ;  /* 0x0000000800727213 */ /* 0x000fe20000000000 */
[----:B------:R-:W-:Y:S01]  /*5e70*/  @!P4 IMAD.MOV R108, RZ, RZ, -R108 ;  /* 0x000000ffff6cc224 */ /* 0x000fe200078e0a6c */
[----:B------:R-:W-:Y:S01]  /*5e80*/  ISETP.GT.U32.AND P4, PT, R0, R112, PT ;  /* 0x000000700000720c */ /* 0x000fe20003f84070 */
[----:B------:R-:W-:Y:S01]  /*5e90*/  @!P5 IMAD.IADD R110, R110, 0x1, -R0 ;  /* 0x000000016e6ed824 */ /* 0x000fe200078e0a00 */
[C---:B------:R-:W-:Y:S01]  /*5ea0*/  ISETP.GT.U32.AND P5, PT, R0.reuse, R113, PT ;  /* 0x000000710000720c */ /* 0x040fe20003fa4070 */
[----:B------:R-:W-:Y:S01]  /*5eb0*/  @!P3 IMAD.MOV R105, RZ, RZ, -R105 ;  /* 0x000000ffff69b224 */ /* 0x000fe200078e0a69 */
[----:B------:R-:W-:Y:S01]  /*5ec0*/  ISETP.GT.U32.AND P3, PT, R0, R109, PT ;  /* 0x0000006d0000720c */ /* 0x000fe20003f64070 */
[----:B------:R-:W-:Y:S01]  /*5ed0*/  @!P0 IMAD.MOV R107, RZ, RZ, -R107 ;  /* 0x000000ffff6b8224 */ /* 0x000fe200078e0a6b */
[----:B------:R-:W-:Y:S01]  /*5ee0*/  ISETP.GE.AND P0, PT, R115, RZ, PT ;  /* 0x000000ff7300720c */ /* 0x000fe20003f06270 */
[----:B------:R-:W-:Y:S01]  /*5ef0*/  IMAD.HI.U32 R5, R3, R114, RZ ;  /* 0x0000007203057227 */ /* 0x000fe200078e00ff */
[----:B------:R-:W-:-:S03]  /*5f00*/  IABS R115, R119 ;  /* 0x0000007700737213 */ /* 0x000fc60000000000 */
[----:B------:R-:W-:Y:S02]  /*5f10*/  IMAD.MOV R7, RZ, RZ, -R5 ;  /* 0x000000ffff077224 */ /* 0x000fe400078e0a05 */
[----:B------:R-:W-:-:S04]  /*5f20*/  IMAD.HI.U32 R5, R3, R115, RZ ;  /* 0x0000007303057227 */ /* 0x000fc800078e00ff */
[--C-:B------:R-:W-:Y:S02]  /*5f30*/  @!P5 IMAD.IADD R113, R113, 0x1, -R0.reuse ;  /* 0x000000017171d824 */ /* 0x100fe400078e0a00 */
[--C-:B------:R-:W-:Y:S02]  /*5f40*/  @!P4 IMAD.IADD R112, R112, 0x1, -R0.reuse ;  /* 0x000000017070c824 */ /* 0x100fe400078e0a00 */
[----:B------:R-:W-:Y:S01]  /*5f50*/  IMAD.MOV R5, RZ, RZ, -R5 ;  /* 0x000000ffff057224 */ /* 0x000fe200078e0a05 */
[C---:B------:R-:W-:Y:S01]  /*5f60*/  ISETP.GT.U32.AND P5, PT, R0.reuse, R113, PT ;  /* 0x000000710000720c */ /* 0x040fe20003fa4070 */
[--C-:B------:R-:W-:Y:S01]  /*5f70*/  @!P3 IMAD.IADD R109, R109, 0x1, -R0.reuse ;  /* 0x000000016d6db824 */ /* 0x100fe200078e0a00 */
[----:B------:R-:W-:Y:S01]  /*5f80*/  ISETP.GT.U32.AND P4, PT, R0, R112, PT ;  /* 0x000000700000720c */ /* 0x000fe20003f84070 */
[----:B------:R-:W-:Y:S01]  /*5f90*/  @!P6 IMAD.IADD R111, R111, 0x1, -R0 ;  /* 0x000000016f6fe824 */ /* 0x000fe200078e0a00 */
[----:B------:R-:W-:Y:S01]  /*5fa0*/  ISETP.GE.AND P6, PT, R10, RZ, PT ;  /* 0x000000ff0a00720c */ /* 0x000fe20003fc6270 */
[----:B------:R-:W-:Y:S01]  /*5fb0*/  IMAD R115, R0, R5, R115 ;  /* 0x0000000500737224 */ /* 0x000fe200078e0273 */
[----:B------:R-:W-:Y:S01]  /*5fc0*/  LOP3.LUT R10, R4, 0xe8, RZ, 0xfc, !PT ;  /* 0x000000e8040a7812 */ /* 0x000fe200078efcff */
[----:B------:R-:W-:Y:S01]  /*5fd0*/  @!P1 IMAD.MOV R109, RZ, RZ, -R109 ;  /* 0x000000ffff6d9224 */ /* 0x000fe200078e0a6d */
[C---:B------:R-:W-:Y:S01]  /*5fe0*/  ISETP.GT.U32.AND P1, PT, R0.reuse, R111, PT ;  /* 0x0000006f0000720c */ /* 0x040fe20003f24070 */
[----:B------:R-:W-:Y:S01]  /*5ff0*/  IMAD R114, R0, R7, R114 ;  /* 0x0000000700727224 */ /* 0x000fe200078e0272 */
[----:B------:R-:W-:Y:S01]  /*6000*/  ISETP.GE.AND P3, PT, R116, RZ, PT ;  /* 0x000000ff7400720c */ /* 0x000fe20003f66270 */
[----:B------:R-:W-:Y:S01]  /*6010*/  IMAD.HI.U32 R7, R3, R117, RZ ;  /* 0x0000007503077227 */ /* 0x000fe200078e00ff */
[----:B------:R-:W-:-:S03]  /*6020*/  IABS R116, R10 ;  /* 0x0000000a00747213 */ /* 0x000fc60000000000 */
[--C-:B------:R-:W-:Y:S01]  /*6030*/  @!P5 IMAD.IADD R113, R113, 0x1, -R0.reuse ;  /* 0x000000017171d824 */ /* 0x100fe200078e0a00 */
[----:B------:R-:W-:Y:S01]  /*6040*/  ISETP.GT.U32.AND P5, PT, R0, R115, PT ;  /* 0x000000730000720c */ /* 0x000fe20003fa4070 */
[----:B------:R-:W-:Y:S01]  /*6050*/  @!P4 IMAD.IADD R112, R112, 0x1, -R0 ;  /* 0x000000017070c824 */ /* 0x000fe200078e0a00 */
[----:B------:R-:W-:Y:S01]  /*6060*/  ISETP.GE.AND P4, PT, R8, RZ, PT ;  /* 0x000000ff0800720c */ /* 0x000fe20003f86270 */
[----:B------:R-:W-:Y:S01]  /*6070*/  IMAD.HI.U32 R5, R3, R116, RZ ;  /* 0x0000007403057227 */ /* 0x000fe200078e00ff */
[----:B------:R-:W-:-:S03]  /*6080*/  LOP3.LUT R8, R4, 0xec, RZ, 0xfc, !PT ;  /* 0x000000ec04087812 */ /* 0x000fc600078efcff */
[--C-:B------:R-:W-:Y:S01]  /*6090*/  @!P1 IMAD.IADD R111, R111, 0x1, -R0.reuse ;  /* 0x000000016f6f9824 */ /* 0x100fe200078e0a00 */
[C---:B------:R-:W-:Y:S01]  /*60a0*/  ISETP.GT.U32.AND P1, PT, R0.reuse, R114, PT ;  /* 0x000000720000720c */ /* 0x040fe20003f24070 */
[----:B------:R-:W-:Y:S01]  /*60b0*/  IMAD.MOV R5, RZ, RZ, -R5 ;  /* 0x000000ffff057224 */ /* 0x000fe200078e0a05 */
[----:B------:R-:W-:Y:S01]  /*60c0*/  IABS R118, R8 ;  /* 0x0000000800767213 */ /* 0x000fe20000000000 */
[----:B------:R-:W-:Y:S02]  /*60d0*/  IMAD.MOV R7, RZ, RZ, -R7 ;  /* 0x000000ffff077224 */ /* 0x000fe400078e0a07 */
[----:B------:R-:W-:Y:S02]  /*60e0*/  @!P5 IMAD.IADD R115, R115, 0x1, -R0 ;  /* 0x000000017373d824 */ /* 0x000fe400078e0a00 */
[C---:B------:R-:W-:Y:S02]  /*60f0*/  IMAD R116, R0.reuse, R5, R116 ;  /* 0x0000000500747224 */ /* 0x040fe400078e0274 */
[----:B------:R-:W-:Y:S01]  /*6100*/  IMAD.HI.U32 R5, R3, R118, RZ ;  /* 0x0000007603057227 */ /* 0x000fe200078e00ff */
[----:B------:R-:W-:-:S03]  /*6110*/  ISETP.GT.U32.AND P5, PT, R0, R115, PT ;  /* 0x000000730000720c */ /* 0x000fc60003fa4070 */
[----:B------:R-:W-:Y:S01]  /*6120*/  IMAD R117, R0, R7, R117 ;  /* 0x0000000700757224 */ /* 0x000fe200078e0275 */
[----:B------:R-:W-:Y:S01]  /*6130*/  LOP3.LUT R7, R4, 0xf0, RZ, 0xfc, !PT ;  /* 0x000000f004077812 */ /* 0x000fe200078efcff */
[----:B------:R-:W-:Y:S02]  /*6140*/  IMAD.MOV R5, RZ, RZ, -R5 ;  /* 0x000000ffff057224 */ /* 0x000fe400078e0a05 */
[----:B------:R-:W-:Y:S01]  /*6150*/  @!P0 IMAD.MOV R111, RZ, RZ, -R111 ;  /* 0x000000ffff6f8224 */ /* 0x000fe200078e0a6f */
[----:B------:R-:W-:Y:S01]  /*6160*/  ISETP.GT.U32.AND P0, PT, R0, R116, PT ;  /* 0x000000740000720c */ /* 0x000fe20003f04070 */
[----:B------:R-:W-:Y:S01]  /*6170*/  @!P1 IMAD.IADD R114, R114, 0x1, -R0 ;  /* 0x0000000172729824 */ /* 0x000fe200078e0a00 */
[----:B------:R-:W-:Y:S01]  /*6180*/  ISETP.GE.AND P1, PT, R119, RZ, PT ;  /* 0x000000ff7700720c */ /* 0x000fe20003f26270 */
[C---:B------:R-:W-:Y:S01]  /*6190*/  IMAD R118, R0.reuse, R5, R118 ;  /* 0x0000000500767224 */ /* 0x040fe200078e0276 */
[----:B------:R-:W-:Y:S01]  /*61a0*/  IABS R119, R122 ;  /* 0x0000007a00777213 */ /* 0x000fe20000000000 */
[----:B------:R-:W-:Y:S01]  /*61b0*/  @!P6 IMAD.MOV R113, RZ, RZ, -R113 ;  /* 0x000000ffff71e224 */ /* 0x000fe200078e0a71 */
[C---:B------:R-:W-:Y:S01]  /*61c0*/  ISETP.GT.U32.AND P6, PT, R0.reuse, R117, PT ;  /* 0x000000750000720c */ /* 0x040fe20003fc4070 */
[----:B------:R-:W-:Y:S01]  /*61d0*/  @!P2 IMAD.MOV R110, RZ, RZ, -R110 ;  /* 0x000000ffff6ea224 */ /* 0x000fe200078e0a6e */
[C---:B------:R-:W-:Y:S01]  /*61e0*/  ISETP.GT.U32.AND P2, PT, R0.reuse, R114, PT ;  /* 0x000000720000720c */ /* 0x040fe20003f44070 */
[----:B------:R-:W-:Y:S01]  /*61f0*/  @!P5 IMAD.IADD R115, R115, 0x1, -R0 ;  /* 0x000000017373d824 */ /* 0x000fe200078e0a00 */
[----:B------:R-:W-:Y:S01]  /*6200*/  ISETP.GT.U32.AND P5, PT, R0, R118, PT ;  /* 0x000000760000720c */ /* 0x000fe20003fa4070 */
[----:B------:R-:W-:-:S04]  /*6210*/  IMAD.HI.U32 R5, R3, R119, RZ ;  /* 0x0000007703057227 */ /* 0x000fc800078e00ff */
[--C-:B------:R-:W-:Y:S01]  /*6220*/  @!P0 IMAD.IADD R116, R116, 0x1, -R0.reuse ;  /* 0x0000000174748824 */ /* 0x100fe200078e0a00 */
[----:B------:R-:W-:Y:S01]  /*6230*/  ISETP.GE.AND P0, PT, R8, RZ, PT ;  /* 0x000000ff0800720c */ /* 0x000fe20003f06270 */
[----:B------:R-:W-:Y:S01]  /*6240*/  IMAD.MOV R5, RZ, RZ, -R5 ;  /* 0x000000ffff057224 */ /* 0x000fe200078e0a05 */
[----:B------:R-:W-:Y:S01]  /*6250*/  LOP3.LUT R8, R4, 0xf2, RZ, 0xfc, !PT ;  /* 0x000000f204087812 */ /* 0x000fe200078efcff */
[--C-:B------:R-:W-:Y:S01]  /*6260*/  @!P6 IMAD.IADD R117, R117, 0x1, -R0.reuse ;  /* 0x000000017575e824 */ /* 0x100fe200078e0a00 */
[----:B------:R-:W-:Y:S01]  /*6270*/  ISETP.GT.U32.AND P6, PT, R0, R116, PT ;  /* 0x000000740000720c */ /* 0x000fe20003fc4070 */
[--C-:B------:R-:W-:Y:S01]  /*6280*/  @!P2 IMAD.IADD R114, R114, 0x1, -R0.reuse ;  /* 0x000000017272a824 */ /* 0x100fe200078e0a00 */
[----:B------:R-:W-:Y:S01]  /*6290*/  ISETP.GE.AND P2, PT, R120, RZ, PT ;  /* 0x000000ff7800720c */ /* 0x000fe20003f46270 */
[----:B------:R-:W-:Y:S01]  /*62a0*/  @!P5 IMAD.IADD R118, R118, 0x1, -R0 ;  /* 0x000000017676d824 */ /* 0x000fe200078e0a00 */
[----:B------:R-:W-:Y:S01]  /*62b0*/  IABS R120, R7 ;  /* 0x0000000700787213 */ /* 0x000fe20000000000 */
[C---:B------:R-:W-:Y:S01]  /*62c0*/  IMAD R119, R0.reuse, R5, R119 ;  /* 0x0000000500777224 */ /* 0x040fe200078e0277 */
[----:B------:R-:W-:Y:S01]  /*62d0*/  IABS R121, R8 ;  /* 0x0000000800797213 */ /* 0x000fe20000000000 */
[----:B------:R-:W-:Y:S01]  /*62e0*/  @!P4 IMAD.MOV R114, RZ, RZ, -R114 ;  /* 0x000000ffff72c224 */ /* 0x000fe200078e0a72 */
[C---:B------:R-:W-:Y:S01]  /*62f0*/  ISETP.GT.U32.AND P5, PT, R0.reuse, R118, PT ;  /* 0x000000760000720c */ /* 0x040fe20003fa4070 */
[----:B------:R-:W-:Y:S01]  /*6300*/  IMAD.HI.U32 R5, R3, R120, RZ ;  /* 0x0000007803057227 */ /* 0x000fe200078e00ff */
[----:B------:R-:W-:-:S03]  /*6310*/  ISETP.GT.U32.AND P4, PT, R0, R117, PT ;  /* 0x000000750000720c */ /* 0x000fc60003f84070 */
[----:B------:R-:W-:Y:S02]  /*6320*/  IMAD.MOV R5, RZ, RZ, -R5 ;  /* 0x000000ffff057224 */ /* 0x000fe400078e0a05 */
[----:B------:R-:W-:Y:S01]  /*6330*/  @!P6 IMAD.IADD R116, R116, 0x1, -R0 ;  /* 0x000000017474e824 */ /* 0x000fe200078e0a00 */
[C---:B------:R-:W-:Y:S01]  /*6340*/  ISETP.GT.U32.AND P6, PT, R0.reuse, R119, PT ;  /* 0x000000770000720c */ /* 0x040fe20003fc4070 */
[----:B------:R-:W-:Y:S02]  /*6350*/  IMAD R120, R0, R5, R120 ;  /* 0x0000000500787224 */ /* 0x000fe400078e0278 */
[----:B------:R-:W-:-:S04]  /*6360*/  IMAD.HI.U32 R5, R3, R121, RZ ;  /* 0x0000007903057227 */ /* 0x000fc800078e00ff */
[----:B------:R-:W-:Y:S01]  /*6370*/  @!P5 IMAD.IADD R118, R118, 0x1, -R0 ;  /* 0x000000017676d824 */ /* 0x000fe200078e0a00 */
[----:B------:R-:W-:Y:S01]  /*6380*/  ISETP.GT.U32.AND P5, PT, R0, R120, PT ;  /* 0x000000780000720c */ /* 0x000fe20003fa4070 */
[----:B------:R-:W-:Y:S01]  /*6390*/  @!P3 IMAD.MOV R112, RZ, RZ, -R112 ;  /* 0x000000ffff70b224 */ /* 0x000fe200078e0a70 */
[----:B------:R-:W-:Y:S01]  /*63a0*/  ISETP.GE.AND P3, PT, R10, RZ, PT ;  /* 0x000000ff0a00720c */ /* 0x000fe20003f66270 */
[----:B------:R-:W-:Y:S01]  /*63b0*/  IMAD.MOV R5, RZ, RZ, -R5 ;  /* 0x000000ffff057224 */ /* 0x000fe200078e0a05 */
[----:B------:R-:W-:Y:S01]  /*63c0*/  LOP3.LUT R10, R4, 0xf4, RZ, 0xfc, !PT ;  /* 0x000000f4040a7812 */ /* 0x000fe200078efcff */
[--C-:B------:R-:W-:Y:S02]  /*63d0*/  @!P6 IMAD.IADD R119, R119, 0x1, -R0.reuse ;  /* 0x000000017777e824 */ /* 0x100fe400078e0a00 */
[----:B------:R-:W-:Y:S01]  /*63e0*/  @!P1 IMAD.MOV R115, RZ, RZ, -R115 ;  /* 0x000000ffff739224 */ /* 0x000fe200078e0a73 */
[----:B------:R-:W-:Y:S01]  /*63f0*/  ISETP.GE.AND P1, PT, R122, RZ, PT ;  /* 0x000000ff7a00720c */ /* 0x000fe20003f26270 */
[--C-:B------:R-:W-:Y:S01]  /*6400*/  @!P4 IMAD.IADD R117, R117, 0x1, -R0.reuse ;  /* 0x000000017575c824 */ /* 0x100fe200078e0a00 */
[C---:B------:R-:W-:Y:S01]  /*6410*/  ISETP.GT.U32.AND P6, PT, R0.reuse, R119, PT ;  /* 0x000000770000720c */ /* 0x040fe20003fc4070 */
[----:B------:R-:W-:Y:S01]  /*6420*/  IMAD R121, R0, R5, R121 ;  /* 0x0000000500797224 */ /* 0x000fe200078e0279 */
[----:B------:R-:W-:Y:S01]  /*6430*/  ISETP.GE.AND P4, PT, R7, RZ, PT ;  /* 0x000000ff0700720c */ /* 0x000fe20003f86270 */
[----:B------:R-:W-:Y:S01]  /*6440*/  @!P5 IMAD.IADD R120, R120, 0x1, -R0 ;  /* 0x000000017878d824 */ /* 0x000fe200078e0a00 */
[----:B------:R-:W-:Y:S01]  /*6450*/  IABS R122, R10 ;  /* 0x0000000a007a7213 */ /* 0x000fe20000000000 */
[----:B------:R-:W-:-:S03]  /*6460*/  IMAD.HI.U32 R7, R3, R123, RZ ;  /* 0x0000007b03077227 */ /* 0x000fc600078e00ff */
[C---:B------:R-:W-:Y:S01]  /*6470*/  ISETP.GT.U32.AND P5, PT, R0.reuse, R120, PT ;  /* 0x000000780000720c */ /* 0x040fe20003fa4070 */
[----:B------:R-:W-:Y:S01]  /*6480*/  @!P2 IMAD.MOV R117, RZ, RZ, -R117 ;  /* 0x000000ffff75a224 */ /* 0x000fe200078e0a75 */
[----:B------:R-:W-:Y:S01]  /*6490*/  ISETP.GT.U32.AND P2, PT, R0, R121, PT ;  /* 0x000000790000720c */ /* 0x000fe20003f44070 */
[----:B------:R-:W-:-:S04]  /*64a0*/  IMAD.HI.U32 R5, R3, R122, RZ ;  /* 0x0000007a03057227 */ /* 0x000fc800078e00ff */
[----:B------:R-:W-:Y:S02]  /*64b0*/  IMAD.MOV R7, RZ, RZ, -R7 ;  /* 0x000000ffff077224 */ /* 0x000fe400078e0a07 */
[----:B------:R-:W-:Y:S02]  /*64c0*/  IMAD.MOV R5, RZ, RZ, -R5 ;  /* 0x000000ffff057224 */ /* 0x000fe400078e0a05 */
[----:B------:R-:W-:Y:S01]  /*64d0*/  @!P6 IMAD.IADD R119, R119, 0x1, -R0 ;  /* 0x000000017777e824 */ /* 0x000fe200078e0a00 */
[----:B------:R-:W-:Y:S01]  /*64e0*/  ISETP.GE.AND P6, PT, R124, RZ, PT ;  /* 0x000000ff7c00720c */ /* 0x000fe20003fc6270 */
[----:B------:R-:W-:Y:S01]  /*64f0*/  IMAD R123, R0, R7, R123 ;  /* 0x00000007007b7224 */ /* 0x000fe200078e027b */
[----:B------:R-:W-:Y:S01]  /*6500*/  LOP3.LUT R7, R4, 0xfa, RZ, 0xfc, !PT ;  /* 0x000000fa04077812 */ /* 0x000fe200078efcff */
[C---:B------:R-:W-:Y:S02]  /*6510*/  IMAD R122, R0.reuse, R5, R122 ;  /* 0x00000005007a7224 */ /* 0x040fe400078e027a */
[----:B------:R-:W-:Y:S01]  /*6520*/  @!P1 IMAD.MOV R119, RZ, RZ, -R119 ;  /* 0x000000ffff779224 */ /* 0x000fe200078e0a77 */
[----:B------:R-:W-:Y:S01]  /*6530*/  ISETP.GT.U32.AND P1, PT, R0, R123, PT ;  /* 0x0000007b0000720c */ /* 0x000fe20003f24070 */
[--C-:B------:R-:W-:Y:S01]  /*6540*/  @!P5 IMAD.IADD R120, R120, 0x1, -R0.reuse ;  /* 0x000000017878d824 */ /* 0x100fe200078e0a00 */
[----:B------:R-:W-:Y:S01]  /*6550*/  ISETP.GT.U32.AND P5, PT, R0, R122, PT ;  /* 0x0000007a0000720c */ /* 0x000fe20003fa4070 */
[----:B------:R-:W-:-:S02]  /*6560*/  @!P2 IMAD.IADD R121, R121, 0x1, -R0 ;  /* 0x000000017979a824 */ /* 0x000fc400078e0a00 */
[----:B------:R-:W-:Y:S01]  /*6570*/  @!P0 IMAD.MOV R118, RZ, RZ, -R118 ;  /* 0x000000ffff768224 */ /* 0x000fe200078e0a76 */
[----:B------:R-:W-:Y:S01]  /*6580*/  ISETP.GE.AND P0, PT, R10, RZ, PT ;  /* 0x000000ff0a00720c */ /* 0x000fe20003f06270 */
[----:B------:R-:W-:Y:S01]  /*6590*/  @!P3 IMAD.MOV R116, RZ, RZ, -R116 ;  /* 0x000000ffff74b224 */ /* 0x000fe200078e0a74 */
[----:B------:R-:W-:Y:S01]  /*65a0*/  ISETP.GT.U32.AND P2, PT, R0, R121, PT ;  /* 0x000000790000720c */ /* 0x000fe20003f44070 */
[----:B------:R-:W-:Y:S01]  /*65b0*/  @!P4 IMAD.MOV R120, RZ, RZ, -R120 ;  /* 0x000000ffff78c224 */ /* 0x000fe200078e0a78 */
[----:B------:R-:W-:Y:S02]  /*65c0*/  LOP3.LUT R10, R4, 0xf8, RZ, 0xfc, !PT ;  /* 0x000000f8040a7812 */ /* 0x000fe400078efcff */
[----:B------:R-:W-:Y:S01]  /*65d0*/  ISETP.GE.AND P3, PT, R8, RZ, PT ;  /* 0x000000ff0800720c */ /* 0x000fe20003f66270 */
[--C-:B------:R-:W-:Y:S01]  /*65e0*/  @!P1 IMAD.IADD R123, R123, 0x1, -R0.reuse ;  /* 0x000000017b7b9824 */ /* 0x100fe200078e0a00 */
[----:B------:R-:W-:Y:S01]  /*65f0*/  IABS R124, R10 ;  /* 0x0000000a007c7213 */ /* 0x000fe20000000000 */
[----:B------:R-:W-:Y:S01]  /*6600*/  @!P5 IMAD.IADD R122, R122, 0x1, -R0 ;  /* 0x000000017a7ad824 */ /* 0x000fe200078e0a00 */
[----:B------:R-:W-:-:S02]  /*6610*/  IABS R8, R7 ;  /* 0x0000000700087213 */ /* 0x000fc40000000000 */
[C---:B------:R-:W-:Y:S01]  /*6620*/  ISETP.GT.U32.AND P1, PT, R0.reuse, R123, PT ;  /* 0x0000007b0000720c */ /* 0x040fe20003f24070 */
[----:B------:R-:W-:Y:S01]  /*6630*/  IMAD.HI.U32 R5, R3, R124, RZ ;  /* 0x0000007c03057227 */ /* 0x000fe200078e00ff */
[----:B------:R-:W-:Y:S02]  /*6640*/  ISETP.GT.U32.AND P5, PT, R0, R122, PT ;  /* 0x0000007a0000720c */ /* 0x000fe40003fa4070 */
[----:B------:R-:W-:Y:S01]  /*6650*/  ISETP.GE.AND P4, PT, R10, RZ, PT ;  /* 0x000000ff0a00720c */ /* 0x000fe20003f86270 */
[----:B------:R-:W-:Y:S01]  /*6660*/  @!P2 IMAD.IADD R121, R121, 0x1, -R0 ;  /* 0x000000017979a824 */ /* 0x000fe200078e0a00 */
[----:B------:R-:W-:Y:S01]  /*6670*/  ISETP.GE.AND P2, PT, R7, RZ, PT ;  /* 0x000000ff0700720c */ /* 0x000fe20003f46270 */
[----:B------:R-:W-:Y:S01]  /*6680*/  IMAD.HI.U32 R7, R3, R126, RZ ;  /* 0x0000007e03077227 */ /* 0x000fe200078e00ff */
[----:B------:R-:W-:-:S03]  /*6690*/  LOP3.LUT R10, R4, 0x100, RZ, 0xfc, !PT ;  /* 0x00000100040a7812 */ /* 0x000fc600078efcff */
[----:B------:R-:W-:Y:S01]  /*66a0*/  IMAD.MOV R125, RZ, RZ, -R5 ;  /* 0x000000ffff7d7224 */ /* 0x000fe200078e0a05 */
[----:B------:R-:W-:Y:S01]  /*66b0*/  IABS R128, R10 ;  /* 0x0000000a00807213 */ /* 0x000fe20000000000 */
[----:B------:R-:W-:-:S04]  /*66c0*/  IMAD.HI.U32 R5, R3, R8, RZ ;  /* 0x0000000803057227 */ /* 0x000fc800078e00ff */
[----:B------:R-:W-:Y:S02]  /*66d0*/  IMAD.MOV R7, RZ, RZ, -R7 ;  /* 0x000000ffff077224 */ /* 0x000fe400078e0a07 */
[----:B------:R-:W-:Y:S02]  /*66e0*/  IMAD.MOV R5, RZ, RZ, -R5 ;  /* 0x000000ffff057224 */ /* 0x000fe400078e0a05 */
[C---:B------:R-:W-:Y:S02]  /*66f0*/  IMAD R126, R0.reuse, R7, R126 ;  /* 0x00000007007e7224 */ /* 0x040fe400078e027e */
[----:B------:R-:W-:Y:S02]  /*6700*/  @!P1 IMAD.IADD R123, R123, 0x1, -R0 ;  /* 0x000000017b7b9824 */ /* 0x000fe400078e0a00 */
[----:B------:R-:W-:Y:S02]  /*6710*/  IMAD R124, R0, R125, R124 ;  /* 0x0000007d007c7224 */ /* 0x000fe400078e027c */
[----:B------:R-:W-:-:S02]  /*6720*/  @!P5 IMAD.IADD R122, R122, 0x1, -R0 ;  /* 0x000000017a7ad824 */ /* 0x000fc400078e0a00 */
[C---:B------:R-:W-:Y:S01]  /*6730*/  IMAD R125, R0.reuse, R5, R8 ;  /* 0x00000005007d7224 */ /* 0x040fe200078e0208 */
[C---:B------:R-:W-:Y:S01]  /*6740*/  ISETP.GT.U32.AND P5, PT, R0.reuse, R124, PT ;  /* 0x0000007c0000720c */ /* 0x040fe20003fa4070 */
[----:B------:R-:W-:Y:S01]  /*6750*/  @!P6 IMAD.MOV R123, RZ, RZ, -R123 ;  /* 0x000000ffff7be224 */ /* 0x000fe200078e0a7b */
[C---:B------:R-:W-:Y:S01]  /*6760*/  ISETP.GT.U32.AND P6, PT, R0.reuse, R126, PT ;  /* 0x0000007e0000720c */ /* 0x040fe20003fc4070 */
[----:B------:R-:W-:Y:S01]  /*6770*/  @!P0 IMAD.MOV R122, RZ, RZ, -R122 ;  /* 0x000000ffff7a8224 */ /* 0x000fe200078e0a7a */
[----:B------:R-:W-:Y:S01]  /*6780*/  ISETP.GT.U32.AND P0, PT, R0, R125, PT ;  /* 0x0000007d0000720c */ /* 0x000fe20003f04070 */
[----:B------:R-:W-:Y:S01]  /*6790*/  IMAD.HI.U32 R7, R3, R128, RZ ;  /* 0x0000008003077227 */ /* 0x000fe200078e00ff */
[----:B------:R-:W-:-:S03]  /*67a0*/  LOP3.LUT R5, R4, 0xfe, RZ, 0xfc, !PT ;  /* 0x000000fe04057812 */ /* 0x000fc600078efcff */
[----:B------:R-:W-:Y:S01]  /*67b0*/  IMAD.MOV R7, RZ, RZ, -R7 ;  /* 0x000000ffff077224 */ /* 0x000fe200078e0a07 */
[----:B------:R-:W-:Y:S01]  /*67c0*/  ISETP.GE.AND P1, PT, R5, RZ, PT ;  /* 0x000000ff0500720c */ /* 0x000fe20003f26270 */
[----:B------:R-:W-:Y:S01]  /*67d0*/  @!P3 IMAD.MOV R121, RZ, RZ, -R121 ;  /* 0x000000ffff79b224 */ /* 0x000fe200078e0a79 */
[----:B------:R-:W-:Y:S01]  /*67e0*/  ISETP.GE.AND P3, PT, R127, RZ, PT ;  /* 0x000000ff7f00720c */ /* 0x000fe20003f66270 */
[--C-:B------:R-:W-:Y:S01]  /*67f0*/  @!P5 IMAD.IADD R124, R124, 0x1, -R0.reuse ;  /* 0x000000017c7cd824 */ /* 0x100fe200078e0a00 */
[----:B------:R-:W-:Y:S01]  /*6800*/  IABS R127, R5 ;  /* 0x00000005007f7213 */ /* 0x000fe20000000000 */
[--C-:B------:R-:W-:Y:S02]  /*6810*/  @!P6 IMAD.IADD R126, R126, 0x1, -R0.reuse ;  /* 0x000000017e7ee824 */ /* 0x100fe400078e0a00 */
[----:B------:R-:W-:Y:S01]  /*6820*/  @!P0 IMAD.IADD R125, R125, 0x1, -R0 ;  /* 0x000000017d7d8824 */ /* 0x000fe200078e0a00 */
[C---:B------:R-:W-:Y:S01]  /*6830*/  ISETP.GT.U32.AND P5, PT, R0.reuse, R124, PT ;  /* 0x0000007c0000720c */ /* 0x040fe20003fa4070 */
[C---:B------:R-:W-:Y:S01]  /*6840*/  IMAD R128, R0.reuse, R7, R128 ;  /* 0x0000000700807224 */ /* 0x040fe200078e0280 */
[C---:B------:R-:W-:Y:S01]  /*6850*/  ISETP.GT.U32.AND P6, PT, R0.reuse, R126, PT ;  /* 0x0000007e0000720c */ /* 0x040fe20003fc4070 */
[----:B------:R-:W-:Y:S01]  /*6860*/  IMAD.HI.U32 R7, R3, R130, RZ ;  /* 0x0000008203077227 */ /* 0x000fe200078e00ff */
[----:B------:R-:W-:-:S03]  /*6870*/  ISETP.GT.U32.AND P0, PT, R0, R125, PT ;  /* 0x0000007d0000720c */ /* 0x000fc60003f04070 */
[----:B------:R-:W-:Y:S02]  /*6880*/  IMAD.MOV R7, RZ, RZ, -R7 ;  /* 0x000000ffff077224 */ /* 0x000fe400078e0a07 */
[----:B------:R-:W-:-:S04]  /*6890*/  IMAD.HI.U32 R5, R3, R127, RZ ;  /* 0x0000007f03057227 */ /* 0x000fc800078e00ff */
[----:B------:R-:W-:Y:S02]  /*68a0*/  IMAD R130, R0, R7, R130 ;  /* 0x0000000700827224 */ /* 0x000fe400078e0282 */
[--C-:B------:R-:W-:Y:S02]  /*68b0*/  @!P6 IMAD.IADD R126, R126, 0x1, -R0.reuse ;  /* 0x000000017e7ee824 */ /* 0x100fe400078e0a00 */
[----:B------:R-:W-:Y:S02]  /*68c0*/  IMAD.MOV R8, RZ, RZ, -R5 ;  /* 0x000000ffff087224 */ /* 0x000fe400078e0a05 */
[----:B------:R-:W-:Y:S02]  /*68d0*/  @!P0 IMAD.IADD R125, R125, 0x1, -R0 ;  /* 0x000000017d7d8824 */ /* 0x000fe400078e0a00 */
[----:B------:R-:W-:Y:S01]  /*68e0*/  @!P3 IMAD.MOV R126, RZ, RZ, -R126 ;  /* 0x000000ffff7eb224 */ /* 0x000fe200078e0a7e */
[C---:B------:R-:W-:Y:S01]  /*68f0*/  ISETP.GT.U32.AND P3, PT, R0.reuse, R130, PT ;  /* 0x000000820000720c */ /* 0x040fe20003f64070 */
[----:B------:R-:W-:Y:S01]  /*6900*/  IMAD R127, R0, R8, R127 ;  /* 0x00000008007f7224 */ /* 0x000fe200078e027f */
[----:B------:R-:W-:Y:S01]  /*6910*/  LOP3.LUT R8, R4, 0x106, RZ, 0xfc, !PT ;  /* 0x0000010604087812 */ /* 0x000fe200078efcff */
[----:B------:R-:W-:-:S03]  /*6920*/  IMAD.HI.U32 R5, R3, R129, RZ ;  /* 0x0000008103057227 */ /* 0x000fc600078e00ff */
[----:B------:R-:W-:Y:S01]  /*6930*/  ISETP.GT.U32.AND P0, PT, R0, R127, PT ;  /* 0x0000007f0000720c */ /* 0x000fe20003f04070 */
[----:B------:R-:W-:Y:S01]  /*6940*/  @!P5 IMAD.IADD R124, R124, 0x1, -R0 ;  /* 0x000000017c7cd824 */ /* 0x000fe200078e0a00 */
[----:B------:R-:W-:Y:S01]  /*6950*/  ISETP.GE.AND P5, PT, R10, RZ, PT ;  /* 0x000000ff0a00720c */ /* 0x000fe20003fa6270 */
[----:B------:R-:W-:Y:S01]  /*6960*/  @!P2 IMAD.MOV R125, RZ, RZ, -R125 ;  /* 0x000000ffff7da224 */ /* 0x000fe200078e0a7d */
[----:B------:R-:W-:Y:S01]  /*6970*/  ISETP.GE.AND P2, PT, R131, RZ, PT ;  /* 0x000000ff8300720c */ /* 0x000fe20003f46270 */
[----:B------:R-:W-:Y:S01]  /*6980*/  IMAD.MOV R5, RZ, RZ, -R5 ;  /* 0x000000ffff057224 */ /* 0x000fe200078e0a05 */
[----:B------:R-:W-:Y:S01]  /*6990*/  IABS R131, R8 ;  /* 0x0000000800837213 */ /* 0x000fe20000000000 */
[----:B------:R-:W-:Y:S01]  /*69a0*/  @!P4 IMAD.MOV R124, RZ, RZ, -R124 ;  /* 0x000000ffff7cc224 */ /* 0x000fe200078e0a7c */
[C---:B------:R-:W-:Y:S01]  /*69b0*/  ISETP.GT.U32.AND P4, PT, R0.reuse, R128, PT ;  /* 0x000000800000720c */ /* 0x040fe20003f84070 */
[----:B------:R-:W-:Y:S01]  /*69c0*/  IMAD R129, R0, R5, R129 ;  /* 0x0000000500817224 */ /* 0x000fe200078e0281 */
[----:B------:R-:W-:Y:S01]  /*69d0*/  LOP3.LUT R10, R4, 0x108, RZ, 0xfc, !PT ;  /* 0x00000108040a7812 */ /* 0x000fe200078efcff */
[----:B------:R-:W-:-:S03]  /*69e0*/  IMAD.HI.U32 R5, R3, R131, RZ ;  /* 0x0000008303057227 */ /* 0x000fc600078e00ff */
[----:B------:R-:W-:Y:S01]  /*69f0*/  ISETP.GT.U32.AND P6, PT, R0, R129, PT ;  /* 0x000000810000720c */ /* 0x000fe20003fc4070 */
[--C-:B------:R-:W-:Y:S01]  /*6a00*/  @!P3 IMAD.IADD R130, R130, 0x1, -R0.reuse ;  /* 0x000000018282b824 */ /* 0x100fe200078e0a00 */
[----:B------:R-:W-:Y:S01]  /*6a10*/  IABS R132, R10 ;  /* 0x0000000a00847213 */ /* 0x000fe20000000000 */
[----:B------:R-:W-:Y:S02]  /*6a20*/  IMAD.MOV R5, RZ, RZ, -R5 ;  /* 0x000000ffff057224 */ /* 0x000fe400078e0a05 */
[----:B------:R-:W-:Y:S01]  /*6a30*/  @!P0 IMAD.IADD R127, R127, 0x1, -R0 ;  /* 0x000000017f7f8824 */ /* 0x000fe200078e0a00 */
[C---:B------:R-:W-:Y:S01]  /*6a40*/  ISETP.GT.U32.AND P3, PT, R0.reuse, R130, PT ;  /* 0x000000820000720c */ /* 0x040fe20003f64070 */
[C---:B------:R-:W-:Y:S02]  /*6a50*/  IMAD R131, R0.reuse, R5, R131 ;  /* 0x0000000500837224 */ /* 0x040fe400078e0283 */
[----:B------:R-:W-:Y:S01]  /*6a60*/  IMAD.HI.U32 R5, R3, R132, RZ ;  /* 0x0000008403057227 */ /* 0x000fe200078e00ff */
[----:B------:R-:W-:-:S03]  /*6a70*/  ISETP.GT.U32.AND P0, PT, R0, R127, PT ;  /* 0x0000007f0000720c */ /* 0x000fc60003f04070 */
[--C-:B------:R-:W-:Y:S02]  /*6a80*/  @!P4 IMAD.IADD R128, R128, 0x1, -R0.reuse ;  /* 0x000000018080c824 */ /* 0x100fe400078e0a00 */
[----:B------:R-:W-:Y:S02]  /*6a90*/  IMAD.MOV R5, RZ, RZ, -R5 ;  /* 0x000000ffff057224 */ /* 0x000fe400078e0a05 */
[----:B------:R-:W-:Y:S01]  /*6aa0*/  @!P6 IMAD.IADD R129, R129, 0x1, -R0 ;  /* 0x000000018181e824 */ /* 0x000fe200078e0a00 */
[C---:B------:R-:W-:Y:S01]  /*6ab0*/  ISETP.GT.U32.AND P4, PT, R0.reuse, R128, PT ;  /* 0x000000800000720c */ /* 0x040fe20003f84070 */
[----:B------:R-:W-:Y:S01]  /*6ac0*/  IMAD R132, R0, R5, R132 ;  /* 0x0000000500847224 */ /* 0x000fe200078e0284 */
[----:B------:R-:W-:Y:S01]  /*6ad0*/  LOP3.LUT R5, R4, 0x10c, RZ, 0xfc, !PT ;  /* 0x0000010c04057812 */ /* 0x000fe200078efcff */
[--C-:B------:R-:W-:Y:S01]  /*6ae0*/  @!P3 IMAD.IADD R130, R130, 0x1, -R0.reuse ;  /* 0x000000018282b824 */ /* 0x100fe200078e0a00 */
[C---:B------:R-:W-:Y:S01]  /*6af0*/  ISETP.GT.U32.AND P6, PT, R0.reuse, R129, PT ;  /* 0x000000810000720c */ /* 0x040fe20003fc4070 */
[----:B------:R-:W-:Y:S01]  /*6b00*/  @!P0 IMAD.IADD R127, R127, 0x1, -R0 ;  /* 0x000000017f7f8824 */ /* 0x000fe200078e0a00 */
[----:B------:R-:W-:Y:S01]  /*6b10*/  ISETP.GT.U32.AND P3, PT, R0, R132, PT ;  /* 0x000000840000720c */ /* 0x000fe20003f64070 */
[----:B------:R-:W-:Y:S01]  /*6b20*/  IMAD.HI.U32 R7, R3, R133, RZ ;  /* 0x0000008503077227 */ /* 0x000fe200078e00ff */
[----:B------:R-:W-:-:S02]  /*6b30*/  ISETP.GE.AND P0, PT, R134, RZ, PT ;  /* 0x000000ff8600720c */ /* 0x000fc40003f06270 */
[----:B------:R-:W-:Y:S01]  /*6b40*/  IABS R134, R5 ;  /* 0x0000000500867213 */ /* 0x000fe20000000000 */
[----:B------:R-:W-:Y:S02]  /*6b50*/  IMAD.MOV R7, RZ, RZ, -R7 ;  /* 0x000000ffff077224 */ /* 0x000fe400078e0a07 */
[--C-:B------:R-:W-:Y:S01]  /*6b60*/  @!P4 IMAD.IADD R128, R128, 0x1, -R0.reuse ;  /* 0x000000018080c824 */ /* 0x100fe200078e0a00 */
[C---:B------:R-:W-:Y:S01]  /*6b70*/  ISETP.GT.U32.AND P4, PT, R0.reuse, R131, PT ;  /* 0x000000830000720c */ /* 0x040fe20003f84070 */
[----:B------:R-:W-:Y:S01]  /*6b80*/  IMAD R133, R0, R7, R133 ;  /* 0x0000000700857224 */ /* 0x000fe200078e0285 */
[----:B------:R-:W-:Y:S01]  /*6b90*/  LOP3.LUT R7, R4, 0x10e, RZ, 0xfc, !PT ;  /* 0x0000010e04077812 */ /* 0x000fe200078efcff */
[--C-:B------:R-:W-:Y:S01]  /*6ba0*/  @!P6 IMAD.IADD R129, R129, 0x1, -R0.reuse ;  /* 0x000000018181e824 */ /* 0x100fe200078e0a00 */
[----:B------:R-:W-:Y:S01]  /*6bb0*/  ISETP.GE.AND P6, PT, R135, RZ, PT ;  /* 0x000000ff8700720c */ /* 0x000fe20003fc6270 */
[----:B------:R-:W-:Y:S01]  /*6bc0*/  @!P3 IMAD.IADD R132, R132, 0x1, -R0 ;  /* 0x000000018484b824 */ /* 0x000fe200078e0a00 */
[----:B------:R-:W-:Y:S01]  /*6bd0*/  IABS R135, R7 ;  /* 0x0000000700877213 */ /* 0x000fe20000000000 */
[----:B------:R-:W-:Y:S01]  /*6be0*/  @!P2 IMAD.MOV R129, RZ, RZ, -R129 ;  /* 0x000000ffff81a224 */ /* 0x000fe200078e0a81 */
[----:B------:R-:W-:Y:S01]  /*6bf0*/  ISETP.GE.AND P2, PT, R5, RZ, PT ;  /* 0x000000ff0500720c */ /* 0x000fe20003f46270 */
[----:B------:R-:W-:Y:S01]  /*6c00*/  IMAD.HI.U32 R5, R3, R134, RZ ;  /* 0x0000008603057227 */ /* 0x000fe200078e00ff */
[----:B------:R-:W-:-:S03]  /*6c10*/  ISETP.GT.U32.AND P3, PT, R0, R132, PT ;  /* 0x000000840000720c */ /* 0x000fc60003f64070 */
[----:B------:R-:W-:Y:S02]  /*6c20*/  @!P4 IMAD.IADD R131, R131, 0x1, -R0 ;  /* 0x000000018383c824 */ /* 0x000fe400078e0a00 */
[----:B------:R-:W-:Y:S02]  /*6c30*/  IMAD.MOV R5, RZ, RZ, -R5 ;  /* 0x000000ffff057224 */ /* 0x000fe400078e0a05 */
[----:B------:R-:W-:Y:S01]  /*6c40*/  @!P1 IMAD.MOV R127, RZ, RZ, -R127 ;  /* 0x000000ffff7f9224 */ /* 0x000fe200078e0a7f */
[C---:B------:R-:W-:Y:S01]  /*6c50*/  ISETP.GT.U32.AND P4, PT, R0.reuse, R131, PT ;  /* 0x000000830000720c */ /* 0x040fe20003f84070 */
[----:B------:R-:W-:Y:S01]  /*6c60*/  IMAD R134, R0, R5, R134 ;  /* 0x0000000500867224 */ /* 0x000fe200078e0286 */
[----:B------:R-:W-:Y:S01]  /*6c70*/  ISETP.GE.AND P1, PT, R8, RZ, PT ;  /* 0x000000ff0800720c */ /* 0x000fe20003f26270 */
[----:B------:R-:W-:Y:S01]  /*6c80*/  @!P0 IMAD.MOV R130, RZ, RZ, -R130 ;  /* 0x000000ffff828224 */ /* 0x000fe200078e0a82 */
[----:B------:R-:W-:Y:S01]  /*6c90*/  ISETP.GE.AND P0, PT, R7, RZ, PT ;  /* 0x000000ff0700720c */ /* 0x000fe20003f06270 */
[----:B------:R-:W-:Y:S01]  /*6ca0*/  @!P3 IMAD.IADD R132, R132, 0x1, -R0 ;  /* 0x000000018484b824 */ /* 0x000fe200078e0a00 */
[----:B------:R-:W-:Y:S01]  /*6cb0*/  ISETP.GT.U32.AND P3, PT, R0, R134, PT ;  /* 0x000000860000720c */ /* 0x000fe20003f64070 */
[----:B------:R-:W-:Y:S01]  /*6cc0*/  IMAD.HI.U32 R7, R3, R135, RZ ;  /* 0x0000008703077227 */ /* 0x000fe200078e00ff */
[----:B------:R-:W-:-:S03]  /*6cd0*/  LOP3.LUT R8, R4, 0x110, RZ, 0xfc, !PT ;  /* 0x0000011004087812 */ /* 0x000fc600078efcff */
[----:B------:R-:W-:Y:S01]  /*6ce0*/  IMAD.MOV R7, RZ, RZ, -R7 ;  /* 0x000000ffff077224 */ /* 0x000fe200078e0a07 */
[----:B------:R-:W-:Y:S01]  /*6cf0*/  IABS R136, R8 ;  /* 0x0000000800887213 */ /* 0x000fe20000000000 */
[--C-:B------:R-:W-:Y:S01]  /*6d00*/  @!P4 IMAD.IADD R131, R131, 0x1, -R0.reuse ;  /* 0x000000018383c824 */ /* 0x100fe200078e0a00 */
[C---:B------:R-:W-:Y:S01]  /*6d10*/  ISETP.GT.U32.AND P4, PT, R0.reuse, R133, PT ;  /* 0x000000850000720c */ /* 0x040fe20003f84070 */
[----:B------:R-:W-:Y:S02]  /*6d20*/  IMAD R135, R0, R7, R135 ;  /* 0x0000000700877224 */ /* 0x000fe400078e0287 */
[----:B------:R-:W-:Y:S02]  /*6d30*/  @!P1 IMAD.MOV R131, RZ, RZ, -R131 ;  /* 0x000000ffff839224 */ /* 0x000fe400078e0a83 */
[----:B------:R-:W-:Y:S01]  /*6d40*/  @!P3 IMAD.IADD R134, R134, 0x1, -R0 ;  /* 0x000000018686b824 */ /* 0x000fe200078e0a00 */
[----:B------:R-:W-:Y:S01]  /*6d50*/  ISETP.GT.U32.AND P1, PT, R0, R135, PT ;  /* 0x000000870000720c */ /* 0x000fe20003f24070 */
[----:B------:R-:W-:-:S03]  /*6d60*/  IMAD.HI.U32 R5, R3, R136, RZ ;  /* 0x0000008803057227 */ /* 0x000fc600078e00ff */
[----:B------:R-:W-:Y:S01]  /*6d70*/  ISETP.GT.U32.AND P3, PT, R0, R134, PT ;  /* 0x000000860000720c */ /* 0x000fe20003f64070 */
[----:B------:R-:W-:Y:S01]  /*6d80*/  @!P5 IMAD.MOV R128, RZ, RZ, -R128 ;  /* 0x000000ffff80d224 */ /* 0x000fe200078e0a80 */
[----:B------:R-:W-:Y:S01]  /*6d90*/  ISETP.GE.AND P5, PT, R10, RZ, PT ;  /* 0x000000ff0a00720c */ /* 0x000fe20003fa6270 */
[----:B------:R-:W-:Y:S01]  /*6da0*/  @!P4 IMAD.IADD R133, R133, 0x1, -R0 ;  /* 0x000000018585c824 */ /* 0x000fe200078e0a00 */
[----:B------:R-:W-:Y:S01]  /*6db0*/  LOP3.LUT R10, R4, 0x112, RZ, 0xfc, !PT ;  /* 0x00000112040a7812 */ /* 0x000fe200078efcff */
[----:B------:R-:W-:-:S03]  /*6dc0*/  IMAD.MOV R5, RZ, RZ, -R5 ;  /* 0x000000ffff057224 */ /* 0x000fc600078e0a05 */
[C---:B------:R-:W-:Y:S01]  /*6dd0*/  ISETP.GT.U32.AND P4, PT, R0.reuse, R133, PT ;  /* 0x000000850000720c */ /* 0x040fe20003f84070 */
[----:B------:R-:W-:Y:S01]  /*6de0*/  @!P1 IMAD.IADD R135, R135, 0x1, -R0 ;  /* 0x0000000187879824 */ /* 0x000fe200078e0a00 */
[----:B------:R-:W-:Y:S01]  /*6df0*/  IABS R137, R10 ;  /* 0x0000000a00897213 */ /* 0x000fe20000000000 */
[----:B------:R-:W-:Y:S02]  /*6e00*/  IMAD R136, R0, R5, R136 ;  /* 0x0000000500887224 */ /* 0x000fe400078e0288 */
[----:B------:R-:W-:Y:S01]  /*6e10*/  @!P3 IMAD.IADD R134, R134, 0x1, -R0 ;  /* 0x000000018686b824 */ /* 0x000fe200078e0a00 */
[C---:B------:R-:W-:Y:S01]  /*6e20*/  ISETP.GT.U32.AND P1, PT, R0.reuse, R135, PT ;  /* 0x000000870000720c */ /* 0x040fe20003f24070 */
[----:B------:R-:W-:Y:S01]  /*6e30*/  IMAD.HI.U32 R7, R3, R137, RZ ;  /* 0x0000008903077227 */ /* 0x000fe200078e00ff */
[----:B------:R-:W-:-:S03]  /*6e40*/  ISETP.GT.U32.AND P3, PT, R0, R136, PT ;  /* 0x000000880000720c */ /* 0x000fc60003f64070 */
[----:B------:R-:W-:-:S04]  /*6e50*/  IMAD.HI.U32 R5, R3, R138, RZ ;  /* 0x0000008a03057227 */ /* 0x000fc800078e00ff */
[----:B------:R-:W-:Y:S02]  /*6e60*/  IMAD.MOV R7, RZ, RZ, -R7 ;  /* 0x000000ffff077224 */ /* 0x000fe400078e0a07 */
[----:B------:R-:W-:Y:S02]  /*6e70*/  IMAD.MOV R139, RZ, RZ, -R5 ;  /* 0x000000ffff8b7224 */ /* 0x000fe400078e0a05 */
[----:B------:R-:W-:Y:S01]  /*6e80*/  @!P4 IMAD.IADD R133, R133, 0x1, -R0 ;  /* 0x000000018585c824 */ /* 0x000fe200078e0a00 */
[----:B------:R-:W-:Y:S01]  /*6e90*/  ISETP.GE.AND P4, PT, R10, RZ, PT ;  /* 0x000000ff0a00720c */ /* 0x000fe20003f86270 */
[C---:B------:R-:W-:Y:S01]  /*6ea0*/  IMAD R137, R0.reuse, R7, R137 ;  /* 0x0000000700897224 */ /* 0x040fe200078e0289 */
[----:B------:R-:W-:Y:S01]  /*6eb0*/  IABS R10, R146 ;  /* 0x00000092000a7213 */ /* 0x000fe20000000000 */
[C---:B------:R-:W-:Y:S02]  /*6ec0*/  IMAD R138, R0.reuse, R139, R138 ;  /* 0x0000008b008a7224 */ /* 0x040fe400078e028a */
[--C-:B------:R-:W-:Y:S01]  /*6ed0*/  @!P1 IMAD.IADD R135, R135, 0x1, -R0.reuse ;  /* 0x0000000187879824 */ /* 0x100fe200078e0a00 */
[----:B------:R-:W-:Y:S01]  /*6ee0*/  ISETP.GT.U32.AND P1, PT, R0, R137, PT ;  /* 0x000000890000720c */ /* 0x000fe20003f24070 */
[----:B------:R-:W-:Y:S01]  /*6ef0*/  @!P3 IMAD.IADD R136, R136, 0x1, -R0 ;  /* 0x000000018888b824 */ /* 0x000fe200078e0a00 */
[----:B------:R-:W-:Y:S01]  /*6f00*/  ISETP.GT.U32.AND P3, PT, R0, R138, PT ;  /* 0x0000008a0000720c */ /* 0x000fe20003f64070 */
[----:B------:R-:W-:-:S04]  /*6f10*/  IMAD.HI.U32 R5, R3, R10, RZ ;  /* 0x0000000a03057227 */ /* 0x000fc800078e00ff */
[----:B------:R-:W-:Y:S02]  /*6f20*/  IMAD.MOV R139, RZ, RZ, -R5 ;  /* 0x000000ffff8b7224 */ /* 0x000fe400078e0a05 */
[----:B------:R-:W-:-:S04]  /*6f30*/  IMAD.HI.U32 R7, R3, R140, RZ ;  /* 0x0000008c03077227 */ /* 0x000fc800078e00ff */
[----:B------:R-:W-:Y:S01]  /*6f40*/  IMAD R139, R0, R139, R10 ;  /* 0x0000008b008b7224 */ /* 0x000fe200078e020a */
[----:B------:R-:W-:Y:S01]  /*6f50*/  LOP3.LUT R10, R4, 0x120, RZ, 0xfc, !PT ;  /* 0x00000120040a7812 */ /* 0x000fe200078efcff */
[--C-:B------:R-:W-:Y:S02]  /*6f60*/  @!P1 IMAD.IADD R137, R137, 0x1, -R0.reuse ;  /* 0x0000000189899824 */ /* 0x100fe400078e0a00 */
[----:B------:R-:W-:Y:S01]  /*6f70*/  @!P3 IMAD.IADD R138, R138, 0x1, -R0 ;  /* 0x000000018a8ab824 */ /* 0x000fe200078e0a00 */
[C---:B------:R-:W-:Y:S01]  /*6f80*/  ISETP.GT.U32.AND P1, PT, R0.reuse, R139, PT ;  /* 0x0000008b0000720c */ /* 0x040fe20003f24070 */
[----:B------:R-:W-:Y:S01]  /*6f90*/  @!P2 IMAD.MOV R134, RZ, RZ, -R134 ;  /* 0x000000ffff86a224 */ /* 0x000fe200078e0a86 */
[C---:B------:R-:W-:Y:S01]  /*6fa0*/  ISETP.GT.U32.AND P3, PT, R0.reuse, R136, PT ;  /* 0x000000880000720c */ /* 0x040fe20003f64070 */
[----:B------:R-:W-:Y:S01]  /*6fb0*/  IMAD.HI.U32 R5, R3, R142, RZ ;  /* 0x0000008e03057227 */ /* 0x000fe200078e00ff */
[----:B------:R-:W-:Y:S02]  /*6fc0*/  ISETP.GT.U32.AND P2, PT, R0, R138, PT ;  /* 0x0000008a0000720c */ /* 0x000fe40003f44070 */
[----:B------:R-:W-:Y:S01]  /*6fd0*/  IABS R144, R10 ;  /* 0x0000000a00907213 */ /* 0x000fe20000000000 */
[----:B------:R-:W-:-:S02]  /*6fe0*/  IMAD.MOV R7, RZ, RZ, -R7 ;  /* 0x000000ffff077224 */ /* 0x000fc400078e0a07 */
[----:B------:R-:W-:Y:S02]  /*6ff0*/  IMAD.MOV R5, RZ, RZ, -R5 ;  /* 0x000000ffff057224 */ /* 0x000fe400078e0a05 */
[----:B------:R-:W-:Y:S02]  /*7000*/  IMAD R140, R0, R7, R140 ;  /* 0x00000007008c7224 */ /* 0x000fe400078e028c */
[----:B------:R-:W-:Y:S01]  /*7010*/  @!P5 IMAD.MOV R132, RZ, RZ, -R132 ;  /* 0x000000ffff84d224 */ /* 0x000fe200078e0a84 */
[----:B------:R-:W-:Y:S01]  /*7020*/  ISETP.GE.AND P5, PT, R8, RZ, PT ;  /* 0x000000ff0800720c */ /* 0x000fe20003fa6270 */
[----:B------:R-:W-:Y:S02]  /*7030*/  @!P1 IMAD.IADD R139, R139, 0x1, -R0 ;  /* 0x000000018b8b9824 */ /* 0x000fe400078e0a00 */
[C---:B------:R-:W-:Y:S02]  /*7040*/  IMAD R142, R0.reuse, R5, R142 ;  /* 0x00000005008e7224 */ /* 0x040fe400078e028e */
[----:B------:R-:W-:Y:S01]  /*7050*/  @!P0 IMAD.MOV R135, RZ, RZ, -R135 ;  /* 0x000000ffff878224 */ /* 0x000fe200078e0a87 */
[C---:B------:R-:W-:Y:S01]  /*7060*/  ISETP.GT.U32.AND P0, PT, R0.reuse, R140, PT ;  /* 0x0000008c0000720c */ /* 0x040fe20003f04070 */
[----:B------:R-:W-:Y:S01]  /*7070*/  IMAD.HI.U32 R8, R3, R141, RZ ;  /* 0x0000008d03087227 */ /* 0x000fe200078e00ff */
[----:B------:R-:W-:-:S03]  /*7080*/  ISETP.GT.U32.AND P1, PT, R0, R139, PT ;  /* 0x0000008b0000720c */ /* 0x000fc60003f24070 */
[----:B------:R-:W-:Y:S01]  /*7090*/  @!P6 IMAD.MOV R133, RZ, RZ, -R133 ;  /* 0x000000ffff85e224 */ /* 0x000fe200078e0a85 */
[----:B------:R-:W-:Y:S01]  /*70a0*/  ISETP.GT.U32.AND P6, PT, R0, R137, PT ;  /* 0x000000890000720c */ /* 0x000fe20003fc4070 */
[----:B------:R-:W-:Y:S01]  /*70b0*/  @!P2 IMAD.IADD R138, R138, 0x1, -R0 ;  /* 0x000000018a8aa824 */ /* 0x000fe200078e0a00 */
[----:B------:R-:W-:Y:S01]  /*70c0*/  ISETP.GT.U32.AND P2, PT, R0, R142, PT ;  /* 0x0000008e0000720c */ /* 0x000fe20003f44070 */
[----:B------:R-:W-:Y:S02]  /*70d0*/  IMAD.MOV R8, RZ, RZ, -R8 ;  /* 0x000000ffff087224 */ /* 0x000fe400078e0a08 */
[----:B------:R-:W-:-:S04]  /*70e0*/  IMAD.HI.U32 R7, R3, R144, RZ ;  /* 0x0000009003077227 */ /* 0x000fc800078e00ff */
[----:B------:R-:W-:Y:S01]  /*70f0*/  IMAD R141, R0, R8, R141 ;  /* 0x00000008008d7224 */ /* 0x000fe200078e028d */
[----:B------:R-:W-:Y:S01]  /*7100*/  LOP3.LUT R8, R4, 0x11e, RZ, 0xfc, !PT ;  /* 0x0000011e04087812 */ /* 0x000fe200078efcff */
[--C-:B------:R-:W-:Y:S01]  /*7110*/  @!P0 IMAD.IADD R140, R140, 0x1, -R0.reuse ;  /* 0x000000018c8c8824 */ /* 0x100fe200078e0a00 */
[----:B------:R-:W-:Y:S01]  /*7120*/  ISETP.GE.AND P0, PT, R147, RZ, PT ;  /* 0x000000ff9300720c */ /* 0x000fe20003f06270 */
[--C-:B------:R-:W-:Y:S01]  /*7130*/  @!P6 IMAD.IADD R137, R137, 0x1, -R0.reuse ;  /* 0x000000018989e824 */ /* 0x100fe200078e0a00 */
[----:B------:R-:W-:Y:S01]  /*7140*/  IABS R143, R8 ;  /* 0x00000008008f7213 */ /* 0x000fe20000000000 */
[--C-:B------:R-:W-:Y:S01]  /*7150*/  @!P1 IMAD.IADD R139, R139, 0x1, -R0.reuse ;  /* 0x000000018b8b9824 */ /* 0x100fe200078e0a00 */
[----:B------:R-:W-:Y:S01]  /*7160*/  ISETP.GE.AND P6, PT, R145, RZ, PT ;  /* 0x000000ff9100720c */ /* 0x000fe20003fc6270 */
[----:B------:R-:W-:Y:S01]  /*7170*/  @!P2 IMAD.IADD R142, R142, 0x1, -R0 ;  /* 0x000000018e8ea824 */ /* 0x000fe200078e0a00 */
[----:B------:R-:W-:Y:S01]  /*7180*/  ISETP.GE.AND P1, PT, R146, RZ, PT ;  /* 0x000000ff9200720c */ /* 0x000fe20003f26270 */
[----:B------:R-:W-:Y:S01]  /*7190*/  IMAD.HI.U32 R5, R3, R143, RZ ;  /* 0x0000008f03057227 */ /* 0x000fe200078e00ff */
[----:B------:R-:W-:-:S02]  /*71a0*/  ISETP.GT.U32.AND P2, PT, R0, R140, PT ;  /* 0x0000008c0000720c */ /* 0x000fc40003f44070 */
[----:B------:R-:W-:Y:S01]  /*71b0*/  LOP3.LUT R147, R4, 0x124, RZ, 0xfc, !PT ;  /* 0x0000012404937812 */ /* 0x000fe200078efcff */
[----:B------:R-:W-:Y:S02]  /*71c0*/  IMAD.MOV R7, RZ, RZ, -R7 ;  /* 0x000000ffff077224 */ /* 0x000fe400078e0a07 */
[----:B------:R-:W-:Y:S01]  /*71d0*/  @!P3 IMAD.IADD R136, R136, 0x1, -R0 ;  /* 0x000000018888b824 */ /* 0x000fe200078e0a00 */
[C---:B------:R-:W-:Y:S01]  /*71e0*/  ISETP.GT.U32.AND P3, PT, R0.reuse, R141, PT ;  /* 0x0000008d0000720c */ /* 0x040fe20003f64070 */
[----:B------:R-:W-:Y:S01]  /*71f0*/  IMAD.MOV R5, RZ, RZ, -R5 ;  /* 0x000000ffff057224 */ /* 0x000fe200078e0a05 */
[----:B------:R-:W-:Y:S01]  /*7200*/  IABS R146, R147 ;  /* 0x0000009300927213 */ /* 0x000fe20000000000 */
[----:B------:R-:W-:Y:S01]  /*7210*/  IMAD R144, R0, R7, R144 ;  /* 0x0000000700907224 */ /* 0x000fe200078e0290 */
[----:B------:R-:W-:Y:S01]  /*7220*/  LOP3.LUT R7, R4, 0x122, RZ, 0xfc, !PT ;  /* 0x0000012204077812 */ /* 0x000fe200078efcff */
[C---:B------:R-:W-:Y:S02]  /*7230*/  IMAD R143, R0.reuse, R5, R143 ;  /* 0x00000005008f7224 */ /* 0x040fe400078e028f */
[----:B------:R-:W-:Y:S01]  /*7240*/  @!P5 IMAD.MOV R136, RZ, RZ, -R136 ;  /* 0x000000ffff88d224 */ /* 0x000fe200078e0a88 */
[C---:B------:R-:W-:Y:S01]  /*7250*/  ISETP.GT.U32.AND P5, PT, R0.reuse, R142, PT ;  /* 0x0000008e0000720c */ /* 0x040fe20003fa4070 */
[----:B------:R-:W-:Y:S01]  /*7260*/  @!P6 IMAD.MOV R138, RZ, RZ, -R138 ;  /* 0x000000ffff8ae224 */ /* 0x000fe200078e0a8a */
[----:B------:R-:W-:Y:S01]  /*7270*/  IABS R145, R7 ;  /* 0x0000000700917213 */ /* 0x000fe20000000000 */
[----:B------:R-:W-:Y:S01]  /*7280*/  @!P1 IMAD.MOV R139, RZ, RZ, -R139 ;  /* 0x000000ffff8b9224 */ /* 0x000fe200078e0a8b */
[----:B------:R-:W-:Y:S01]  /*7290*/  ISETP.GT.U32.AND P6, PT, R0, R143, PT ;  /* 0x0000008f0000720c */ /* 0x000fe20003fc4070 */
[----:B------:R-:W-:Y:S01]  /*72a0*/  @!P2 IMAD.IADD R140, R140, 0x1, -R0 ;  /* 0x000000018c8ca824 */ /* 0x000fe200078e0a00 */
[----:B------:R-:W-:Y:S01]  /*72b0*/  ISETP.GE.AND P1, PT, R149, RZ, PT ;  /* 0x000000ff9500720c */ /* 0x000fe20003f26270 */
[----:B------:R-:W-:Y:S01]  /*72c0*/  IMAD.HI.U32 R5, R3, R145, RZ ;  /* 0x0000009103057227 */ /* 0x000fe200078e00ff */
[----:B------:R-:W-:-:S03]  /*72d0*/  ISETP.GT.U32.AND P2, PT, R0, R144, PT ;  /* 0x000000900000720c */ /* 0x000fc60003f44070 */
[--C-:B------:R-:W-:Y:S01]  /*72e0*/  @!P3 IMAD.IADD R141, R141, 0x1, -R0.reuse ;  /* 0x000000018d8db824 */ /* 0x100fe200078e0a00 */
[----:B------:R-:W-:Y:S01]  /*72f0*/  ISETP.GE.AND P3, PT, R148, RZ, PT ;  /* 0x000000ff9400720c */ /* 0x000fe20003f66270 */
[----:B------:R-:W-:Y:S02]  /*7300*/  IMAD.MOV R5, RZ, RZ, -R5 ;  /* 0x000000ffff057224 */ /* 0x000fe400078e0a05 */
[----:B------:R-:W-:Y:S01]  /*7310*/  @!P4 IMAD.MOV R137, RZ, RZ, -R137 ;  /* 0x000000ffff89c224 */ /* 0x000fe200078e0a89 */
[----:B------:R-:W-:Y:S01]  /*7320*/  ISETP.GT.U32.AND P4, PT, R0, R141, PT ;  /* 0x0000008d0000720c */ /* 0x000fe20003f84070 */
[--C-:B------:R-:W-:Y:S01]  /*7330*/  @!P5 IMAD.IADD R142, R142, 0x1, -R0.reuse ;  /* 0x000000018e8ed824 */ /* 0x100fe200078e0a00 */
[----:B------:R-:W-:Y:S01]  /*7340*/  ISETP.GE.AND P5, PT, R10, RZ, PT ;  /* 0x000000ff0a00720c */ /* 0x000fe20003fa6270 */
[----:B------:R-:W-:Y:S01]  /*7350*/  IMAD R145, R0, R5, R145 ;  /* 0x0000000500917224 */ /* 0x000fe200078e0291 */
[----:B------:R-:W-:Y:S01]  /*7360*/  LOP3.LUT R5, R4, 0x126, RZ, 0xfc, !PT ;  /* 0x0000012604057812 */ /* 0x000fe200078efcff */
[----:B------:R-:W-:Y:S01]  /*7370*/  @!P6 IMAD.IADD R143, R143, 0x1, -R0 ;  /* 0x000000018f8fe824 */ /* 0x000fe200078e0a00 */
[----:B------:R-:W-:Y:S01]  /*7380*/  ISETP.GE.AND P6, PT, R7, RZ, PT ;  /* 0x000000ff0700720c */ /* 0x000fe20003fc6270 */
[----:B------:R-:W-:Y:S01]  /*7390*/  @!P1 IMAD.MOV R142, RZ, RZ, -R142 ;  /* 0x000000ffff8e9224 */ /* 0x000fe200078e0a8e */
[----:B------:R-:W-:Y:S01]  /*73a0*/  ISETP.GT.U32.AND P1, PT, R0, R145, PT ;  /* 0x000000910000720c */ /* 0x000fe20003f24070 */
[----:B------:R-:W-:Y:S01]  /*73b0*/  @!P2 IMAD.IADD R144, R144, 0x1, -R0 ;  /* 0x000000019090a824 */ /* 0x000fe200078e0a00 */
[----:B------:R-:W-:Y:S01]  /*73c0*/  LOP3.LUT R10, R4, 0x12a, RZ, 0xfc, !PT ;  /* 0x0000012a040a7812 */ /* 0x000fe200078efcff */
[----:B------:R-:W-:Y:S01]  /*73d0*/  @!P0 IMAD.MOV R140, RZ, RZ, -R140 ;  /* 0x000000ffff8c8224 */ /* 0x000fe200078e0a8c */
[C---:B------:R-:W-:Y:S01]  /*73e0*/  ISETP.GT.U32.AND P0, PT, R0.reuse, R143, PT ;  /* 0x0000008f0000720c */ /* 0x040fe20003f04070 */
[----:B------:R-:W-:Y:S01]  /*73f0*/  IMAD.HI.U32 R7, R3, R146, RZ ;  /* 0x0000009203077227 */ /* 0x000fe200078e00ff */
[----:B------:R-:W-:-:S02]  /*7400*/  ISETP.GT.U32.AND P2, PT, R0, R144, PT ;  /* 0x000000900000720c */ /* 0x000fc40003f44070 */
[----:B------:R-:W-:Y:S01]  /*7410*/  IABS R149, R10 ;  /* 0x0000000a00957213 */ /* 0x000fe20000000000 */
[--C-:B------:R-:W-:Y:S01]  /*7420*/  @!P4 IMAD.IADD R141, R141, 0x1, -R0.reuse ;  /* 0x000000018d8dc824 */ /* 0x100fe200078e0a00 */
[----:B------:R-:W-:Y:S01]  /*7430*/  ISETP.GE.AND P4, PT, R8, RZ, PT ;  /* 0x000000ff0800720c */ /* 0x000fe20003f86270 */
[----:B------:R-:W-:Y:S02]  /*7440*/  IMAD.MOV R7, RZ, RZ, -R7 ;  /* 0x000000ffff077224 */ /* 0x000fe400078e0a07 */
[----:B------:R-:W-:Y:S01]  /*7450*/  @!P3 IMAD.MOV R141, RZ, RZ, -R141 ;  /* 0x000000ffff8db224 */ /* 0x000fe200078e0a8d */
[----:B------:R-:W-:Y:S01]  /*7460*/  ISETP.GE.AND P3, PT, R147, RZ, PT ;  /* 0x000000ff9300720c */ /* 0x000fe20003f66270 */
[----:B------:R-:W-:Y:S01]  /*7470*/  @!P1 IMAD.IADD R145, R145, 0x1, -R0 ;  /* 0x0000000191919824 */ /* 0x000fe200078e0a00 */
[----:B------:R-:W-:Y:S01]  /*7480*/  IABS R147, R5 ;  /* 0x0000000500937213 */ /* 0x000fe20000000000 */
[----:B------:R-:W-:Y:S01]  /*7490*/  IMAD R146, R0, R7, R146 ;  /* 0x0000000700927224 */ /* 0x000fe200078e0292 */
[----:B------:R-:W-:Y:S01]  /*74a0*/  LOP3.LUT R7, R4, 0x128, RZ, 0xfc, !PT ;  /* 0x0000012804077812 */ /* 0x000fe200078efcff */
[--C-:B------:R-:W-:Y:S01]  /*74b0*/  @!P0 IMAD.IADD R143, R143, 0x1, -R0.reuse ;  /* 0x000000018f8f8824 */ /* 0x100fe200078e0a00 */
[----:B------:R-:W-:Y:S01]  /*74c0*/  ISETP.GE.AND P0, PT, R5, RZ, PT ;  /* 0x000000ff0500720c */ /* 0x000fe20003f06270 */
[----:B------:R-:W-:Y:S01]  /*74d0*/  @!P2 IMAD.IADD R144, R144, 0x1, -R0 ;  /* 0x000000019090a824 */ /* 0x000fe200078e0a00 */
[C---:B------:R-:W-:Y:S01]  /*74e0*/  ISETP.GT.U32.AND P1, PT, R0.reuse, R145, PT ;  /* 0x000000910000720c */ /* 0x040fe20003f24070 */
[----:B------:R-:W-:Y:S01]  /*74f0*/  IMAD.HI.U32 R5, R3, R147, RZ ;  /* 0x0000009303057227 */ /* 0x000fe200078e00ff */
[----:B------:R-:W-:-:S02]  /*7500*/  ISETP.GT.U32.AND P2, PT, R0, R146, PT ;  /* 0x000000920000720c */ /* 0x000fc40003f44070 */
[----:B------:R-:W-:Y:S01]  /*7510*/  IABS R148, R7 ;  /* 0x0000000700947213 */ /* 0x000fe20000000000 */
[----:B------:R-:W-:Y:S02]  /*7520*/  IMAD.MOV R5, RZ, RZ, -R5 ;  /* 0x000000ffff057224 */ /* 0x000fe400078e0a05 */
[----:B------:R-:W-:-:S04]  /*7530*/  IMAD.HI.U32 R8, R3, R149, RZ ;  /* 0x0000009503087227 */ /* 0x000fc800078e00ff */
[C---:B------:R-:W-:Y:S02]  /*7540*/  IMAD R147, R0.reuse, R5, R147 ;  /* 0x0000000500937224 */ /* 0x040fe400078e0293 */
[----:B------:R-:W-:Y:S01]  /*7550*/  @!P4 IMAD.MOV R143, RZ, RZ, -R143 ;  /* 0x000000ffff8fc224 */ /* 0x000fe200078e0a8f */
[----:B------:R-:W-:Y:S01]  /*7560*/  ISETP.GE.AND P4, PT, R7, RZ, PT ;  /* 0x000000ff0700720c */ /* 0x000fe20003f86270 */
[--C-:B------:R-:W-:Y:S01]  /*7570*/  @!P1 IMAD.IADD R145, R145, 0x1, -R0.reuse ;  /* 0x0000000191919824 */ /* 0x100fe200078e0a00 */
[----:B------:R-:W-:Y:S01]  /*7580*/  ISETP.GT.U32.AND P1, PT, R0, R147, PT ;  /* 0x000000930000720c */ /* 0x000fe20003f24070 */
[----:B------:R-:W-:Y:S02]  /*7590*/  @!P2 IMAD.IADD R146, R146, 0x1, -R0 ;  /* 0x000000019292a824 */ /* 0x000fe400078e0a00 */
[----:B------:R-:W-:-:S03]  /*75a0*/  IMAD.HI.U32 R7, R3, R148, RZ ;  /* 0x0000009403077227 */ /* 0x000fc600078e00ff */
[C---:B------:R-:W-:Y:S01]  /*75b0*/  ISETP.GT.U32.AND P2, PT, R0.reuse, R146, PT ;  /* 0x000000920000720c */ /* 0x040fe20003f44070 */
[----:B------:R-:W-:Y:S02]  /*75c0*/  IMAD.MOV R8, RZ, RZ, -R8 ;  /* 0x000000ffff087224 */ /* 0x000fe400078e0a08 */
[----:B------:R-:W-:Y:S02]  /*75d0*/  IMAD.MOV R7, RZ, RZ, -R7 ;  /* 0x000000ffff077224 */ /* 0x000fe400078e0a07 */
[C---:B------:R-:W-:Y:S02]  /*75e0*/  IMAD R149, R0.reuse, R8, R149 ;  /* 0x0000000800957224 */ /* 0x040fe400078e0295 */
[----:B------:R-:W-:Y:S01]  /*75f0*/  IMAD R148, R0, R7, R148 ;  /* 0x0000000700947224 */ /* 0x000fe200078e0294 */
[----:B------:R-:W-:Y:S01]  /*7600*/  LOP3.LUT R7, R4, 0x12c, RZ, 0xfc, !PT ;  /* 0x0000012c04077812 */ /* 0x000fe200078efcff */
[----:B------:R-:W-:Y:S01]  /*7610*/  @!P6 IMAD.MOV R145, RZ, RZ, -R145 ;  /* 0x000000ffff91e224 */ /* 0x000fe200078e0a91 */
[----:B------:R-:W-:Y:S01]  /*7620*/  ISETP.GT.U32.AND P6, PT, R0, R149, PT ;  /* 0x000000950000720c */ /* 0x000fe20003fc4070 */
[--C-:B------:R-:W-:Y:S01]  /*7630*/  @!P1 IMAD.IADD R147, R147, 0x1, -R0.reuse ;  /* 0x0000000193939824 */ /* 0x100fe200078e0a00 */
[----:B------:R-:W-:Y:S01]  /*7640*/  IABS R150, R7 ;  /* 0x0000000700967213 */ /* 0x000fe20000000000 */
[----:B------:R-:W-:Y:S01]  /*7650*/  @!P2 IMAD.IADD R146, R146, 0x1, -R0 ;  /* 0x000000019292a824 */ /* 0x000fe200078e0a00 */
[C---:B------:R-:W-:Y:S01]  /*7660*/  ISETP.GT.U32.AND P2, PT, R0.reuse, R148, PT ;  /* 0x000000940000720c */ /* 0x040fe20003f44070 */
[----:B------:R-:W-:Y:S01]  /*7670*/  @!P5 IMAD.MOV R144, RZ, RZ, -R144 ;  /* 0x000000ffff90d224 */ /* 0x000fe200078e0a90 */
[----:B------:R-:W-:Y:S01]  /*7680*/  ISETP.GT.U32.AND P1, PT, R0, R147, PT ;  /* 0x000000930000720c */ /* 0x000fe20003f24070 */
[----:B------:R-:W-:Y:S01]  /*7690*/  IMAD.HI.U32 R5, R3, R150, RZ ;  /* 0x0000009603057227 */ /* 0x000fe200078e00ff */
[----:B------:R-:W-:-:S02]  /*76a0*/  ISETP.GE.AND P5, PT, R10, RZ, PT ;  /* 0x000000ff0a00720c */ /* 0x000fc40003fa6270 */
[----:B------:R-:W-:Y:S01]  /*76b0*/  LOP3.LUT R10, R4, 0x12e, RZ, 0xfc, !PT ;  /* 0x0000012e040a7812 */ /* 0x000fe200078efcff */
[----:B------:R-:W-:Y:S02]  /*76c0*/  IMAD.MOV R5, RZ, RZ, -R5 ;  /* 0x000000ffff057224 */ /* 0x000fe400078e0a05 */
[----:B------:R-:W-:Y:S01]  /*76d0*/  @!P6 IMAD.IADD R149, R149, 0x1, -R0 ;  /* 0x000000019595e824 */ /* 0x000fe200078e0a00 */
[----:B------:R-:W-:Y:S01]  /*76e0*/  IABS R151, R10 ;  /* 0x0000000a00977213 */ /* 0x000fe20000000000 */
[----:B------:R-:W-:Y:S01]  /*76f0*/  @!P3 IMAD.MOV R146, RZ, RZ, -R146 ;  /* 0x000000ffff92b224 */ /* 0x000fe200078e0a92 */
[----:B------:R-:W-:Y:S01]  /*7700*/  ISETP.GE.AND P3, PT, R7, RZ, PT ;  /* 0x000000ff0700720c */ /* 0x000fe20003f66270 */
[C---:B------:R-:W-:Y:S01]  /*7710*/  IMAD R150, R0.reuse, R5, R150 ;  /* 0x0000000500967224 */ /* 0x040fe200078e0296 */
[----:B------:R-:W-:Y:S01]  /*7720*/  ISETP.GT.U32.AND P6, PT, R0, R149, PT ;  /* 0x000000950000720c */ /* 0x000fe20003fc4070 */
[----:B------:R-:W-:-:S04]  /*7730*/  IMAD.HI.U32 R7, R3, R152, RZ ;  /* 0x0000009803077227 */ /* 0x000fc800078e00ff */
[--C-:B------:R-:W-:Y:S01]  /*7740*/  @!P1 IMAD.IADD R147, R147, 0x1, -R0.reuse ;  /* 0x0000000193939824 */ /* 0x100fe200078e0a00 */
[----:B------:R-:W-:Y:S01]  /*7750*/  ISETP.GT.U32.AND P1, PT, R0, R150, PT ;  /* 0x000000960000720c */ /* 0x000fe20003f24070 */
[----:B------:R-:W-:Y:S02]  /*7760*/  @!P2 IMAD.IADD R148, R148, 0x1, -R0 ;  /* 0x000000019494a824 */ /* 0x000fe400078e0a00 */
[----:B------:R-:W-:-:S03]  /*7770*/  IMAD.HI.U32 R5, R3, R151, RZ ;  /* 0x0000009703057227 */ /* 0x000fc600078e00ff */
[----:B------:R-:W-:Y:S01]  /*7780*/  ISETP.GT.U32.AND P2, PT, R0, R148, PT ;  /* 0x000000940000720c */ /* 0x000fe20003f44070 */
[----:B------:R-:W-:-:S04]  /*7790*/  IMAD.HI.U32 R8, R3, R153, RZ ;  /* 0x0000009903087227 */ /* 0x000fc800078e00ff */
[----:B------:R-:W-:Y:S02]  /*77a0*/  IMAD.MOV R7, RZ, RZ, -R7 ;  /* 0x000000ffff077224 */ /* 0x000fe400078e0a07 */
[----:B------:R-:W-:Y:S02]  /*77b0*/  IMAD.MOV R5, RZ, RZ, -R5 ;  /* 0x000000ffff057224 */ /* 0x000fe400078e0a05 */
[----:B------:R-:W-:Y:S02]  /*77c0*/  IMAD.MOV R8, RZ, RZ, -R8 ;  /* 0x000000ffff087224 */ /* 0x000fe400078e0a08 */
[----:B------:R-:W-:Y:S01]  /*77d0*/  IMAD R152, R0, R7, R152 ;  /* 0x0000000700987224 */ /* 0x000fe200078e0298 */
[----:B------:R-:W-:Y:S01]  /*77e0*/  LOP3.LUT R7, R4, 0x134, RZ, 0xfc, !PT ;  /* 0x0000013404077812 */ /* 0x000fe200078efcff */
[C---:B------:R-:W-:Y:S02]  /*77f0*/  IMAD R151, R0.reuse, R5, R151 ;  /* 0x0000000500977224 */ /* 0x040fe400078e0297 */
[C---:B------:R-:W-:Y:S01]  /*7800*/  IMAD R153, R0.reuse, R8, R153 ;  /* 0x0000000800997224 */ /* 0x040fe200078e0299 */
[----:B------:R-:W-:Y:S01]  /*7810*/  IABS R154, R7 ;  /* 0x00000007009a7213 */ /* 0x000fe20000000000 */
[--C-:B------:R-:W-:Y:S01]  /*7820*/  @!P6 IMAD.IADD R149, R149, 0x1, -R0.reuse ;  /* 0x000000019595e824 */ /* 0x100fe200078e0a00 */
[----:B------:R-:W-:Y:S01]  /*7830*/  ISETP.GT.U32.AND P6, PT, R0, R152, PT ;  /* 0x000000980000720c */ /* 0x000fe20003fc4070 */
[--C-:B------:R-:W-:Y:S01]  /*7840*/  @!P1 IMAD.IADD R150, R150, 0x1, -R0.reuse ;  /* 0x0000000196969824 */ /* 0x100fe200078e0a00 */
[C---:B------:R-:W-:Y:S01]  /*7850*/  ISETP.GT.U32.AND P1, PT, R0.reuse, R151, PT ;  /* 0x000000970000720c */ /* 0x040fe20003f24070 */
[----:B------:R-:W-:Y:S01]  /*7860*/  @!P5 IMAD.MOV R149, RZ, RZ, -R149 ;  /* 0x000000ffff95d224 */ /* 0x000fe200078e0a95 */
[----:B------:R-:W-:Y:S01]  /*7870*/  ISETP.GT.U32.AND P5, PT, R0, R153, PT ;  /* 0x000000990000720c */ /* 0x000fe20003fa4070 */
[----:B------:R-:W-:Y:S01]  /*7880*/  @!P2 IMAD.IADD R148, R148, 0x1, -R0 ;  /* 0x000000019494a824 */ /* 0x000fe200078e0a00 */
[----:B------:R-:W-:Y:S01]  /*7890*/  LOP3.LUT R8, R4, 0x136, RZ, 0xfc, !PT ;  /* 0x0000013604087812 */ /* 0x000fe200078efcff */
[----:B------:R-:W-:Y:S01]  /*78a0*/  IMAD.HI.U32 R5, R3, R154, RZ ;  /* 0x0000009a03057227 */ /* 0x000fe200078e00ff */
[----:B------:R-:W-:-:S02]  /*78b0*/  ISETP.GE.AND P2, PT, R10, RZ, PT ;  /* 0x000000ff0a00720c */ /* 0x000fc40003f46270 */
[----:B------:R-:W-:Y:S01]  /*78c0*/  LOP3.LUT R10, R4, 0x138, RZ, 0xfc, !PT ;  /* 0x00000138040a7812 */ /* 0x000fe200078efcff */
[----:B------:R-:W-:Y:S01]  /*78d0*/  @!P4 IMAD.MOV R148, RZ, RZ, -R148 ;  /* 0x000000ffff94c224 */ /* 0x000fe200078e0a94 */
[----:B------:R-:W-:Y:S01]  /*78e0*/  ISETP.GE.AND P4, PT, R155, RZ, PT ;  /* 0x000000ff9b00720c */ /* 0x000fe20003f86270 */
[--C-:B------:R-:W-:Y:S01]  /*78f0*/  @!P6 IMAD.IADD R152, R152, 0x1, -R0.reuse ;  /* 0x000000019898e824 */ /* 0x100fe200078e0a00 */
[----:B------:R-:W-:Y:S01]  /*7900*/  IABS R155, R8 ;  /* 0x00000008009b7213 */ /* 0x000fe20000000000 */
[----:B------:R-:W-:Y:S02]  /*7910*/  IMAD.MOV R5, RZ, RZ, -R5 ;  /* 0x000000ffff057224 */ /* 0x000fe400078e0a05 */
[----:B------:R-:W-:Y:S01]  /*7920*/  @!P0 IMAD.MOV R147, RZ, RZ, -R147 ;  /* 0x000000ffff938224 */ /* 0x000fe200078e0a93 */
[C---:B------:R-:W-:Y:S01]  /*7930*/  ISETP.GT.U32.AND P0, PT, R0.reuse, R150, PT ;  /* 0x000000960000720c */ /* 0x040fe20003f04070 */
[--C-:B------:R-:W-:Y:S01]  /*7940*/  @!P1 IMAD.IADD R151, R151, 0x1, -R0.reuse ;  /* 0x0000000197979824 */ /* 0x100fe200078e0a00 */
[----:B------:R-:W-:Y:S01]  /*7950*/  ISETP.GE.AND P1, PT, R7, RZ, PT ;  /* 0x000000ff0700720c */ /* 0x000fe20003f26270 */
[----:B------:R-:W-:Y:S01]  /*7960*/  @!P5 IMAD.IADD R153, R153, 0x1, -R0 ;  /* 0x000000019999d824 */ /* 0x000fe200078e0a00 */
[C---:B------:R-:W-:Y:S01]  /*7970*/  ISETP.GT.U32.AND P5, PT, R0.reuse, R152, PT ;  /* 0x000000980000720c */ /* 0x040fe20003fa4070 */
[C---:B------:R-:W-:Y:S01]  /*7980*/  IMAD R154, R0.reuse, R5, R154 ;  /* 0x00000005009a7224 */ /* 0x040fe200078e029a */
[----:B------:R-:W-:Y:S01]  /*7990*/  ISETP.GT.U32.AND P6, PT, R0, R151, PT ;  /* 0x000000970000720c */ /* 0x000fe20003fc4070 */
[----:B------:R-:W-:-:S04]  /*79a0*/  IMAD.HI.U32 R5, R3, R155, RZ ;  /* 0x0000009b03057227 */ /* 0x000fc800078e00ff */
[----:B------:R-:W-:Y:S02]  /*79b0*/  IMAD.MOV R5, RZ, RZ, -R5 ;  /* 0x000000ffff057224 */ /* 0x000fe400078e0a05 */
[--C-:B------:R-:W-:Y:S01]  /*79c0*/  @!P0 IMAD.IADD R150, R150, 0x1, -R0.reuse ;  /* 0x0000000196968824 */ /* 0x100fe200078e0a00 */
[----:B------:R-:W-:Y:S01]  /*79d0*/  ISETP.GE.AND P0, PT, R156, RZ, PT ;  /* 0x000000ff9c00720c */ /* 0x000fe20003f06270 */
[----:B------:R-:W-:Y:S01]  /*79e0*/  IMAD R155, R0, R5, R155 ;  /* 0x00000005009b7224 */ /* 0x000fe200078e029b */
[----:B------:R-:W-:Y:S01]  /*79f0*/  IABS R156, R10 ;  /* 0x0000000a009c7213 */ /* 0x000fe20000000000 */
[----:B------:R-:W-:Y:S02]  /*7a00*/  @!P5 IMAD.IADD R152, R152, 0x1, -R0 ;  /* 0x000000019898d824 */ /* 0x000fe400078e0a00 */
[----:B------:R-:W-:Y:S01]  /*7a10*/  @!P3 IMAD.MOV R150, RZ, RZ, -R150 ;  /* 0x000000ffff96b224 */ /* 0x000fe200078e0a96 */
[C---:B------:R-:W-:Y:S01]  /*7a20*/  ISETP.GT.U32.AND P5, PT, R0.reuse, R155, PT ;  /* 0x0000009b0000720c */ /* 0x040fe20003fa4070 */
[----:B------:R-:W-:Y:S01]  /*7a30*/  @!P6 IMAD.IADD R151, R151, 0x1, -R0 ;  /* 0x000000019797e824 */ /* 0x000fe200078e0a00 */
[C---:B------:R-:W-:Y:S01]  /*7a40*/  ISETP.GT.U32.AND P3, PT, R0.reuse, R153, PT ;  /* 0x000000990000720c */ /* 0x040fe20003f64070 */
[----:B------:R-:W-:Y:S01]  /*7a50*/  IMAD.HI.U32 R5, R3, R156, RZ ;  /* 0x0000009c03057227 */ /* 0x000fe200078e00ff */
[----:B------:R-:W-:-:S03]  /*7a60*/  ISETP.GT.U32.AND P6, PT, R0, R154, PT ;  /* 0x0000009a0000720c */ /* 0x000fc60003fc4070 */
[----:B------:R-:W-:-:S04]  /*7a70*/  IMAD.HI.U32 R7, R3, R157, RZ ;  /* 0x0000009d03077227 */ /* 0x000fc800078e00ff */
[----:B------:R-:W-:Y:S02]  /*7a80*/  IMAD.MOV R5, RZ, RZ, -R5 ;  /* 0x000000ffff057224 */ /* 0x000fe400078e0a05 */
[--C-:B------:R-:W-:Y:S02]  /*7a90*/  @!P5 IMAD.IADD R155, R155, 0x1, -R0.reuse ;  /* 0x000000019b9bd824 */ /* 0x100fe400078e0a00 */
[--C-:B------:R-:W-:Y:S01]  /*7aa0*/  @!P3 IMAD.IADD R153, R153, 0x1, -R0.reuse ;  /* 0x000000019999b824 */ /* 0x100fe200078e0a00 */
[----:B------:R-:W-:Y:S01]  /*7ab0*/  ISETP.GE.AND P3, PT, R8, RZ, PT ;  /* 0x000000ff0800720c */ /* 0x000fe20003f66270 */
[----:B------:R-:W-:Y:S01]  /*7ac0*/  @!P6 IMAD.IADD R154, R154, 0x1, -R0 ;  /* 0x000000019a9ae824 */ /* 0x000fe200078e0a00 */
[----:B------:R-:W-:Y:S01]  /*7ad0*/  ISETP.GE.AND P6, PT, R10, RZ, PT ;  /* 0x000000ff0a00720c */ /* 0x000fe20003fc6270 */
[----:B------:R-:W-:Y:S01]  /*7ae0*/  @!P2 IMAD.MOV R151, RZ, RZ, -R151 ;  /* 0x000000ffff97a224 */ /* 0x000fe200078e0a97 */
[C---:B------:R-:W-:Y:S01]  /*7af0*/  ISETP.GT.U32.AND P2, PT, R0.reuse, R155, PT ;  /* 0x0000009b0000720c */ /* 0x040fe20003f44070 */
[----:B------:R-:W-:Y:S01]  /*7b00*/  IMAD.HI.U32 R8, R3, R158, RZ ;  /* 0x0000009e03087227 */ /* 0x000fe200078e00ff */
[----:B------:R-:W-:-:S02]  /*7b10*/  ISETP.GT.U32.AND P5, PT, R0, R154, PT ;  /* 0x0000009a0000720c */ /* 0x000fc40003fa4070 */
[----:B------:R-:W-:Y:S01]  /*7b20*/  LOP3.LUT R10, R4, 0x140, RZ, 0xfc, !PT ;  /* 0x00000140040a7812 */ /* 0x000fe200078efcff */
[----:B------:R-:W-:Y:S02]  /*7b30*/  IMAD.MOV R7, RZ, RZ, -R7 ;  /* 0x000000ffff077224 */ /* 0x000fe400078e0a07 */
[----:B------:R-:W-:Y:S01]  /*7b40*/  IMAD R156, R0, R5, R156 ;  /* 0x00000005009c7224 */ /* 0x000fe200078e029c */
[----:B------:R-:W-:Y:S01]  /*7b50*/  IABS R160, R10 ;  /* 0x0000000a00a07213 */ /* 0x000fe20000000000 */
[----:B------:R-:W-:Y:S01]  /*7b60*/  IMAD.MOV R5, RZ, RZ, -R8 ;  /* 0x000000ffff057224 */ /* 0x000fe200078e0a08 */
[----:B------:R-:W-:Y:S01]  /*7b70*/  LOP3.LUT R8, R4, 0x13e, RZ, 0xfc, !PT ;  /* 0x0000013e04087812 */ /* 0x000fe200078efcff */
[C---:B------:R-:W-:Y:S02]  /*7b80*/  IMAD R157, R0.reuse, R7, R157 ;  /* 0x00000007009d7224 */ /* 0x040fe400078e029d */
[----:B------:R-:W-:Y:S01]  /*7b90*/  @!P4 IMAD.MOV R152, RZ, RZ, -R152 ;  /* 0x000000ffff98c224 */ /* 0x000fe200078e0a98 */
[C---:B------:R-:W-:Y:S01]  /*7ba0*/  ISETP.GT.U32.AND P4, PT, R0.reuse, R156, PT ;  /* 0x0000009c0000720c */ /* 0x040fe20003f84070 */
[----:B------:R-:W-:-:S02]  /*7bb0*/  IMAD R158, R0, R5, R158 ;  /* 0x00000005009e7224 */ /* 0x000fc400078e029e */
[----:B------:R-:W-:Y:S01]  /*7bc0*/  @!P0 IMAD.MOV R153, RZ, RZ, -R153 ;  /* 0x000000ffff998224 */ /* 0x000fe200078e0a99 */
[C---:B------:R-:W-:Y:S01]  /*7bd0*/  ISETP.GT.U32.AND P0, PT, R0.reuse, R157, PT ;  /* 0x0000009d0000720c */ /* 0x040fe20003f04070 */
[--C-:B------:R-:W-:Y:S01]  /*7be0*/  @!P2 IMAD.IADD R155, R155, 0x1, -R0.reuse ;  /* 0x000000019b9ba824 */ /* 0x100fe200078e0a00 */
[----:B------:R-:W-:Y:S01]  /*7bf0*/  ISETP.GT.U32.AND P2, PT, R0, R158, PT ;  /* 0x0000009e0000720c */ /* 0x000fe20003f44070 */
[----:B------:R-:W-:Y:S01]  /*7c00*/  @!P5 IMAD.IADD R154, R154, 0x1, -R0 ;  /* 0x000000019a9ad824 */ /* 0x000fe200078e0a00 */
[----:B------:R-:W-:Y:S01]  /*7c10*/  ISETP.GE.AND P5, PT, R159, RZ, PT ;  /* 0x000000ff9f00720c */ /* 0x000fe20003fa6270 */
[----:B------:R-:W-:Y:S01]  /*7c20*/  @!P3 IMAD.MOV R155, RZ, RZ, -R155 ;  /* 0x000000ffff9bb224 */ /* 0x000fe200078e0a9b */
[----:B------:R-:W-:Y:S01]  /*7c30*/  IABS R159, R8 ;  /* 0x00000008009f7213 */ /* 0x000fe20000000000 */
[----:B------:R-:W-:Y:S02]  /*7c40*/  @!P1 IMAD.MOV R154, RZ, RZ, -R154 ;  /* 0x000000ffff9a9224 */ /* 0x000fe400078e0a9a */
[----:B------:R-:W-:Y:S01]  /*7c50*/  @!P4 IMAD.IADD R156, R156, 0x1, -R0 ;  /* 0x000000019c9cc824 */ /* 0x000fe200078e0a00 */
[----:B------:R-:W-:Y:S01]  /*7c60*/  ISETP.GE.AND P4, PT, R161, RZ, PT ;  /* 0x000000ffa100720c */ /* 0x000fe20003f86270 */
[----:B------:R-:W-:Y:S01]  /*7c70*/  IMAD.HI.U32 R5, R3, R159, RZ ;  /* 0x0000009f03057227 */ /* 0x000fe200078e00ff */
[----:B------:R-:W-:-:S03]  /*7c80*/  IABS R161, R164 ;  /* 0x000000a400a17213 */ /* 0x000fc60000000000 */
[--C-:B------:R-:W-:Y:S01]  /*7c90*/  @!P0 IMAD.IADD R157, R157, 0x1, -R0.reuse ;  /* 0x000000019d9d8824 */ /* 0x100fe200078e0a00 */
[----:B------:R-:W-:Y:S01]  /*7ca0*/  ISETP.GT.U32.AND P0, PT, R0, R156, PT ;  /* 0x0000009c0000720c */ /* 0x000fe20003f04070 */
[----:B------:R-:W-:Y:S02]  /*7cb0*/  @!P2 IMAD.IADD R158, R158, 0x1, -R0 ;  /* 0x000000019e9ea824 */ /* 0x000fe400078e0a00 */
[----:B------:R-:W-:Y:S01]  /*7cc0*/  IMAD.MOV R7, RZ, RZ, -R5 ;  /* 0x000000ffff077224 */ /* 0x000fe200078e0a05 */
[C---:B------:R-:W-:Y:S01]  /*7cd0*/  ISETP.GT.U32.AND P2, PT, R0.reuse, R157, PT ;  /* 0x0000009d0000720c */ /* 0x040fe20003f44070 */
[----:B------:R-:W-:Y:S01]  /*7ce0*/  IMAD.HI.U32 R5, R3, R160, RZ ;  /* 0x000000a003057227 */ /* 0x000fe200078e00ff */
[----:B------:R-:W-:-:S03]  /*7cf0*/  ISETP.GT.U32.AND P1, PT, R0, R158, PT ;  /* 0x0000009e0000720c */ /* 0x000fc60003f24070 */
[----:B------:R-:W-:Y:S02]  /*7d00*/  IMAD R159, R0, R7, R159 ;  /* 0x00000007009f7224 */ /* 0x000fe400078e029f */
[----:B------:R-:W-:Y:S02]  /*7d10*/  IMAD.MOV R5, RZ, RZ, -R5 ;  /* 0x000000ffff057224 */ /* 0x000fe400078e0a05 */
[----:B------:R-:W-:Y:S01]  /*7d20*/  @!P0 IMAD.IADD R156, R156, 0x1, -R0 ;  /* 0x000000019c9c8824 */ /* 0x000fe200078e0a00 */
[C---:B------:R-:W-:Y:S01]  /*7d30*/  ISETP.GT.U32.AND P0, PT, R0.reuse, R159, PT ;  /* 0x0000009f0000720c */ /* 0x040fe20003f04070 */
[C---:B------:R-:W-:Y:S02]  /*7d40*/  IMAD R160, R0.reuse, R5, R160 ;  /* 0x0000000500a07224 */ /* 0x040fe400078e02a0 */
[----:B------:R-:W-:Y:S02]  /*7d50*/  @!P2 IMAD.IADD R157, R157, 0x1, -R0 ;  /* 0x000000019d9da824 */ /* 0x000fe400078e0a00 */
[----:B------:R-:W-:Y:S01]  /*7d60*/  IMAD.HI.U32 R5, R3, R161, RZ ;  /* 0x000000a103057227 */ /* 0x000fe200078e00ff */
[----:B------:R-:W-:-:S03]  /*7d70*/  ISETP.GT.U32.AND P2, PT, R0, R160, PT ;  /* 0x000000a00000720c */ /* 0x000fc60003f44070 */
[----:B------:R-:W-:Y:S02]  /*7d80*/  IMAD.MOV R7, RZ, RZ, -R5 ;  /* 0x000000ffff077224 */ /* 0x000fe400078e0a05 */
[----:B------:R-:W-:-:S04]  /*7d90*/  IMAD.HI.U32 R5, R3, R162, RZ ;  /* 0x000000a203057227 */ /* 0x000fc800078e00ff */
[--C-:B------:R-:W-:Y:S01]  /*7da0*/  @!P0 IMAD.IADD R159, R159, 0x1, -R0.reuse ;  /* 0x000000019f9f8824 */ /* 0x100fe200078e0a00 */
        /* <DEDUP_REMOVED lines=11> */
[----:B------:R-:W-:-:S04]  /*7e60*/  IMAD.HI.U32 R5, R3, R163, RZ ;  /* 0x000000a303057227 */ /* 0x000fc800078e00ff */
[----:B------:R-:W-:Y:S02]  /*7e70*/  IMAD.MOV R5, RZ, RZ, -R5 ;  /* 0x000000ffff057224 */ /* 0x000fe400078e0a05 */
[--C-:B------:R-:W-:Y:S01]  /*7e80*/  @!P2 IMAD.IADD R159, R159, 0x1, -R0.reuse ;  /* 0x000000019f9fa824 */ /* 0x100fe200078e0a00 */
[----:B------:R-:W-:Y:S01]  /*7e90*/  ISETP.GT.U32.AND P2, PT, R0, R162, PT ;  /* 0x000000a20000720c */ /* 0x000fe20003f44070 */
[--C-:B------:R-:W-:Y:S01]  /*7ea0*/  @!P3 IMAD.IADD R161, R161, 0x1, -R0.reuse ;  /* 0x00000001a1a1b824 */ /* 0x100fe200078e0a00 */
[----:B------:R-:W-:Y:S01]  /*7eb0*/  ISETP.GE.AND P3, PT, R7, RZ, PT ;  /* 0x000000ff0700720c */ /* 0x000fe20003f66270 */
[----:B------:R-:W-:Y:S01]  /*7ec0*/  @!P6 IMAD.IADD R160, R160, 0x1, -R0 ;  /* 0x00000001a0a0e824 */ /* 0x000fe200078e0a00 */
[----:B------:R-:W-:Y:S01]  /*7ed0*/  ISETP.GE.AND P6, PT, R166, RZ, PT ;  /* 0x000000ffa600720c */ /* 0x000fe20003fc6270 */
[----:B------:R-:W-:Y:S01]  /*7ee0*/  IMAD R163, R0, R5, R163 ;  /* 0x0000000500a37224 */ /* 0x000fe200078e02a3 */
[----:B------:R-:W-:Y:S01]  /*7ef0*/  IABS R166, R10 ;  /* 0x0000000a00a67213 */ /* 0x000fe20000000000 */
[----:B------:R-:W-:-:S02]  /*7f00*/  @!P0 IMAD.MOV R160, RZ, RZ, -R160 ;  /* 0x000000ffffa08224 */ /* 0x000fc400078e0aa0 */
[----:B------:R-:W-:Y:S01]  /*7f10*/  @!P5 IMAD.MOV R157, RZ, RZ, -R157 ;  /* 0x000000ffff9dd224 */ /* 0x000fe200078e0a9d */
[----:B------:R-:W-:Y:S01]  /*7f20*/  ISETP.GT.U32.AND P0, PT, R0, R163, PT ;  /* 0x000000a30000720c */ /* 0x000fe20003f04070 */
[--C-:B------:R-:W-:Y:S01]  /*7f30*/  @!P1 IMAD.IADD R158, R158, 0x1, -R0.reuse ;  /* 0x000000019e9e9824 */ /* 0x100fe200078e0a00 */
[----:B------:R-:W-:Y:S01]  /*7f40*/  ISETP.GE.AND P5, PT, R164, RZ, PT ;  /* 0x000000ffa400720c */ /* 0x000fe20003fa6270 */
[----:B------:R-:W-:Y:S01]  /*7f50*/  @!P2 IMAD.IADD R162, R162, 0x1, -R0 ;  /* 0x00000001a2a2a824 */ /* 0x000fe200078e0a00 */
[----:B------:R-:W-:Y:S01]  /*7f60*/  ISETP.GT.U32.AND P2, PT, R0, R161, PT ;  /* 0x000000a10000720c */ /* 0x000fe20003f44070 */
[----:B------:R-:W-:Y:S01]  /*7f70*/  @!P4 IMAD.MOV R158, RZ, RZ, -R158 ;  /* 0x000000ffff9ec224 */ /* 0x000fe200078e0a9e */
[----:B------:R-:W-:Y:S02]  /*7f80*/  ISETP.GE.AND P1, PT, R8, RZ, PT ;  /* 0x000000ff0800720c */ /* 0x000fe40003f26270 */
[----:B------:R-:W-:Y:S01]  /*7f90*/  IABS R164, R7 ;  /* 0x0000000700a47213 */ /* 0x000fe20000000000 */
[----:B------:R-:W-:Y:S01]  /*7fa0*/  IMAD.HI.U32 R7, R3, R166, RZ ;  /* 0x000000a603077227 */ /* 0x000fe200078e00ff */
[----:B------:R-:W-:-:S02]  /*7fb0*/  LOP3.LUT R8, R4, 0x14a, RZ, 0xfc, !PT ;  /* 0x0000014a04087812 */ /* 0x000fc400078efcff */
[----:B------:R-:W-:Y:S01]  /*7fc0*/  ISETP.GE.AND P4, PT, R165, RZ, PT ;  /* 0x000000ffa500720c */ /* 0x000fe20003f86270 */
[--C-:B------:R-:W-:Y:S01]  /*7fd0*/  @!P0 IMAD.IADD R163, R163, 0x1, -R0.reuse ;  /* 0x00000001a3a38824 */ /* 0x100fe200078e0a00 */
[----:B------:R-:W-:Y:S01]  /*7fe0*/  IABS R165, R8 ;  /* 0x0000000800a57213 */ /* 0x000fe20000000000 */
[----:B------:R-:W-:Y:S01]  /*7ff0*/  IMAD.HI.U32 R5, R3, R164, RZ ;  /* 0x000000a403057227 */ /* 0x000fe200078e00ff */
[----:B------:R-:W-:Y:S02]  /*8000*/  ISETP.GE.AND P0, PT, R10, RZ, PT ;  /* 0x000000ff0a00720c */ /* 0x000fe40003f06270 */
[----:B------:R-:W-:Y:S01]  /*8010*/  LOP3.LUT R10, R4, 0x152, RZ, 0xfc, !PT ;  /* 0x00000152040a7812 */ /* 0x000fe200078efcff */
[----:B------:R-:W-:Y:S02]  /*8020*/  @!P2 IMAD.IADD R161, R161, 0x1, -R0 ;  /* 0x00000001a1a1a824 */ /* 0x000fe400078e0a00 */
[----:B------:R-:W-:Y:S01]  /*8030*/  IMAD.MOV R7, RZ, RZ, -R7 ;  /* 0x000000ffff077224 */ /* 0x000fe200078e0a07 */
[----:B------:R-:W-:Y:S01]  /*8040*/  IABS R169, R10 ;  /* 0x0000000a00a97213 */ /* 0x000fe20000000000 */
[----:B------:R-:W-:Y:S01]  /*8050*/  @!P5 IMAD.MOV R161, RZ, RZ, -R161 ;  /* 0x000000ffffa1d224 */ /* 0x000fe200078e0aa1 */
[C---:B------:R-:W-:Y:S01]  /*8060*/  ISETP.GT.U32.AND P5, PT, R0.reuse, R163, PT ;  /* 0x000000a30000720c */ /* 0x040fe20003fa4070 */
[----:B------:R-:W-:Y:S01]  /*8070*/  @!P1 IMAD.MOV R159, RZ, RZ, -R159 ;  /* 0x000000ffff9f9224 */ /* 0x000fe200078e0a9f */
[----:B------:R-:W-:Y:S01]  /*8080*/  ISETP.GT.U32.AND P1, PT, R0, R162, PT ;  /* 0x000000a20000720c */ /* 0x000fe20003f24070 */
[----:B------:R-:W-:-:S02]  /*8090*/  IMAD.MOV R5, RZ, RZ, -R5 ;  /* 0x000000ffff057224 */ /* 0x000fc400078e0a05 */
[C---:B------:R-:W-:Y:S02]  /*80a0*/  IMAD R166, R0.reuse, R7, R166 ;  /* 0x0000000700a67224 */ /* 0x040fe400078e02a6 */
[----:B------:R-:W-:Y:S02]  /*80b0*/  IMAD R164, R0, R5, R164 ;  /* 0x0000000500a47224 */ /* 0x000fe400078e02a4 */
[----:B------:R-:W-:-:S03]  /*80c0*/  IMAD.HI.U32 R5, R3, R165, RZ ;  /* 0x000000a503057227 */ /* 0x000fc600078e00ff */
[C---:B------:R-:W-:Y:S01]  /*80d0*/  ISETP.GT.U32.AND P2, PT, R0.reuse, R164, PT ;  /* 0x000000a40000720c */ /* 0x040fe20003f44070 */
[--C-:B------:R-:W-:Y:S01]  /*80e0*/  @!P5 IMAD.IADD R163, R163, 0x1, -R0.reuse ;  /* 0x00000001a3a3d824 */ /* 0x100fe200078e0a00 */
[----:B------:R-:W-:Y:S01]  /*80f0*/  ISETP.GT.U32.AND P5, PT, R0, R166, PT ;  /* 0x000000a60000720c */ /* 0x000fe20003fa4070 */
[----:B------:R-:W-:Y:S01]  /*8100*/  @!P1 IMAD.IADD R162, R162, 0x1, -R0 ;  /* 0x00000001a2a29824 */ /* 0x000fe200078e0a00 */
[----:B------:R-:W-:Y:S01]  /*8110*/  ISETP.GE.AND P1, PT, R8, RZ, PT ;  /* 0x000000ff0800720c */ /* 0x000fe20003f26270 */
[----:B------:R-:W-:Y:S02]  /*8120*/  IMAD.MOV R8, RZ, RZ, -R5 ;  /* 0x000000ffff087224 */ /* 0x000fe400078e0a05 */
[----:B------:R-:W-:Y:S02]  /*8130*/  @!P4 IMAD.MOV R162, RZ, RZ, -R162 ;  /* 0x000000ffffa2c224 */ /* 0x000fe400078e0aa2 */
[----:B------:R-:W-:Y:S01]  /*8140*/  IMAD R165, R0, R8, R165 ;  /* 0x0000000800a57224 */ /* 0x000fe200078e02a5 */
[----:B------:R-:W-:Y:S01]  /*8150*/  LOP3.LUT R8, R4, 0x150, RZ, 0xfc, !PT ;  /* 0x0000015004087812 */ /* 0x000fe200078efcff */
[----:B------:R-:W-:-:S02]  /*8160*/  @!P6 IMAD.MOV R163, RZ, RZ, -R163 ;  /* 0x000000ffffa3e224 */ /* 0x000fc400078e0aa3 */
[--C-:B------:R-:W-:Y:S01]  /*8170*/  @!P2 IMAD.IADD R164, R164, 0x1, -R0.reuse ;  /* 0x00000001a4a4a824 */ /* 0x100fe200078e0a00 */
[----:B------:R-:W-:Y:S01]  /*8180*/  ISETP.GT.U32.AND P4, PT, R0, R165, PT ;  /* 0x000000a50000720c */ /* 0x000fe20003f84070 */
[----:B------:R-:W-:Y:S01]  /*8190*/  @!P5 IMAD.IADD R166, R166, 0x1, -R0 ;  /* 0x00000001a6a6d824 */ /* 0x000fe200078e0a00 */
[----:B------:R-:W-:Y:S01]  /*81a0*/  IABS R168, R8 ;  /* 0x0000000800a87213 */ /* 0x000fe20000000000 */
[C---:B------:R-:W-:Y:S01]  /*81b0*/  IMAD.HI.U32 R7, R3.reuse, R169, RZ ;  /* 0x000000a903077227 */ /* 0x040fe200078e00ff */
[C---:B------:R-:W-:Y:S02]  /*81c0*/  ISETP.GT.U32.AND P2, PT, R0.reuse, R164, PT ;  /* 0x000000a40000720c */ /* 0x040fe40003f44070 */
[----:B------:R-:W-:Y:S01]  /*81d0*/  ISETP.GT.U32.AND P6, PT, R0, R166, PT ;  /* 0x000000a60000720c */ /* 0x000fe20003fc4070 */
[----:B------:R-:W-:-:S04]  /*81e0*/  IMAD.HI.U32 R5, R3, R167, RZ ;  /* 0x000000a703057227 */ /* 0x000fc800078e00ff */
[----:B------:R-:W-:Y:S02]  /*81f0*/  IMAD.MOV R7, RZ, RZ, -R7 ;  /* 0x000000ffff077224 */ /* 0x000fe400078e0a07 */
[----:B------:R-:W-:Y:S02]  /*8200*/  IMAD.MOV R5, RZ, RZ, -R5 ;  /* 0x000000ffff057224 */ /* 0x000fe400078e0a05 */
[C---:B------:R-:W-:Y:S02]  /*8210*/  IMAD R169, R0.reuse, R7, R169 ;  /* 0x0000000700a97224 */ /* 0x040fe400078e02a9 */
[----:B------:R-:W-:Y:S02]  /*8220*/  IMAD R167, R0, R5, R167 ;  /* 0x0000000500a77224 */ /* 0x000fe400078e02a7 */
[--C-:B------:R-:W-:Y:S01]  /*8230*/  @!P4 IMAD.IADD R165, R165, 0x1, -R0.reuse ;  /* 0x00000001a5a5c824 */ /* 0x100fe200078e0a00 */
[----:B------:R-:W-:Y:S01]  /*8240*/  ISETP.GE.AND P4, PT, R172, RZ, PT ;  /* 0x000000ffac00720c */ /* 0x000fe20003f86270 */
[----:B------:R-:W-:Y:S01]  /*8250*/  @!P6 IMAD.IADD R166, R166, 0x1, -R0 ;  /* 0x00000001a6a6e824 */ /* 0x000fe200078e0a00 */
[C---:B------:R-:W-:Y:S01]  /*8260*/  ISETP.GT.U32.AND P6, PT, R0.reuse, R169, PT ;  /* 0x000000a90000720c */ /* 0x040fe20003fc4070 */
[----:B------:R-:W-:Y:S01]  /*8270*/  IMAD.HI.U32 R5, R3, R168, RZ ;  /* 0x000000a803057227 */ /* 0x000fe200078e00ff */
[----:B------:R-:W-:-:S03]  /*8280*/  ISETP.GT.U32.AND P5, PT, R0, R165, PT ;  /* 0x000000a50000720c */ /* 0x000fc60003fa4070 */
[----:B------:R-:W-:Y:S01]  /*8290*/  @!P2 IMAD.IADD R164, R164, 0x1, -R0 ;  /* 0x00000001a4a4a824 */ /* 0x000fe200078e0a00 */
[----:B------:R-:W-:Y:S01]  /*82a0*/  ISETP.GT.U32.AND P2, PT, R0, R167, PT ;  /* 0x000000a70000720c */ /* 0x000fe20003f44070 */
[----:B------:R-:W-:Y:S02]  /*82b0*/  IMAD.MOV R5, RZ, RZ, -R5 ;  /* 0x000000ffff057224 */ /* 0x000fe400078e0a05 */
[----:B------:R-:W-:Y:S01]  /*82c0*/  @!P3 IMAD.MOV R164, RZ, RZ, -R164 ;  /* 0x000000ffffa4b224 */ /* 0x000fe200078e0aa4 */
[----:B------:R-:W-:Y:S01]  /*82d0*/  ISETP.GE.AND P3, PT, R8, RZ, PT ;  /* 0x000000ff0800720c */ /* 0x000fe20003f66270 */
[----:B------:R-:W-:Y:S01]  /*82e0*/  IMAD R168, R0, R5, R168 ;  /* 0x0000000500a87224 */ /* 0x000fe200078e02a8 */
[----:B------:R-:W-:Y:S01]  /*82f0*/  LOP3.LUT R8, R4, 0x158, RZ, 0xfc, !PT ;  /* 0x0000015804087812 */ /* 0x000fe200078efcff */
[----:B------:R-:W-:-:S03]  /*8300*/  IMAD.HI.U32 R7, R3, R171, RZ ;  /* 0x000000ab03077227 */ /* 0x000fc600078e00ff */
[----:B------:R-:W-:Y:S01]  /*8310*/  IABS R172, R8 ;  /* 0x0000000800ac7213 */ /* 0x000fe20000000000 */
[----:B------:R-:W-:-:S04]  /*8320*/  IMAD.HI.U32 R5, R3, R170, RZ ;  /* 0x000000aa03057227 */ /* 0x000fc800078e00ff */
[----:B------:R-:W-:Y:S02]  /*8330*/  IMAD.MOV R7, RZ, RZ, -R7 ;  /* 0x000000ffff077224 */ /* 0x000fe400078e0a07 */
[--C-:B------:R-:W-:Y:S02]  /*8340*/  @!P6 IMAD.IADD R169, R169, 0x1, -R0.reuse ;  /* 0x00000001a9a9e824 */ /* 0x100fe400078e0a00 */
[----:B------:R-:W-:Y:S02]  /*8350*/  IMAD.MOV R5, RZ, RZ, -R5 ;  /* 0x000000ffff057224 */ /* 0x000fe400078e0a05 */
[--C-:B------:R-:W-:Y:S01]  /*8360*/  @!P2 IMAD.IADD R167, R167, 0x1, -R0.reuse ;  /* 0x00000001a7a7a824 */ /* 0x100fe200078e0a00 */
[C---:B------:R-:W-:Y:S01]  /*8370*/  ISETP.GT.U32.AND P6, PT, R0.reuse, R169, PT ;  /* 0x000000a90000720c */ /* 0x040fe20003fc4070 */
[----:B------:R-:W-:Y:S01]  /*8380*/  @!P5 IMAD.IADD R165, R165, 0x1, -R0 ;  /* 0x00000001a5a5d824 */ /* 0x000fe200078e0a00 */
[C---:B------:R-:W-:Y:S01]  /*8390*/  ISETP.GT.U32.AND P5, PT, R0.reuse, R168, PT ;  /* 0x000000a80000720c */ /* 0x040fe20003fa4070 */
[C---:B------:R-:W-:Y:S01]  /*83a0*/  IMAD R171, R0.reuse, R7, R171 ;  /* 0x0000000700ab7224 */ /* 0x040fe200078e02ab */
[C---:B------:R-:W-:Y:S01]  /*83b0*/  ISETP.GT.U32.AND P2, PT, R0.reuse, R167, PT ;  /* 0x000000a70000720c */ /* 0x040fe20003f44070 */
[----:B------:R-:W-:Y:S01]  /*83c0*/  IMAD R170, R0, R5, R170 ;  /* 0x0000000500aa7224 */ /* 0x000fe200078e02aa */
[----:B------:R-:W-:Y:S01]  /*83d0*/  LOP3.LUT R7, R4, 0x15a, RZ, 0xfc, !PT ;  /* 0x0000015a04077812 */ /* 0x000fe200078efcff */
[----:B------:R-:W-:-:S03]  /*83e0*/  IMAD.HI.U32 R5, R3, R172, RZ ;  /* 0x000000ac03057227 */ /* 0x000fc600078e00ff */
[----:B------:R-:W-:Y:S01]  /*83f0*/  IABS R173, R7 ;  /* 0x0000000700ad7213 */ /* 0x000fe20000000000 */
[----:B------:R-:W-:Y:S01]  /*8400*/  @!P0 IMAD.MOV R166, RZ, RZ, -R166 ;  /* 0x000000ffffa68224 */ /* 0x000fe200078e0aa6 */
[----:B------:R-:W-:Y:S01]  /*8410*/  ISETP.GT.U32.AND P0, PT, R0, R171, PT ;  /* 0x000000ab0000720c */ /* 0x000fe20003f04070 */
[----:B------:R-:W-:Y:S02]  /*8420*/  IMAD.MOV R5, RZ, RZ, -R5 ;  /* 0x000000ffff057224 */ /* 0x000fe400078e0a05 */
[----:B------:R-:W-:Y:S01]  /*8430*/  @!P5 IMAD.IADD R168, R168, 0x1, -R0 ;  /* 0x00000001a8a8d824 */ /* 0x000fe200078e0a00 */
[C---:B------:R-:W-:Y:S01]  /*8440*/  ISETP.GT.U32.AND P5, PT, R0.reuse, R170, PT ;  /* 0x000000aa0000720c */ /* 0x040fe20003fa4070 */
[C---:B------:R-:W-:Y:S02]  /*8450*/  IMAD R172, R0.reuse, R5, R172 ;  /* 0x0000000500ac7224 */ /* 0x040fe400078e02ac */
[--C-:B------:R-:W-:Y:S02]  /*8460*/  @!P6 IMAD.IADD R169, R169, 0x1, -R0.reuse ;  /* 0x00000001a9a9e824 */ /* 0x100fe400078e0a00 */
[--C-:B------:R-:W-:Y:S01]  /*8470*/  @!P2 IMAD.IADD R167, R167, 0x1, -R0.reuse ;  /* 0x00000001a7a7a824 */ /* 0x100fe200078e0a00 */
[----:B------:R-:W-:Y:S01]  /*8480*/  ISETP.GT.U32.AND P6, PT, R0, R172, PT ;  /* 0x000000ac0000720c */ /* 0x000fe20003fc4070 */
[----:B------:R-:W-:Y:S01]  /*8490*/  @!P1 IMAD.MOV R165, RZ, RZ, -R165 ;  /* 0x000000ffffa59224 */ /* 0x000fe200078e0aa5 */
[----:B------:R-:W-:Y:S01]  /*84a0*/  ISETP.GE.AND P2, PT, R10, RZ, PT ;  /* 0x000000ff0a00720c */ /* 0x000fe20003f46270 */
[----:B------:R-:W-:Y:S01]  /*84b0*/  @!P0 IMAD.IADD R171, R171, 0x1, -R0 ;  /* 0x00000001abab8824 */ /* 0x000fe200078e0a00 */
[----:B------:R-:W-:Y:S01]  /*84c0*/  ISETP.GT.U32.AND P1, PT, R0, R168, PT ;  /* 0x000000a80000720c */ /* 0x000fe20003f24070 */
        /* <DEDUP_REMOVED lines=8> */
[----:B------:R-:W-:Y:S01]  /*8550*/  LOP3.LUT R5, R4, 0x15c, RZ, 0xfc, !PT ;  /* 0x0000015c04057812 */ /* 0x000fe200078efcff */
[--C-:B------:R-:W-:Y:S02]  /*8560*/  @!P6 IMAD.IADD R172, R172, 0x1, -R0.reuse ;  /* 0x00000001acace824 */ /* 0x100fe400078e0a00 */
[----:B------:R-:W-:Y:S01]  /*8570*/  @!P1 IMAD.IADD R168, R168, 0x1, -R0 ;  /* 0x00000001a8a89824 */ /* 0x000fe200078e0a00 */
[----:B------:R-:W-:Y:S01]  /*8580*/  IABS R174, R5 ;  /* 0x0000000500ae7213 */ /* 0x000fe20000000000 */
[----:B------:R-:W-:Y:S01]  /*8590*/  @!P2 IMAD.MOV R169, RZ, RZ, -R169 ;  /* 0x000000ffffa9a224 */ /* 0x000fe200078e0aa9 */
[C---:B------:R-:W-:Y:S01]  /*85a0*/  ISETP.GT.U32.AND P2, PT, R0.reuse, R172, PT ;  /* 0x000000ac0000720c */ /* 0x040fe20003f44070 */
[----:B------:R-:W-:Y:S01]  /*85b0*/  @!P4 IMAD.MOV R167, RZ, RZ, -R167 ;  /* 0x000000ffffa7c224 */ /* 0x000fe200078e0aa7 */
[----:B------:R-:W-:Y:S01]  /*85c0*/  ISETP.GT.U32.AND P4, PT, R0, R170, PT ;  /* 0x000000aa0000720c */ /* 0x000fe20003f84070 */
[----:B------:R-:W-:Y:S01]  /*85d0*/  @!P3 IMAD.MOV R168, RZ, RZ, -R168 ;  /* 0x000000ffffa8b224 */ /* 0x000fe200078e0aa8 */
[----:B------:R-:W-:Y:S01]  /*85e0*/  ISETP.GE.AND P3, PT, R8, RZ, PT ;  /* 0x000000ff0800720c */ /* 0x000fe20003f66270 */
[----:B------:R-:W-:Y:S01]  /*85f0*/  @!P0 IMAD.IADD R171, R171, 0x1, -R0 ;  /* 0x00000001abab8824 */ /* 0x000fe200078e0a00 */
[----:B------:R-:W-:Y:S01]  /*8600*/  ISETP.GE.AND P6, PT, R5, RZ, PT ;  /* 0x000000ff0500720c */ /* 0x000fe20003fc6270 */
[----:B------:R-:W-:Y:S01]  /*8610*/  IMAD.HI.U32 R5, R3, R174, RZ ;  /* 0x000000ae03057227 */ /* 0x000fe200078e00ff */
[----:B------:R-:W-:-:S02]  /*8620*/  ISETP.GT.U32.AND P0, PT, R0, R173, PT ;  /* 0x000000ad0000720c */ /* 0x000fc40003f04070 */
[----:B------:R-:W-:Y:S01]  /*8630*/  ISETP.GE.AND P1, PT, R175, RZ, PT ;  /* 0x000000ffaf00720c */ /* 0x000fe20003f26270 */
[----:B------:R-:W-:Y:S01]  /*8640*/  IMAD.MOV R175, RZ, RZ, -R5 ;  /* 0x000000ffffaf7224 */ /* 0x000fe200078e0a05 */
[----:B------:R-:W-:Y:S01]  /*8650*/  LOP3.LUT R8, R4, 0x160, RZ, 0xfc, !PT ;  /* 0x0000016004087812 */ /* 0x000fe200078efcff */
[----:B------:R-:W-:Y:S01]  /*8660*/  @!P2 IMAD.IADD R172, R172, 0x1, -R0 ;  /* 0x00000001acaca824 */ /* 0x000fe200078e0a00 */
[----:B------:R-:W-:Y:S01]  /*8670*/  ISETP.GE.AND P2, PT, R10, RZ, PT ;  /* 0x000000ff0a00720c */ /* 0x000fe20003f46270 */
[----:B------:R-:W-:Y:S01]  /*8680*/  IMAD R174, R0, R175, R174 ;  /* 0x000000af00ae7224 */ /* 0x000fe200078e02ae */
[----:B------:R-:W-:Y:S01]  /*8690*/  IABS R176, R8 ;  /* 0x0000000800b07213 */ /* 0x000fe20000000000 */
[----:B------:R-:W-:Y:S01]  /*86a0*/  @!P4 IMAD.IADD R170, R170, 0x1, -R0 ;  /* 0x00000001aaaac824 */ /* 0x000fe200078e0a00 */
[----:B------:R-:W-:Y:S01]  /*86b0*/  ISETP.GE.AND P4, PT, R7, RZ, PT ;  /* 0x000000ff0700720c */ /* 0x000fe20003f86270 */
[----:B------:R-:W-:Y:S01]  /*86c0*/  @!P3 IMAD.MOV R172, RZ, RZ, -R172 ;  /* 0x000000ffffacb224 */ /* 0x000fe200078e0aac */
[----:B------:R-:W-:Y:S01]  /*86d0*/  LOP3.LUT R7, R4, 0x15e, RZ, 0xfc, !PT ;  /* 0x0000015e04077812 */ /* 0x000fe200078efcff */
[----:B------:R-:W-:Y:S01]  /*86e0*/  @!P0 IMAD.IADD R173, R173, 0x1, -R0 ;  /* 0x00000001adad8824 */ /* 0x000fe200078e0a00 */
[----:B------:R-:W-:Y:S01]  /*86f0*/  ISETP.GT.U32.AND P3, PT, R0, R174, PT ;  /* 0x000000ae0000720c */ /* 0x000fe20003f64070 */
[----:B------:R-:W-:Y:S01]  /*8700*/  @!P5 IMAD.MOV R170, RZ, RZ, -R170 ;  /* 0x000000ffffaad224 */ /* 0x000fe200078e0aaa */
[----:B------:R-:W-:Y:S01]  /*8710*/  ISETP.GE.AND P5, PT, R7, RZ, PT ;  /* 0x000000ff0700720c */ /* 0x000fe20003fa6270 */
[----:B------:R-:W-:Y:S01]  /*8720*/  @!P1 IMAD.MOV R171, RZ, RZ, -R171 ;  /* 0x000000ffffab9224 */ /* 0x000fe200078e0aab */
[----:B------:R-:W-:-:S02]  /*8730*/  IABS R7, R7 ;  /* 0x0000000700077213 */ /* 0x000fc40000000000 */
[----:B------:R-:W-:Y:S02]  /*8740*/  ISETP.GT.U32.AND P0, PT, R0, R173, PT ;  /* 0x000000ad0000720c */ /* 0x000fe40003f04070 */
[----:B------:R-:W-:Y:S01]  /*8750*/  ISETP.GE.AND P1, PT, R8, RZ, PT ;  /* 0x000000ff0800720c */ /* 0x000fe20003f26270 */
[----:B------:R-:W-:Y:S01]  /*8760*/  IMAD.MOV.U32 R8, RZ, RZ, R7 ;  /* 0x000000ffff087224 */ /* 0x000fe200078e0007 */
[----:B------:R-:W-:Y:S01]  /*8770*/  LOP3.LUT R10, R4, 0x166, RZ, 0xfc, !PT ;  /* 0x00000166040a7812 */ /* 0x000fe200078efcff */
[----:B------:R-:W-:-:S03]  /*8780*/  IMAD.HI.U32 R7, R3, R176, RZ ;  /* 0x000000b003077227 */ /* 0x000fc600078e00ff */
[----:B------:R-:W-:Y:S01]  /*8790*/  IABS R179, R10 ;  /* 0x0000000a00b37213 */ /* 0x000fe20000000000 */
[----:B------:R-:W-:Y:S02]  /*87a0*/  IMAD.MOV R7, RZ, RZ, -R7 ;  /* 0x000000ffff077224 */ /* 0x000fe400078e0a07 */
[----:B------:R-:W-:Y:S02]  /*87b0*/  @!P3 IMAD.IADD R174, R174, 0x1, -R0 ;  /* 0x00000001aeaeb824 */ /* 0x000fe400078e0a00 */
[----:B------:R-:W-:-:S03]  /*87c0*/  IMAD.HI.U32 R5, R3, R8, RZ ;  /* 0x0000000803057227 */ /* 0x000fc600078e00ff */
[C---:B------:R-:W-:Y:S01]  /*87d0*/  ISETP.GT.U32.AND P3, PT, R0.reuse, R174, PT ;  /* 0x000000ae0000720c */ /* 0x040fe20003f64070 */
[----:B------:R-:W-:Y:S02]  /*87e0*/  @!P0 IMAD.IADD R173, R173, 0x1, -R0 ;  /* 0x00000001adad8824 */ /* 0x000fe400078e0a00 */
[----:B------:R-:W-:Y:S02]  /*87f0*/  IMAD R176, R0, R7, R176 ;  /* 0x0000000700b07224 */ /* 0x000fe400078e02b0 */
[----:B------:R-:W-:Y:S02]  /*8800*/  IMAD.MOV R175, RZ, RZ, -R5 ;  /* 0x000000ffffaf7224 */ /* 0x000fe400078e0a05 */
[----:B------:R-:W-:-:S04]  /*8810*/  IMAD.HI.U32 R5, R3, R177, RZ ;  /* 0x000000b103057227 */ /* 0x000fc800078e00ff */
[----:B------:R-:W-:Y:S01]  /*8820*/  @!P4 IMAD.MOV R173, RZ, RZ, -R173 ;  /* 0x000000ffffadc224 */ /* 0x000fe200078e0aad */
[C---:B------:R-:W-:Y:S01]  /*8830*/  ISETP.GT.U32.AND P4, PT, R0.reuse, R176, PT ;  /* 0x000000b00000720c */ /* 0x040fe20003f84070 */
[----:B------:R-:W-:Y:S01]  /*8840*/  IMAD R175, R0, R175, R8 ;  /* 0x000000af00af7224 */ /* 0x000fe200078e0208 */
[----:B------:R-:W-:Y:S01]  /*8850*/  LOP3.LUT R8, R4, 0x164, RZ, 0xfc, !PT ;  /* 0x0000016404087812 */ /* 0x000fe200078efcff */
[----:B------:R-:W-:Y:S02]  /*8860*/  IMAD.MOV R5, RZ, RZ, -R5 ;  /* 0x000000ffff057224 */ /* 0x000fe400078e0a05 */
[----:B------:R-:W-:Y:S01]  /*8870*/  @!P3 IMAD.IADD R174, R174, 0x1, -R0 ;  /* 0x00000001aeaeb824 */ /* 0x000fe200078e0a00 */
[C---:B------:R-:W-:Y:S01]  /*8880*/  ISETP.GT.U32.AND P0, PT, R0.reuse, R175, PT ;  /* 0x000000af0000720c */ /* 0x040fe20003f04070 */
[----:B------:R-:W-:Y:S01]  /*8890*/  IMAD R177, R0, R5, R177 ;  /* 0x0000000500b17224 */ /* 0x000fe200078e02b1 */
[----:B------:R-:W-:Y:S01]  /*88a0*/  IABS R178, R8 ;  /* 0x0000000800b27213 */ /* 0x000fe20000000000 */
[----:B------:R-:W-:-:S03]  /*88b0*/  IMAD.HI.U32 R7, R3, R179, RZ ;  /* 0x000000b303077227 */ /* 0x000fc600078e00ff */
[----:B------:R-:W-:Y:S01]  /*88c0*/  ISETP.GT.U32.AND P3, PT, R0, R177, PT ;  /* 0x000000b10000720c */ /* 0x000fe20003f64070 */
[----:B------:R-:W-:Y:S02]  /*88d0*/  @!P4 IMAD.IADD R176, R176, 0x1, -R0 ;  /* 0x00000001b0b0c824 */ /* 0x000fe400078e0a00 */
[----:B------:R-:W-:-:S03]  /*88e0*/  IMAD.HI.U32 R5, R3, R178, RZ ;  /* 0x000000b203057227 */ /* 0x000fc600078e00ff */
[C---:B------:R-:W-:Y:S01]  /*88f0*/  ISETP.GT.U32.AND P4, PT, R0.reuse, R176, PT ;  /* 0x000000b00000720c */ /* 0x040fe20003f84070 */
[--C-:B------:R-:W-:Y:S02]  /*8900*/  @!P0 IMAD.IADD R175, R175, 0x1, -R0.reuse ;  /* 0x00000001afaf8824 */ /* 0x100fe400078e0a00 */
[----:B------:R-:W-:Y:S02]  /*8910*/  IMAD.MOV R7, RZ, RZ, -R7 ;  /* 0x000000ffff077224 */ /* 0x000fe400078e0a07 */
[----:B------:R-:W-:Y:S01]  /*8920*/  IMAD.MOV R5, RZ, RZ, -R5 ;  /* 0x000000ffff057224 */ /* 0x000fe200078e0a05 */
[C---:B------:R-:W-:Y:S01]  /*8930*/  ISETP.GT.U32.AND P0, PT, R0.reuse, R175, PT ;  /* 0x000000af0000720c */ /* 0x040fe20003f04070 */
[----:B------:R-:W-:Y:S02]  /*8940*/  @!P3 IMAD.IADD R177, R177, 0x1, -R0 ;  /* 0x00000001b1b1b824 */ /* 0x000fe400078e0a00 */
[C---:B------:R-:W-:Y:S02]  /*8950*/  IMAD R179, R0.reuse, R7, R179 ;  /* 0x0000000700b37224 */ /* 0x040fe400078e02b3 */
[C---:B------:R-:W-:Y:S01]  /*8960*/  IMAD R178, R0.reuse, R5, R178 ;  /* 0x0000000500b27224 */ /* 0x040fe200078e02b2 */
[----:B------:R-:W-:Y:S01]  /*8970*/  ISETP.GT.U32.AND P3, PT, R0, R177, PT ;  /* 0x000000b10000720c */ /* 0x000fe20003f64070 */
[----:B------:R-:W-:-:S04]  /*8980*/  IMAD.HI.U32 R5, R3, R180, RZ ;  /* 0x000000b403057227 */ /* 0x000fc800078e00ff */
[----:B------:R-:W-:Y:S01]  /*8990*/  @!P4 IMAD.IADD R176, R176, 0x1, -R0 ;  /* 0x00000001b0b0c824 */ /* 0x000fe200078e0a00 */
[----:B------:R-:W-:Y:S01]  /*89a0*/  ISETP.GT.U32.AND P4, PT, R0, R179, PT ;  /* 0x000000b30000720c */ /* 0x000fe20003f84070 */
[----:B------:R-:W-:-:S04]  /*89b0*/  IMAD.HI.U32 R7, R3, R181, RZ ;  /* 0x000000b503077227 */ /* 0x000fc800078e00ff */
[----:B------:R-:W-:Y:S02]  /*89c0*/  IMAD.MOV R5, RZ, RZ, -R5 ;  /* 0x000000ffff057224 */ /* 0x000fe400078e0a05 */
[----:B------:R-:W-:Y:S01]  /*89d0*/  @!P0 IMAD.IADD R175, R175, 0x1, -R0 ;  /* 0x00000001afaf8824 */ /* 0x000fe200078e0a00 */
[C---:B------:R-:W-:Y:S01]  /*89e0*/  ISETP.GT.U32.AND P0, PT, R0.reuse, R178, PT ;  /* 0x000000b20000720c */ /* 0x040fe20003f04070 */
[----:B------:R-:W-:Y:S02]  /*89f0*/  IMAD.MOV R7, RZ, RZ, -R7 ;  /* 0x000000ffff077224 */ /* 0x000fe400078e0a07 */
[C---:B------:R-:W-:Y:S02]  /*8a00*/  IMAD R180, R0.reuse, R5, R180 ;  /* 0x0000000500b47224 */ /* 0x040fe400078e02b4 */
[C---:B------:R-:W-:Y:S02]  /*8a10*/  IMAD R181, R0.reuse, R7, R181 ;  /* 0x0000000700b57224 */ /* 0x040fe400078e02b5 */
[--C-:B------:R-:W-:Y:S01]  /*8a20*/  @!P3 IMAD.IADD R177, R177, 0x1, -R0.reuse ;  /* 0x00000001b1b1b824 */ /* 0x100fe200078e0a00 */
[----:B------:R-:W-:Y:S01]  /*8a30*/  ISETP.GT.U32.AND P3, PT, R0, R180, PT ;  /* 0x000000b40000720c */ /* 0x000fe20003f64070 */
[----:B------:R-:W-:-:S02]  /*8a40*/  @!P4 IMAD.IADD R179, R179, 0x1, -R0 ;  /* 0x00000001b3b3c824 */ /* 0x000fc400078e0a00 */
[----:B------:R-:W-:Y:S01]  /*8a50*/  @!P2 IMAD.MOV R177, RZ, RZ, -R177 ;  /* 0x000000ffffb1a224 */ /* 0x000fe200078e0ab1 */
[C---:B------:R-:W-:Y:S01]  /*8a60*/  ISETP.GT.U32.AND P2, PT, R0.reuse, R181, PT ;  /* 0x000000b50000720c */ /* 0x040fe20003f44070 */
[----:B------:R-:W-:Y:S01]  /*8a70*/  @!P6 IMAD.MOV R174, RZ, RZ, -R174 ;  /* 0x000000ffffaee224 */ /* 0x000fe200078e0aae */
[----:B------:R-:W-:Y:S01]  /*8a80*/  ISETP.GT.U32.AND P4, PT, R0, R179, PT ;  /* 0x000000b30000720c */ /* 0x000fe20003f84070 */
[----:B------:R-:W-:Y:S01]  /*8a90*/  @!P0 IMAD.IADD R178, R178, 0x1, -R0 ;  /* 0x00000001b2b28824 */ /* 0x000fe200078e0a00 */
[----:B------:R-:W-:Y:S01]  /*8aa0*/  ISETP.GE.AND P6, PT, R8, RZ, PT ;  /* 0x000000ff0800720c */ /* 0x000fe20003fc6270 */
[----:B------:R-:W-:Y:S01]  /*8ab0*/  IMAD.HI.U32 R5, R3, R182, RZ ;  /* 0x000000b603057227 */ /* 0x000fe200078e00ff */
[----:B------:R-:W-:Y:S02]  /*8ac0*/  LOP3.LUT R8, R4, 0x16e, RZ, 0xfc, !PT ;  /* 0x0000016e04087812 */ /* 0x000fe400078efcff */
[----:B------:R-:W-:Y:S01]  /*8ad0*/  ISETP.GE.AND P0, PT, R10, RZ, PT ;  /* 0x000000ff0a00720c */ /* 0x000fe20003f06270 */
[----:B------:R-:W-:Y:S01]  /*8ae0*/  @!P5 IMAD.MOV R175, RZ, RZ, -R175 ;  /* 0x000000ffffafd224 */ /* 0x000fe200078e0aaf */
[----:B------:R-:W-:Y:S01]  /*8af0*/  ISETP.GT.U32.AND P5, PT, R0, R178, PT ;  /* 0x000000b20000720c */ /* 0x000fe20003fa4070 */
[----:B------:R-:W-:Y:S01]  /*8b00*/  @!P1 IMAD.MOV R176, RZ, RZ, -R176 ;  /* 0x000000ffffb09224 */ /* 0x000fe200078e0ab0 */
[----:B------:R-:W-:Y:S01]  /*8b10*/  ISETP.GE.AND P1, PT, R183, RZ, PT ;  /* 0x000000ffb700720c */ /* 0x000fe20003f26270 */
[----:B------:R-:W-:Y:S01]  /*8b20*/  IMAD.MOV R5, RZ, RZ, -R5 ;  /* 0x000000ffff057224 */ /* 0x000fe200078e0a05 */
[----:B------:R-:W-:Y:S01]  /*8b30*/  IABS R183, R8 ;  /* 0x0000000800b77213 */ /* 0x000fe20000000000 */
[----:B------:R-:W-:Y:S01]  /*8b40*/  @!P3 IMAD.IADD R180, R180, 0x1, -R0 ;  /* 0x00000001b4b4b824 */ /* 0x000fe200078e0a00 */
[----:B------:R-:W-:Y:S01]  /*8b50*/  LOP3.LUT R10, R4, 0x170, RZ, 0xfc, !PT ;  /* 0x00000170040a7812 */ /* 0x000fe200078efcff */
[C---:B------:R-:W-:Y:S01]  /*8b60*/  IMAD R182, R0.reuse, R5, R182 ;  /* 0x0000000500b67224 */ /* 0x040fe200078e02b6 */
[----:B------:R-:W-:Y:S01]  /*8b70*/  ISETP.GE.AND P3, PT, R185, RZ, PT ;  /* 0x000000ffb900720c */ /* 0x000fe20003f66270 */
[----:B------:R-:W-:Y:S01]  /*8b80*/  @!P2 IMAD.IADD R181, R181, 0x1, -R0 ;  /* 0x00000001b5b5a824 */ /* 0x000fe200078e0a00 */
[----:B------:R-:W-:Y:S01]  /*8b90*/  ISETP.GT.U32.AND P2, PT, R0, R180, PT ;  /* 0x000000b40000720c */ /* 0x000fe20003f44070 */
[----:B------:R-:W-:Y:S01]  /*8ba0*/  IMAD.HI.U32 R5, R3, R183, RZ ;  /* 0x000000b703057227 */ /* 0x000fe200078e00ff */
[----:B------:R-:W-:-:S03]  /*8bb0*/  IABS R185, R189 ;  /* 0x000000bd00b97213 */ /* 0x000fc60000000000 */
[--C-:B------:R-:W-:Y:S01]  /*8bc0*/  @!P4 IMAD.IADD R179, R179, 0x1, -R0.reuse ;  /* 0x00000001b3b3c824 */ /* 0x100fe200078e0a00 */
        /* <DEDUP_REMOVED lines=9> */
[----:B------:R-:W-:Y:S01]  /*8c60*/  ISETP.GT.U32.AND P2, PT, R0, R183, PT ;  /* 0x000000b70000720c */ /* 0x000fe20003f44070 */
[----:B------:R-:W-:-:S04]  /*8c70*/  IMAD.HI.U32 R5, R3, R184, RZ ;  /* 0x000000b803057227 */ /* 0x000fc800078e00ff */
[--C-:B------:R-:W-:Y:S02]  /*8c80*/  @!P4 IMAD.IADD R182, R182, 0x1, -R0.reuse ;  /* 0x00000001b6b6c824 */ /* 0x100fe400078e0a00 */
[----:B------:R-:W-:Y:S02]  /*8c90*/  IMAD.MOV R5, RZ, RZ, -R5 ;  /* 0x000000ffff057224 */ /* 0x000fe400078e0a05 */
[----:B------:R-:W-:Y:S01]  /*8ca0*/  @!P0 IMAD.MOV R179, RZ, RZ, -R179 ;  /* 0x000000ffffb38224 */ /* 0x000fe200078e0ab3 */
[----:B------:R-:W-:Y:S01]  /*8cb0*/  ISETP.GT.U32.AND P4, PT, R0, R182, PT ;  /* 0x000000b60000720c */ /* 0x000fe20003f84070 */
[----:B------:R-:W-:Y:S01]  /*8cc0*/  @!P6 IMAD.IADD R181, R181, 0x1, -R0 ;  /* 0x00000001b5b5e824 */ /* 0x000fe200078e0a00 */
[----:B------:R-:W-:Y:S01]  /*8cd0*/  ISETP.GE.AND P6, PT, R8, RZ, PT ;  /* 0x000000ff0800720c */ /* 0x000fe20003fc6270 */
[----:B------:R-:W-:Y:S01]  /*8ce0*/  IMAD R184, R0, R5, R184 ;  /* 0x0000000500b87224 */ /* 0x000fe200078e02b8 */
[----:B------:R-:W-:Y:S01]  /*8cf0*/  LOP3.LUT R8, R4, 0x176, RZ, 0xfc, !PT ;  /* 0x0000017604087812 */ /* 0x000fe200078efcff */
[----:B------:R-:W-:Y:S01]  /*8d00*/  @!P2 IMAD.IADD R183, R183, 0x1, -R0 ;  /* 0x00000001b7b7a824 */ /* 0x000fe200078e0a00 */
[----:B------:R-:W-:Y:S01]  /*8d10*/  ISETP.GE.AND P2, PT, R10, RZ, PT ;  /* 0x000000ff0a00720c */ /* 0x000fe20003f46270 */
[----:B------:R-:W-:Y:S01]  /*8d20*/  IMAD.HI.U32 R5, R3, R185, RZ ;  /* 0x000000b903057227 */ /* 0x000fe200078e00ff */
[----:B------:R-:W-:-:S02]  /*8d30*/  IABS R187, R8 ;  /* 0x0000000800bb7213 */ /* 0x000fc40000000000 */
[----:B------:R-:W-:Y:S01]  /*8d40*/  ISETP.GT.U32.AND P0, PT, R0, R183, PT ;  /* 0x000000b70000720c */ /* 0x000fe20003f04070 */
[----:B------:R-:W-:Y:S01]  /*8d50*/  IMAD.MOV R5, RZ, RZ, -R5 ;  /* 0x000000ffff057224 */ /* 0x000fe200078e0a05 */
[----:B------:R-:W-:Y:S01]  /*8d60*/  LOP3.LUT R10, R4, 0x178, RZ, 0xfc, !PT ;  /* 0x00000178040a7812 */ /* 0x000fe200078efcff */
[----:B------:R-:W-:Y:S01]  /*8d70*/  @!P4 IMAD.IADD R182, R182, 0x1, -R0 ;  /* 0x00000001b6b6c824 */ /* 0x000fe200078e0a00 */
[C---:B------:R-:W-:Y:S01]  /*8d80*/  ISETP.GT.U32.AND P4, PT, R0.reuse, R184, PT ;  /* 0x000000b80000720c */ /* 0x040fe20003f84070 */
[----:B------:R-:W-:Y:S01]  /*8d90*/  IMAD R185, R0, R5, R185 ;  /* 0x0000000500b97224 */ /* 0x000fe200078e02b9 */
[----:B------:R-:W-:Y:S01]  /*8da0*/  IABS R188, R10 ;  /* 0x0000000a00bc7213 */ /* 0x000fe20000000000 */
[----:B------:R-:W-:-:S04]  /*8db0*/  IMAD.HI.U32 R5, R3, R187, RZ ;  /* 0x000000bb03057227 */ /* 0x000fc800078e00ff */
[----:B------:R-:W-:Y:S02]  /*8dc0*/  IMAD.MOV R5, RZ, RZ, -R5 ;  /* 0x000000ffff057224 */ /* 0x000fe400078e0a05 */
[----:B------:R-:W-:-:S04]  /*8dd0*/  IMAD.HI.U32 R7, R3, R186, RZ ;  /* 0x000000ba03077227 */ /* 0x000fc800078e00ff */
[--C-:B------:R-:W-:Y:S01]  /*8de0*/  @!P0 IMAD.IADD R183, R183, 0x1, -R0.reuse ;  /* 0x00000001b7b78824 */ /* 0x100fe200078e0a00 */
[----:B------:R-:W-:Y:S01]  /*8df0*/  ISETP.GE.AND P0, PT, R190, RZ, PT ;  /* 0x000000ffbe00720c */ /* 0x000fe20003f06270 */
[----:B------:R-:W-:Y:S02]  /*8e00*/  IMAD R187, R0, R5, R187 ;  /* 0x0000000500bb7224 */ /* 0x000fe400078e02bb */
[----:B------:R-:W-:Y:S02]  /*8e10*/  IMAD.MOV R7, RZ, RZ, -R7 ;  /* 0x000000ffff077224 */ /* 0x000fe400078e0a07 */
[----:B------:R-:W-:Y:S01]  /*8e20*/  @!P4 IMAD.IADD R184, R184, 0x1, -R0 ;  /* 0x00000001b8b8c824 */ /* 0x000fe200078e0a00 */
[C---:B------:R-:W-:Y:S01]  /*8e30*/  ISETP.GT.U32.AND P4, PT, R0.reuse, R185, PT ;  /* 0x000000b90000720c */ /* 0x040fe20003f84070 */
[----:B------:R-:W-:Y:S01]  /*8e40*/  @!P6 IMAD.MOV R183, RZ, RZ, -R183 ;  /* 0x000000ffffb7e224 */ /* 0x000fe200078e0ab7 */
[C---:B------:R-:W-:Y:S01]  /*8e50*/  ISETP.GT.U32.AND P6, PT, R0.reuse, R187, PT ;  /* 0x000000bb0000720c */ /* 0x040fe20003fc4070 */
[----:B------:R-:W-:-:S02]  /*8e60*/  IMAD R186, R0, R7, R186 ;  /* 0x0000000700ba7224 */ /* 0x000fc400078e02ba */
[----:B------:R-:W-:-:S04]  /*8e70*/  IMAD.HI.U32 R7, R3, R188, RZ ;  /* 0x000000bc03077227 */ /* 0x000fc800078e00ff */
[----:B------:R-:W-:Y:S02]  /*8e80*/  IMAD.MOV R7, RZ, RZ, -R7 ;  /* 0x000000ffff077224 */ /* 0x000fe400078e0a07 */
[----:B------:R-:W-:Y:S01]  /*8e90*/  @!P1 IMAD.MOV R180, RZ, RZ, -R180 ;  /* 0x000000ffffb49224 */ /* 0x000fe200078e0ab4 */
[C---:B------:R-:W-:Y:S01]  /*8ea0*/  ISETP.GT.U32.AND P1, PT, R0.reuse, R184, PT ;  /* 0x000000b80000720c */ /* 0x040fe20003f24070 */
[----:B------:R-:W-:Y:S01]  /*8eb0*/  IMAD R188, R0, R7, R188 ;  /* 0x0000000700bc7224 */ /* 0x000fe200078e02bc */
[----:B------:R-:W-:Y:S01]  /*8ec0*/  LOP3.LUT R7, R4, 0x17a, RZ, 0xfc, !PT ;  /* 0x0000017a04077812 */ /* 0x000fe200078efcff */
[----:B------:R-:W-:Y:S01]  /*8ed0*/  @!P5 IMAD.MOV R181, RZ, RZ, -R181 ;  /* 0x000000ffffb5d224 */ /* 0x000fe200078e0ab5 */
[----:B------:R-:W-:Y:S01]  /*8ee0*/  ISETP.GT.U32.AND P5, PT, R0, R186, PT ;  /* 0x000000ba0000720c */ /* 0x000fe20003fa4070 */
[----:B------:R-:W-:Y:S01]  /*8ef0*/  @!P3 IMAD.MOV R182, RZ, RZ, -R182 ;  /* 0x000000ffffb6b224 */ /* 0x000fe200078e0ab6 */
[----:B------:R-:W-:Y:S01]  /*8f00*/  ISETP.GE.AND P3, PT, R189, RZ, PT ;  /* 0x000000ffbd00720c */ /* 0x000fe20003f66270 */
[--C-:B------:R-:W-:Y:S01]  /*8f10*/  @!P4 IMAD.IADD R185, R185, 0x1, -R0.reuse ;  /* 0x00000001b9b9c824 */ /* 0x100fe200078e0a00 */
[----:B------:R-:W-:Y:S01]  /*8f20*/  IABS R189, R7 ;  /* 0x0000000700bd7213 */ /* 0x000fe20000000000 */
[----:B------:R-:W-:-:S03]  /*8f30*/  @!P6 IMAD.IADD R187, R187, 0x1, -R0 ;  /* 0x00000001bbbbe824 */ /* 0x000fc600078e0a00 */
[C---:B------:R-:W-:Y:S01]  /*8f40*/  ISETP.GT.U32.AND P4, PT, R0.reuse, R185, PT ;  /* 0x000000b90000720c */ /* 0x040fe20003f84070 */
[----:B------:R-:W-:Y:S01]  /*8f50*/  IMAD.HI.U32 R5, R3, R189, RZ ;  /* 0x000000bd03057227 */ /* 0x000fe200078e00ff */
[----:B------:R-:W-:-:S03]  /*8f60*/  ISETP.GT.U32.AND P6, PT, R0, R187, PT ;  /* 0x000000bb0000720c */ /* 0x000fc60003fc4070 */
[--C-:B------:R-:W-:Y:S01]  /*8f70*/  @!P1 IMAD.IADD R184, R184, 0x1, -R0.reuse ;  /* 0x00000001b8b89824 */ /* 0x100fe200078e0a00 */
[----:B------:R-:W-:Y:S01]  /*8f80*/  ISETP.GE.AND P1, PT, R8, RZ, PT ;  /* 0x000000ff0800720c */ /* 0x000fe20003f26270 */
[----:B------:R-:W-:Y:S01]  /*8f90*/  IMAD.MOV R5, RZ, RZ, -R5 ;  /* 0x000000ffff057224 */ /* 0x000fe200078e0a05 */
[----:B------:R-:W-:Y:S01]  /*8fa0*/  LOP3.LUT R8, R4, 0x17c, RZ, 0xfc, !PT ;  /* 0x0000017c04087812 */ /* 0x000fe200078efcff */
[----:B------:R-:W-:Y:S02]  /*8fb0*/  @!P5 IMAD.IADD R186, R186, 0x1, -R0 ;  /* 0x00000001babad824 */ /* 0x000fe400078e0a00 */
[----:B------:R-:W-:Y:S01]  /*8fc0*/  @!P2 IMAD.MOV R184, RZ, RZ, -R184 ;  /* 0x000000ffffb8a224 */ /* 0x000fe200078e0ab8 */
[C---:B------:R-:W-:Y:S01]  /*8fd0*/  ISETP.GT.U32.AND P2, PT, R0.reuse, R188, PT ;  /* 0x000000bc0000720c */ /* 0x040fe20003f44070 */
[C---:B------:R-:W-:Y:S01]  /*8fe0*/  IMAD R189, R0.reuse, R5, R189 ;  /* 0x0000000500bd7224 */ /* 0x040fe200078e02bd */
[----:B------:R-:W-:Y:S01]  /*8ff0*/  ISETP.GT.U32.AND P5, PT, R0, R186, PT ;  /* 0x000000ba0000720c */ /* 0x000fe20003fa4070 */
[--C-:B------:R-:W-:Y:S01]  /*9000*/  @!P4 IMAD.IADD R185, R185, 0x1, -R0.reuse ;  /* 0x00000001b9b9c824 */ /* 0x100fe200078e0a00 */
[----:B------:R-:W-:Y:S01]  /*9010*/  ISETP.GE.AND P4, PT, R10, RZ, PT ;  /* 0x000000ff0a00720c */ /* 0x000fe20003f86270 */
[----:B------:R-:W-:Y:S01]  /*9020*/  @!P6 IMAD.IADD R187, R187, 0x1, -R0 ;  /* 0x00000001bbbbe824 */ /* 0x000fe200078e0a00 */
[----:B------:R-:W-:Y:S01]  /*9030*/  ISETP.GT.U32.AND P6, PT, R0, R189, PT ;  /* 0x000000bd0000720c */ /* 0x000fe20003fc4070 */
[----:B------:R-:W-:Y:S01]  /*9040*/  @!P3 IMAD.MOV R185, RZ, RZ, -R185 ;  /* 0x000000ffffb9b224 */ /* 0x000fe200078e0ab9 */
[----:B------:R-:W-:Y:S01]  /*9050*/  LOP3.LUT R10, R4, 0x17e, RZ, 0xfc, !PT ;  /* 0x0000017e040a7812 */ /* 0x000fe200078efcff */
[----:B------:R-:W-:Y:S01]  /*9060*/  @!P1 IMAD.MOV R187, RZ, RZ, -R187 ;  /* 0x000000ffffbb9224 */ /* 0x000fe200078e0abb */
[----:B------:R-:W-:-:S02]  /*9070*/  IABS R190, R8 ;  /* 0x0000000800be7213 */ /* 0x000fc40000000000 */
[----:B------:R-:W-:Y:S01]  /*9080*/  IABS R191, R10 ;  /* 0x0000000a00bf7213 */ /* 0x000fe20000000000 */
[--C-:B------:R-:W-:Y:S01]  /*9090*/  @!P2 IMAD.IADD R188, R188, 0x1, -R0.reuse ;  /* 0x00000001bcbca824 */ /* 0x100fe200078e0a00 */
[----:B------:R-:W-:Y:S01]  /*90a0*/  ISETP.GE.AND P2, PT, R8, RZ, PT ;  /* 0x000000ff0800720c */ /* 0x000fe20003f46270 */
[--C-:B------:R-:W-:Y:S01]  /*90b0*/  @!P5 IMAD.IADD R186, R186, 0x1, -R0.reuse ;  /* 0x00000001babad824 */ /* 0x100fe200078e0a00 */
[----:B------:R-:W-:Y:S01]  /*90c0*/  LOP3.LUT R8, R4, 0x180, RZ, 0xfc, !PT ;  /* 0x0000018004087812 */ /* 0x000fe200078efcff */
[----:B------:R-:W-:Y:S01]  /*90d0*/  IMAD.HI.U32 R5, R3, R191, RZ ;  /* 0x000000bf03057227 */ /* 0x000fe200078e00ff */
[----:B------:R-:W-:Y:S02]  /*90e0*/  ISETP.GE.AND P5, PT, R7, RZ, PT ;  /* 0x000000ff0700720c */ /* 0x000fe40003fa6270 */
[----:B------:R-:W-:Y:S01]  /*90f0*/  ISETP.GT.U32.AND P3, PT, R0, R188, PT ;  /* 0x000000bc0000720c */ /* 0x000fe20003f64070 */
[----:B------:R-:W-:Y:S01]  /*9100*/  @!P6 IMAD.IADD R189, R189, 0x1, -R0 ;  /* 0x00000001bdbde824 */ /* 0x000fe200078e0a00 */
[----:B------:R-:W-:Y:S01]  /*9110*/  IABS R192, R8 ;  /* 0x0000000800c07213 */ /* 0x000fe20000000000 */
[----:B------:R-:W-:-:S04]  /*9120*/  IMAD.HI.U32 R7, R3, R190, RZ ;  /* 0x000000be03077227 */ /* 0x000fc800078e00ff */
[----:B------:R-:W-:Y:S02]  /*9130*/  IMAD.MOV R5, RZ, RZ, -R5 ;  /* 0x000000ffff057224 */ /* 0x000fe400078e0a05 */
[----:B------:R-:W-:Y:S01]  /*9140*/  @!P0 IMAD.MOV R186, RZ, RZ, -R186 ;  /* 0x000000ffffba8224 */ /* 0x000fe200078e0aba */
[C---:B------:R-:W-:Y:S01]  /*9150*/  ISETP.GT.U32.AND P0, PT, R0.reuse, R189, PT ;  /* 0x000000bd0000720c */ /* 0x040fe20003f04070 */
[----:B------:R-:W-:Y:S02]  /*9160*/  IMAD.MOV R7, RZ, RZ, -R7 ;  /* 0x000000ffff077224 */ /* 0x000fe400078e0a07 */
[----:B------:R-:W-:Y:S02]  /*9170*/  IMAD R191, R0, R5, R191 ;  /* 0x0000000500bf7224 */ /* 0x000fe400078e02bf */
[----:B------:R-:W-:-:S03]  /*9180*/  IMAD.HI.U32 R5, R3, R192, RZ ;  /* 0x000000c003057227 */ /* 0x000fc600078e00ff */
[C---:B------:R-:W-:Y:S01]  /*9190*/  ISETP.GT.U32.AND P6, PT, R0.reuse, R191, PT ;  /* 0x000000bf0000720c */ /* 0x040fe20003fc4070 */
        /* <DEDUP_REMOVED lines=15> */
[C---:B------:R-:W-:Y:S01]  /*9290*/  IMAD R194, R0.reuse, R5, R194 ;  /* 0x0000000500c27224 */ /* 0x040fe200078e02c2 */
[C---:B------:R-:W-:Y:S01]  /*92a0*/  ISETP.GT.U32.AND P1, PT, R0.reuse, R190, PT ;  /* 0x000000be0000720c */ /* 0x040fe20003f24070 */
[----:B------:R-:W-:Y:S01]  /*92b0*/  @!P5 IMAD.MOV R189, RZ, RZ, -R189 ;  /* 0x000000ffffbdd224 */ /* 0x000fe200078e0abd */
[----:B------:R-:W-:Y:S01]  /*92c0*/  ISETP.GT.U32.AND P5, PT, R0, R193, PT ;  /* 0x000000c10000720c */ /* 0x000fe20003fa4070 */
[--C-:B------:R-:W-:Y:S01]  /*92d0*/  @!P0 IMAD.IADD R192, R192, 0x1, -R0.reuse ;  /* 0x00000001c0c08824 */ /* 0x100fe200078e0a00 */
[----:B------:R-:W-:Y:S01]  /*92e0*/  ISETP.GT.U32.AND P0, PT, R0, R194, PT ;  /* 0x000000c20000720c */ /* 0x000fe20003f04070 */
[----:B------:R-:W-:-:S02]  /*92f0*/  @!P6 IMAD.IADD R191, R191, 0x1, -R0 ;  /* 0x00000001bfbfe824 */ /* 0x000fc400078e0a00 */
[----:B------:R-:W-:-:S03]  /*9300*/  IMAD.HI.U32 R7, R3, R195, RZ ;  /* 0x000000c303077227 */ /* 0x000fc600078e00ff */
[----:B------:R-:W-:Y:S01]  /*9310*/  ISETP.GT.U32.AND P6, PT, R0, R191, PT ;  /* 0x000000bf0000720c */ /* 0x000fe20003fc4070 */
[----:B------:R-:W-:Y:S02]  /*9320*/  IMAD.MOV R7, RZ, RZ, -R7 ;  /* 0x000000ffff077224 */ /* 0x000fe400078e0a07 */
[--C-:B------:R-:W-:Y:S01]  /*9330*/  @!P1 IMAD.IADD R190, R190, 0x1, -R0.reuse ;  /* 0x00000001bebe9824 */ /* 0x100fe200078e0a00 */
[----:B------:R-:W-:Y:S01]  /*9340*/  ISETP.GE.AND P1, PT, R196, RZ, PT ;  /* 0x000000ffc400720c */ /* 0x000fe20003f26270 */
[--C-:B------:R-:W-:Y:S01]  /*9350*/  @!P5 IMAD.IADD R193, R193, 0x1, -R0.reuse ;  /* 0x00000001c1c1d824 */ /* 0x100fe200078e0a00 */
[----:B------:R-:W-:Y:S01]  /*9360*/  IABS R196, R10 ;  /* 0x0000000a00c47213 */ /* 0x000fe20000000000 */
[----:B------:R-:W-:Y:S01]  /*9370*/  @!P0 IMAD.IADD R194, R194, 0x1, -R0 ;  /* 0x00000001c2c28824 */ /* 0x000fe200078e0a00 */
[C---:B------:R-:W-:Y:S01]  /*9380*/  ISETP.GT.U32.AND P5, PT, R0.reuse, R192, PT ;  /* 0x000000c00000720c */ /* 0x040fe20003fa4070 */
[C---:B------:R-:W-:Y:S02]  /*9390*/  IMAD R195, R0.reuse, R7, R195 ;  /* 0x0000000700c37224 */ /* 0x040fe400078e02c3 */
[----:B------:R-:W-:Y:S01]  /*93a0*/  IMAD.HI.U32 R5, R3, R196, RZ ;  /* 0x000000c403057227 */ /* 0x000fe200078e00ff */
[----:B------:R-:W-:-:S03]  /*93b0*/  ISETP.GT.U32.AND P0, PT, R0, R194, PT ;  /* 0x000000c20000720c */ /* 0x000fc60003f04070 */
[----:B------:R-:W-:Y:S02]  /*93c0*/  IMAD.MOV R5, RZ, RZ, -R5 ;  /* 0x000000ffff057224 */ /* 0x000fe400078e0a05 */
[----:B------:R-:W-:Y:S01]  /*93d0*/  @!P2 IMAD.MOV R190, RZ, RZ, -R190 ;  /* 0x000000ffffbea224 */ /* 0x000fe200078e0abe */
[C---:B------:R-:W-:Y:S01]  /*93e0*/  ISETP.GT.U32.AND P2, PT, R0.reuse, R193, PT ;  /* 0x000000c10000720c */ /* 0x040fe20003f44070 */
[----:B------:R-:W-:Y:S02]  /*93f0*/  IMAD R196, R0, R5, R196 ;  /* 0x0000000500c47224 */ /* 0x000fe400078e02c4 */
[--C-:B------:R-:W-:Y:S01]  /*9400*/  @!P5 IMAD.IADD R192, R192, 0x1, -R0.reuse ;  /* 0x00000001c0c0d824 */ /* 0x100fe200078e0a00 */
[----:B------:R-:W-:Y:S01]  /*9410*/  ISETP.GT.U32.AND P5, PT, R0, R195, PT ;  /* 0x000000c30000720c */ /* 0x000fe20003fa4070 */
[--C-:B------:R-:W-:Y:S01]  /*9420*/  @!P6 IMAD.IADD R191, R191, 0x1, -R0.reuse ;  /* 0x00000001bfbfe824 */ /* 0x100fe200078e0a00 */
[----:B------:R-:W-:Y:S01]  /*9430*/  ISETP.GE.AND P6, PT, R197, RZ, PT ;  /* 0x000000ffc500720c */ /* 0x000fe20003fc6270 */
[----:B------:R-:W-:Y:S01]  /*9440*/  @!P0 IMAD.IADD R194, R194, 0x1, -R0 ;  /* 0x00000001c2c28824 */ /* 0x000fe200078e0a00 */
[----:B------:R-:W-:Y:S01]  /*9450*/  ISETP.GT.U32.AND P0, PT, R0, R196, PT ;  /* 0x000000c40000720c */ /* 0x000fe20003f04070 */
[----:B------:R-:W-:Y:S01]  /*9460*/  IMAD.HI.U32 R7, R3, R198, RZ ;  /* 0x000000c603077227 */ /* 0x000fe200078e00ff */
[----:B------:R-:W-:-:S03]  /*9470*/  IABS R197, R202 ;  /* 0x000000ca00c57213 */ /* 0x000fc60000000000 */
[----:B------:R-:W-:Y:S01]  /*9480*/  @!P4 IMAD.MOV R188, RZ, RZ, -R188 ;  /* 0x000000ffffbcc224 */ /* 0x000fe200078e0abc */
[----:B------:R-:W-:Y:S01]  /*9490*/  ISETP.GE.AND P4, PT, R8, RZ, PT ;  /* 0x000000ff0800720c */ /* 0x000fe20003f86270 */
[----:B------:R-:W-:Y:S02]  /*94a0*/  IMAD.MOV R7, RZ, RZ, -R7 ;  /* 0x000000ffff077224 */ /* 0x000fe400078e0a07 */
[----:B------:R-:W-:-:S04]  /*94b0*/  IMAD.HI.U32 R5, R3, R197, RZ ;  /* 0x000000c503057227 */ /* 0x000fc800078e00ff */
[--C-:B------:R-:W-:Y:S01]  /*94c0*/  @!P5 IMAD.IADD R195, R195, 0x1, -R0.reuse ;  /* 0x00000001c3c3d824 */ /* 0x100fe200078e0a00 */
[----:B------:R-:W-:Y:S01]  /*94d0*/  ISETP.GE.AND P5, PT, R10, RZ, PT ;  /* 0x000000ff0a00720c */ /* 0x000fe20003fa6270 */
[----:B------:R-:W-:Y:S01]  /*94e0*/  @!P2 IMAD.IADD R193, R193, 0x1, -R0 ;  /* 0x00000001c1c1a824 */ /* 0x000fe200078e0a00 */
[----:B------:R-:W-:Y:S01]  /*94f0*/  LOP3.LUT R10, R4, 0x190, RZ, 0xfc, !PT ;  /* 0x00000190040a7812 */ /* 0x000fe200078efcff */
[----:B------:R-:W-:Y:S01]  /*9500*/  IMAD R198, R0, R7, R198 ;  /* 0x0000000700c67224 */ /* 0x000fe200078e02c6 */
[----:B------:R-:W-:Y:S01]  /*9510*/  ISETP.GE.AND P2, PT, R200, RZ, PT ;  /* 0x000000ffc800720c */ /* 0x000fe20003f46270 */
[----:B------:R-:W-:Y:S01]  /*9520*/  IMAD.MOV R5, RZ, RZ, -R5 ;  /* 0x000000ffff057224 */ /* 0x000fe200078e0a05 */
[----:B------:R-:W-:Y:S01]  /*9530*/  IABS R200, R10 ;  /* 0x0000000a00c87213 */ /* 0x000fe20000000000 */
[----:B------:R-:W-:Y:S01]  /*9540*/  @!P0 IMAD.IADD R196, R196, 0x1, -R0 ;  /* 0x00000001c4c48824 */ /* 0x000fe200078e0a00 */
[C---:B------:R-:W-:Y:S01]  /*9550*/  ISETP.GT.U32.AND P0, PT, R0.reuse, R195, PT ;  /* 0x000000c30000720c */ /* 0x040fe20003f04070 */
[----:B------:R-:W-:Y:S01]  /*9560*/  @!P1 IMAD.MOV R193, RZ, RZ, -R193 ;  /* 0x000000ffffc19224 */ /* 0x000fe200078e0ac1 */
[----:B------:R-:W-:Y:S01]  /*9570*/  ISETP.GT.U32.AND P1, PT, R0, R198, PT ;  /* 0x000000c60000720c */ /* 0x000fe20003f24070 */
[----:B------:R-:W-:-:S04]  /*9580*/  IMAD.HI.U32 R8, R3, R199, RZ ;  /* 0x000000c703087227 */ /* 0x000fc800078e00ff */
[C---:B------:R-:W-:Y:S02]  /*9590*/  IMAD R197, R0.reuse, R5, R197 ;  /* 0x0000000500c57224 */ /* 0x040fe400078e02c5 */
[----:B------:R-:W-:Y:S02]  /*95a0*/  IMAD.MOV R8, RZ, RZ, -R8 ;  /* 0x000000ffff087224 */ /* 0x000fe400078e0a08 */
[----:B------:R-:W-:Y:S01]  /*95b0*/  @!P3 IMAD.MOV R191, RZ, RZ, -R191 ;  /* 0x000000ffffbfb224 */ /* 0x000fe200078e0abf */
[C---:B------:R-:W-:Y:S01]  /*95c0*/  ISETP.GT.U32.AND P3, PT, R0.reuse, R197, PT ;  /* 0x000000c50000720c */ /* 0x040fe20003f64070 */
[----:B------:R-:W-:Y:S01]  /*95d0*/  @!P4 IMAD.MOV R192, RZ, RZ, -R192 ;  /* 0x000000ffffc0c224 */ /* 0x000fe200078e0ac0 */
[C---:B------:R-:W-:Y:S01]  /*95e0*/  ISETP.GT.U32.AND P4, PT, R0.reuse, R196, PT ;  /* 0x000000c40000720c */ /* 0x040fe20003f84070 */
[----:B------:R-:W-:Y:S01]  /*95f0*/  IMAD R199, R0, R8, R199 ;  /* 0x0000000800c77224 */ /* 0x000fe200078e02c7 */
[----:B------:R-:W-:Y:S01]  /*9600*/  LOP3.LUT R8, R4, 0x192, RZ, 0xfc, !PT ;  /* 0x0000019204087812 */ /* 0x000fe200078efcff */
[----:B------:R-:W-:-:S03]  /*9610*/  IMAD.HI.U32 R5, R3, R200, RZ ;  /* 0x000000c803057227 */ /* 0x000fc600078e00ff */
[----:B------:R-:W-:Y:S01]  /*9620*/  IABS R201, R8 ;  /* 0x0000000800c97213 */ /* 0x000fe20000000000 */
[--C-:B------:R-:W-:Y:S01]  /*9630*/  @!P0 IMAD.IADD R195, R195, 0x1, -R0.reuse ;  /* 0x00000001c3c38824 */ /* 0x100fe200078e0a00 */
[----:B------:R-:W-:Y:S01]  /*9640*/  ISETP.GT.U32.AND P0, PT, R0, R199, PT ;  /* 0x000000c70000720c */ /* 0x000fe20003f04070 */
[--C-:B------:R-:W-:Y:S02]  /*9650*/  @!P1 IMAD.IADD R198, R198, 0x1, -R0.reuse ;  /* 0x00000001c6c69824 */ /* 0x100fe400078e0a00 */
[----:B------:R-:W-:Y:S02]  /*9660*/  IMAD.MOV R7, RZ, RZ, -R5 ;  /* 0x000000ffff077224 */ /* 0x000fe400078e0a05 */
[----:B------:R-:W-:Y:S01]  /*9670*/  @!P2 IMAD.MOV R195, RZ, RZ, -R195 ;  /* 0x000000ffffc3a224 */ /* 0x000fe200078e0ac3 */
[----:B------:R-:W-:Y:S01]  /*9680*/  ISETP.GT.U32.AND P2, PT, R0, R198, PT ;  /* 0x000000c60000720c */ /* 0x000fe20003f44070 */
[--C-:B------:R-:W-:Y:S01]  /*9690*/  @!P4 IMAD.IADD R196, R196, 0x1, -R0.reuse ;  /* 0x00000001c4c4c824 */ /* 0x100fe200078e0a00 */
[----:B------:R-:W-:Y:S01]  /*96a0*/  ISETP.GE.AND P4, PT, R203, RZ, PT ;  /* 0x000000ffcb00720c */ /* 0x000fe20003f86270 */
[----:B------:R-:W-:Y:S01]  /*96b0*/  @!P3 IMAD.IADD R197, R197, 0x1, -R0 ;  /* 0x00000001c5c5b824 */ /* 0x000fe200078e0a00 */
[----:B------:R-:W-:Y:S01]  /*96c0*/  ISETP.GE.AND P3, PT, R204, RZ, PT ;  /* 0x000000ffcc00720c */ /* 0x000fe20003f66270 */
[----:B------:R-:W-:Y:S01]  /*96d0*/  IMAD.HI.U32 R5, R3, R201, RZ ;  /* 0x000000c903057227 */ /* 0x000fe200078e00ff */
[----:B------:R-:W-:-:S02]  /*96e0*/  LOP3.LUT R204, R4, 0x194, RZ, 0xfc, !PT ;  /* 0x0000019404cc7812 */ /* 0x000fc400078efcff */
[C---:B------:R-:W-:Y:S01]  /*96f0*/  ISETP.GT.U32.AND P1, PT, R0.reuse, R197, PT ;  /* 0x000000c50000720c */ /* 0x040fe20003f24070 */
[C---:B------:R-:W-:Y:S01]  /*9700*/  IMAD R200, R0.reuse, R7, R200 ;  /* 0x0000000700c87224 */ /* 0x040fe200078e02c8 */
[----:B------:R-:W-:Y:S01]  /*9710*/  IABS R203, R205 ;  /* 0x000000cd00cb7213 */ /* 0x000fe20000000000 */
[----:B------:R-:W-:Y:S02]  /*9720*/  IMAD.MOV R5, RZ, RZ, -R5 ;  /* 0x000000ffff057224 */ /* 0x000fe400078e0a05 */
[----:B------:R-:W-:Y:S01]  /*9730*/  @!P5 IMAD.MOV R196, RZ, RZ, -R196 ;  /* 0x000000ffffc4d224 */ /* 0x000fe200078e0ac4 */
[----:B------:R-:W-:Y:S01]  /*9740*/  ISETP.GT.U32.AND P5, PT, R0, R200, PT ;  /* 0x000000c80000720c */ /* 0x000fe20003fa4070 */
[----:B------:R-:W-:Y:S02]  /*9750*/  @!P0 IMAD.IADD R199, R199, 0x1, -R0 ;  /* 0x00000001c7c78824 */ /* 0x000fe400078e0a00 */
[----:B------:R-:W-:Y:S01]  /*9760*/  @!P6 IMAD.MOV R194, RZ, RZ, -R194 ;  /* 0x000000ffffc2e224 */ /* 0x000fe200078e0ac2 */
[----:B------:R-:W-:Y:S01]  /*9770*/  ISETP.GE.AND P6, PT, R202, RZ, PT ;  /* 0x000000ffca00720c */ /* 0x000fe20003fc6270 */
[C---:B------:R-:W-:Y:S01]  /*9780*/  IMAD R201, R0.reuse, R5, R201 ;  /* 0x0000000500c97224 */ /* 0x040fe200078e02c9 */
[----:B------:R-:W-:Y:S01]  /*9790*/  ISETP.GT.U32.AND P0, PT, R0, R199, PT ;  /* 0x000000c70000720c */ /* 0x000fe20003f04070 */
[--C-:B------:R-:W-:Y:S01]  /*97a0*/  @!P2 IMAD.IADD R198, R198, 0x1, -R0.reuse ;  /* 0x00000001c6c6a824 */ /* 0x100fe200078e0a00 */
[----:B------:R-:W-:Y:S01]  /*97b0*/  IABS R202, R204 ;  /* 0x000000cc00ca7213 */ /* 0x000fe20000000000 */
[----:B------:R-:W-:Y:S01]  /*97c0*/  @!P1 IMAD.IADD R197, R197, 0x1, -R0 ;  /* 0x00000001c5c59824 */ /* 0x000fe200078e0a00 */
[----:B------:R-:W-:Y:S01]  /*97d0*/  ISETP.GT.U32.AND P2, PT, R0, R201, PT ;  /* 0x000000c90000720c */ /* 0x000fe20003f44070 */
[----:B------:R-:W-:Y:S01]  /*97e0*/  IMAD.HI.U32 R7, R3, R203, RZ ;  /* 0x000000cb03077227 */ /* 0x000fe200078e00ff */
[----:B------:R-:W-:-:S02]  /*97f0*/  ISETP.GE.AND P1, PT, R10, RZ, PT ;  /* 0x000000ff0a00720c */ /* 0x000fc40003f26270 */
[----:B------:R-:W-:Y:S01]  /*9800*/  LOP3.LUT R10, R4, 0x19c, RZ, 0xfc, !PT ;  /* 0x0000019c040a7812 */ /* 0x000fe200078efcff */
[--C-:B------:R-:W-:Y:S01]  /*9810*/  @!P5 IMAD.IADD R200, R200, 0x1, -R0.reuse ;  /* 0x00000001c8c8d824 */ /* 0x100fe200078e0a00 */
[----:B------:R-:W-:Y:S01]  /*9820*/  ISETP.GE.AND P5, PT, R204, RZ, PT ;  /* 0x000000ffcc00720c */ /* 0x000fe20003fa6270 */
[----:B------:R-:W-:Y:S01]  /*9830*/  @!P6 IMAD.MOV R197, RZ, RZ, -R197 ;  /* 0x000000ffffc5e224 */ /* 0x000fe200078e0ac5 */
[----:B------:R-:W-:Y:S01]  /*9840*/  IABS R206, R10 ;  /* 0x0000000a00ce7213 */ /* 0x000fe20000000000 */
[--C-:B------:R-:W-:Y:S01]  /*9850*/  @!P0 IMAD.IADD R199, R199, 0x1, -R0.reuse ;  /* 0x00000001c7c78824 */ /* 0x100fe200078e0a00 */
[----:B------:R-:W-:Y:S01]  /*9860*/  ISETP.GT.U32.AND P6, PT, R0, R200, PT ;  /* 0x000000c80000720c */ /* 0x000fe20003fc4070 */
[----:B------:R-:W-:Y:S01]  /*9870*/  IMAD.HI.U32 R5, R3, R202, RZ ;  /* 0x000000ca03057227 */ /* 0x000fe200078e00ff */
[----:B------:R-:W-:Y:S02]  /*9880*/  ISETP.GE.AND P0, PT, R8, RZ, PT ;  /* 0x000000ff0800720c */ /* 0x000fe40003f06270 */
[----:B------:R-:W-:Y:S01]  /*9890*/  LOP3.LUT R8, R4, 0x198, RZ, 0xfc, !PT ;  /* 0x0000019804087812 */ /* 0x000fe200078efcff */
[----:B------:R-:W-:-:S02]  /*98a0*/  @!P2 IMAD.IADD R201, R201, 0x1, -R0 ;  /* 0x00000001c9c9a824 */ /* 0x000fc400078e0a00 */
[----:B------:R-:W-:Y:S01]  /*98b0*/  IMAD.MOV R7, RZ, RZ, -R7 ;  /* 0x000000ffff077224 */ /* 0x000fe200078e0a07 */
[----:B------:R-:W-:Y:S01]  /*98c0*/  IABS R204, R8 ;  /* 0x0000000800cc7213 */ /* 0x000fe20000000000 */
[----:B------:R-:W-:Y:S01]  /*98d0*/  IMAD.MOV R5, RZ, RZ, -R5 ;  /* 0x000000ffff057224 */ /* 0x000fe200078e0a05 */
[C---:B------:R-:W-:Y:S01]  /*98e0*/  ISETP.GT.U32.AND P2, PT, R0.reuse, R201, PT ;  /* 0x000000c90000720c */ /* 0x040fe20003f44070 */
[C---:B------:R-:W-:Y:S02]  /*98f0*/  IMAD R203, R0.reuse, R7, R203 ;  /* 0x0000000700cb7224 */ /* 0x040fe400078e02cb */
[----:B------:R-:W-:Y:S02]  /*9900*/  IMAD R202, R0, R5, R202 ;  /* 0x0000000500ca7224 */ /* 0x000fe400078e02ca */
[----:B------:R-:W-:-:S04]  /*9910*/  IMAD.HI.U32 R5, R3, R204, RZ ;  /* 0x000000cc03057227 */ /* 0x000fc800078e00ff */
[----:B------:R-:W-:Y:S01]  /*9920*/  @!P6 IMAD.IADD R200, R200, 0x1, -R0 ;  /* 0x00000001c8c8e824 */ /* 0x000fe200078e0a00 */
[C---:B------:R-:W-:Y:S01]  /*9930*/  ISETP.GT.U32.AND P6, PT, R0.reuse, R203, PT ;  /* 0x000000cb0000720c */ /* 0x040fe20003fc4070 */
[----:B------:R-:W-:Y:S02]  /*9940*/  IMAD.MOV R5, RZ, RZ, -R5 ;  /* 0x000000ffff057224 */ /* 0x000fe400078e0a05 */
[----:B------:R-:W-:Y:S01]  /*9950*/  @!P4 IMAD.MOV R198, RZ, RZ, -R198 ;  /* 0x000000ffffc6c224 */ /* 0x000fe200078e0ac6 */
[----:B------:R-:W-:Y:S01]  /*9960*/  ISETP.GT.U32.AND P4, PT, R0, R202, PT ;  /* 0x000000ca0000720c */ /* 0x000fe20003f84070 */
[----:B------:R-:W-:Y:S01]  /*9970*/  @!P2 IMAD.IADD R201, R201, 0x1, -R0 ;  /* 0x00000001c9c9a824 */ /* 0x000fe200078e0a00 */
[----:B------:R-:W-:Y:S01]  /*9980*/  ISETP.GE.AND P2, PT, R8, RZ, PT ;  /* 0x000000ff0800720c */ /* 0x000fe20003f46270 */
[----:B------:R-:W-:Y:S01]  /*9990*/  IMAD R204, R0, R5, R204 ;  /* 0x0000000500cc7224 */ /* 0x000fe200078e02cc */
[----:B------:R-:W-:Y:S01]  /*99a0*/  LOP3.LUT R5, R4, 0x19a, RZ, 0xfc, !PT ;  /* 0x0000019a04057812 */ /* 0x000fe200078efcff */
[----:B------:R-:W-:-:S02]  /*99b0*/  @!P0 IMAD.MOV R201, RZ, RZ, -R201 ;  /* 0x000000ffffc98224 */ /* 0x000fc400078e0ac9 */
[----:B------:R-:W-:Y:S01]  /*99c0*/  @!P3 IMAD.MOV R199, RZ, RZ, -R199 ;  /* 0x000000ffffc7b224 */ /* 0x000fe200078e0ac7 */
[C---:B------:R-:W-:Y:S01]  /*99d0*/  ISETP.GT.U32.AND P0, PT, R0.reuse, R204, PT ;  /* 0x000000cc0000720c */ /* 0x040fe20003f04070 */
[--C-:B------:R-:W-:Y:S01]  /*99e0*/  @!P6 IMAD.IADD R203, R203, 0x1, -R0.reuse ;  /* 0x00000001cbcbe824 */ /* 0x100fe200078e0a00 */
[----:B------:R-:W-:Y:S01]  /*99f0*/  ISETP.GE.AND P3, PT, R205, RZ, PT ;  /* 0x000000ffcd00720c */ /* 0x000fe20003f66270 */
[----:B------:R-:W-:Y:S01]  /*9a00*/  IMAD.HI.U32 R7, R3, R206, RZ ;  /* 0x000000ce03077227 */ /* 0x000fe200078e00ff */
[----:B------:R-:W-:Y:S02]  /*9a10*/  IABS R205, R5 ;  /* 0x0000000500cd7213 */ /* 0x000fe40000000000 */
[----:B------:R-:W-:Y:S01]  /*9a20*/  ISETP.GT.U32.AND P6, PT, R0, R203, PT ;  /* 0x000000cb0000720c */ /* 0x000fe20003fc4070 */
[----:B------:R-:W-:Y:S01]  /*9a30*/  @!P4 IMAD.IADD R202, R202, 0x1, -R0 ;  /* 0x00000001cacac824 */ /* 0x000fe200078e0a00 */
[----:B------:R-:W-:Y:S01]  /*9a40*/  ISETP.GE.AND P4, PT, R5, RZ, PT ;  /* 0x000000ff0500720c */ /* 0x000fe20003f86270 */
[----:B------:R-:W-:-:S04]  /*9a50*/  IMAD.HI.U32 R5, R3, R205, RZ ;  /* 0x000000cd03057227 */ /* 0x000fc800078e00ff */
[----:B------:R-:W-:Y:S02]  /*9a60*/  @!P0 IMAD.IADD R204, R204, 0x1, -R0 ;  /* 0x00000001cccc8824 */ /* 0x000fe400078e0a00 */
[----:B------:R-:W-:Y:S02]  /*9a70*/  IMAD.MOV R5, RZ, RZ, -R5 ;  /* 0x000000ffff057224 */ /* 0x000fe400078e0a05 */
[----:B------:R-:W-:Y:S01]  /*9a80*/  @!P1 IMAD.MOV R200, RZ, RZ, -R200 ;  /* 0x000000ffffc89224 */ /* 0x000fe200078e0ac8 */
[C---:B------:R-:W-:Y:S01]  /*9a90*/  ISETP.GT.U32.AND P0, PT, R0.reuse, R204, PT ;  /* 0x000000cc0000720c */ /* 0x040fe20003f04070 */
[----:B------:R-:W-:Y:S01]  /*9aa0*/  @!P6 IMAD.IADD R203, R203, 0x1, -R0 ;  /* 0x00000001cbcbe824 */ /* 0x000fe200078e0a00 */
[C---:B------:R-:W-:Y:S01]  /*9ab0*/  ISETP.GT.U32.AND P1, PT, R0.reuse, R202, PT ;  /* 0x000000ca0000720c */ /* 0x040fe20003f24070 */
[----:B------:R-:W-:Y:S01]  /*9ac0*/  IMAD R205, R0, R5, R205 ;  /* 0x0000000500cd7224 */ /* 0x000fe200078e02cd */
[----:B------:R-:W-:Y:S01]  /*9ad0*/  LOP3.LUT R5, R4, 0x1a0, RZ, 0xfc, !PT ;  /* 0x000001a004057812 */ /* 0x000fe200078efcff */
[----:B------:R-:W-:Y:S01]  /*9ae0*/  IMAD.MOV R7, RZ, RZ, -R7 ;  /* 0x000000ffff077224 */ /* 0x000fe200078e0a07 */
[----:B------:R-:W-:Y:S01]  /*9af0*/  ISETP.GE.AND P6, PT, R208, RZ, PT ;  /* 0x000000ffd000720c */ /* 0x000fe20003fc6270 */
[----:B------:R-:W-:Y:S01]  /*9b00*/  @!P3 IMAD.MOV R203, RZ, RZ, -R203 ;  /* 0x000000ffffcbb224 */ /* 0x000fe200078e0acb */
[C---:B------:R-:W-:Y:S01]  /*9b10*/  ISETP.GT.U32.AND P3, PT, R0.reuse, R205, PT ;  /* 0x000000cd0000720c */ /* 0x040fe20003f64070 */
[----:B------:R-:W-:Y:S01]  /*9b20*/  IMAD R206, R0, R7, R206 ;  /* 0x0000000700ce7224 */ /* 0x000fe200078e02ce */
[----:B------:R-:W-:Y:S01]  /*9b30*/  IABS R208, R5 ;  /* 0x0000000500d07213 */ /* 0x000fe20000000000 */
[----:B------:R-:W-:-:S04]  /*9b40*/  IMAD.HI.U32 R8, R3, R207, RZ ;  /* 0x000000cf03087227 */ /* 0x000fc800078e00ff */
[--C-:B------:R-:W-:Y:S01]  /*9b50*/  @!P0 IMAD.IADD R204, R204, 0x1, -R0.reuse ;  /* 0x00000001cccc8824 */ /* 0x100fe200078e0a00 */
[----:B------:R-:W-:Y:S01]  /*9b60*/  ISETP.GT.U32.AND P0, PT, R0, R206, PT ;  /* 0x000000ce0000720c */ /* 0x000fe20003f04070 */
[----:B------:R-:W-:Y:S01]  /*9b70*/  @!P1 IMAD.IADD R202, R202, 0x1, -R0 ;  /* 0x00000001caca9824 */ /* 0x000fe200078e0a00 */
[----:B------:R-:W-:Y:S01]  /*9b80*/  ISETP.GE.AND P1, PT, R10, RZ, PT ;  /* 0x000000ff0a00720c */ /* 0x000fe20003f26270 */
[----:B------:R-:W-:Y:S01]  /*9b90*/  IMAD.MOV R8, RZ, RZ, -R8 ;  /* 0x000000ffff087224 */ /* 0x000fe200078e0a08 */
[----:B------:R-:W-:Y:S01]  /*9ba0*/  IABS R10, R215 ;  /* 0x000000d7000a7213 */ /* 0x000fe20000000000 */
[----:B------:R-:W-:Y:S02]  /*9bb0*/  @!P3 IMAD.IADD R205, R205, 0x1, -R0 ;  /* 0x00000001cdcdb824 */ /* 0x000fe400078e0a00 */
[----:B------:R-:W-:Y:S01]  /*9bc0*/  @!P5 IMAD.MOV R202, RZ, RZ, -R202 ;  /* 0x000000ffffcad224 */ /* 0x000fe200078e0aca */
[----:B------:R-:W-:Y:S01]  /*9bd0*/  ISETP.GE.AND P5, PT, R5, RZ, PT ;  /* 0x000000ff0500720c */ /* 0x000fe20003fa6270 */
[----:B------:R-:W-:Y:S01]  /*9be0*/  IMAD.HI.U32 R5, R3, R208, RZ ;  /* 0x000000d003057227 */ /* 0x000fe200078e00ff */
[----:B------:R-:W-:-:S03]  /*9bf0*/  ISETP.GT.U32.AND P3, PT, R0, R205, PT ;  /* 0x000000cd0000720c */ /* 0x000fc60003f64070 */
[----:B------:R-:W-:Y:S02]  /*9c00*/  @!P0 IMAD.IADD R206, R206, 0x1, -R0 ;  /* 0x00000001cece8824 */ /* 0x000fe400078e0a00 */
[C---:B------:R-:W-:Y:S02]  /*9c10*/  IMAD R207, R0.reuse, R8, R207 ;  /* 0x0000000800cf7224 */ /* 0x040fe400078e02cf */
[----:B------:R-:W-:Y:S01]  /*9c20*/  IMAD.MOV R5, RZ, RZ, -R5 ;  /* 0x000000ffff057224 */ /* 0x000fe200078e0a05 */
[----:B------:R-:W-:Y:S01]  /*9c30*/  ISETP.GT.U32.AND P0, PT, R0, R206, PT ;  /* 0x000000ce0000720c */ /* 0x000fe20003f04070 */
[----:B------:R-:W-:-:S04]  /*9c40*/  IMAD.HI.U32 R7, R3, R209, RZ ;  /* 0x000000d103077227 */ /* 0x000fc800078e00ff */
[----:B------:R-:W-:Y:S01]  /*9c50*/  @!P2 IMAD.MOV R204, RZ, RZ, -R204 ;  /* 0x000000ffffcca224 */ /* 0x000fe200078e0acc */
[C---:B------:R-:W-:Y:S01]  /*9c60*/  ISETP.GT.U32.AND P2, PT, R0.reuse, R207, PT ;  /* 0x000000cf0000720c */ /* 0x040fe20003f44070 */
[C---:B------:R-:W-:Y:S02]  /*9c70*/  IMAD R208, R0.reuse, R5, R208 ;  /* 0x0000000500d07224 */ /* 0x040fe400078e02d0 */
[----:B------:R-:W-:Y:S02]  /*9c80*/  IMAD.MOV R7, RZ, RZ, -R7 ;  /* 0x000000ffff077224 */ /* 0x000fe400078e0a07 */
[----:B------:R-:W-:Y:S01]  /*9c90*/  @!P3 IMAD.IADD R205, R205, 0x1, -R0 ;  /* 0x00000001cdcdb824 */ /* 0x000fe200078e0a00 */
[C---:B------:R-:W-:Y:S01]  /*9ca0*/  ISETP.GT.U32.AND P3, PT, R0.reuse, R208, PT ;  /* 0x000000d00000720c */ /* 0x040fe20003f64070 */
[----:B------:R-:W-:Y:S02]  /*9cb0*/  IMAD R209, R0, R7, R209 ;  /* 0x0000000700d17224 */ /* 0x000fe400078e02d1 */
[----:B------:R-:W-:-:S04]  /*9cc0*/  IMAD.HI.U32 R8, R3, R210, RZ ;  /* 0x000000d203087227 */ /* 0x000fc800078e00ff */
[--C-:B------:R-:W-:Y:S01]  /*9cd0*/  @!P0 IMAD.IADD R206, R206, 0x1, -R0.reuse ;  /* 0x00000001cece8824 */ /* 0x100fe200078e0a00 */
[----:B------:R-:W-:Y:S01]  /*9ce0*/  ISETP.GT.U32.AND P0, PT, R0, R209, PT ;  /* 0x000000d10000720c */ /* 0x000fe20003f04070 */
[----:B------:R-:W-:Y:S02]  /*9cf0*/  @!P2 IMAD.IADD R207, R207, 0x1, -R0 ;  /* 0x00000001cfcfa824 */ /* 0x000fe400078e0a00 */
[----:B------:R-:W-:Y:S01]  /*9d00*/  IMAD.MOV R211, RZ, RZ, -R8 ;  /* 0x000000ffffd37224 */ /* 0x000fe200078e0a08 */
[----:B------:R-:W-:Y:S01]  /*9d10*/  IABS R8, R220 ;  /* 0x000000dc00087213 */ /* 0x000fe20000000000 */
[----:B------:R-:W-:Y:S01]  /*9d20*/  @!P3 IMAD.IADD R208, R208, 0x1, -R0 ;  /* 0x00000001d0d0b824 */ /* 0x000fe200078e0a00 */
[----:B------:R-:W-:Y:S01]  /*9d30*/  ISETP.GT.U32.AND P3, PT, R0, R207, PT ;  /* 0x000000cf0000720c */ /* 0x000fe20003f64070 */
[----:B------:R-:W-:-:S04]  /*9d40*/  IMAD.HI.U32 R5, R3, R10, RZ ;  /* 0x0000000a03057227 */ /* 0x000fc800078e00ff */
[C---:B------:R-:W-:Y:S02]  /*9d50*/  IMAD R210, R0.reuse, R211, R210 ;  /* 0x000000d300d27224 */ /* 0x040fe400078e02d2 */
[----:B------:R-:W-:Y:S02]  /*9d60*/  IMAD.MOV R5, RZ, RZ, -R5 ;  /* 0x000000ffff057224 */ /* 0x000fe400078e0a05 */
[----:B------:R-:W-:Y:S01]  /*9d70*/  @!P0 IMAD.IADD R209, R209, 0x1, -R0 ;  /* 0x00000001d1d18824 */ /* 0x000fe200078e0a00 */
[C---:B------:R-:W-:Y:S01]  /*9d80*/  ISETP.GT.U32.AND P2, PT, R0.reuse, R210, PT ;  /* 0x000000d20000720c */ /* 0x040fe20003f44070 */
[----:B------:R-:W-:Y:S01]  /*9d90*/  IMAD.HI.U32 R7, R3, R212, RZ ;  /* 0x000000d403077227 */ /* 0x000fe200078e00ff */
[----:B------:R-:W-:-:S03]  /*9da0*/  ISETP.GT.U32.AND P0, PT, R0, R208, PT ;  /* 0x000000d00000720c */ /* 0x000fc60003f04070 */
[C---:B------:R-:W-:Y:S01]  /*9db0*/  IMAD R211, R0.reuse, R5, R10 ;  /* 0x0000000500d37224 */ /* 0x040fe200078e020a */
[----:B------:R-:W-:Y:S01]  /*9dc0*/  IABS R10, R219 ;  /* 0x000000db000a7213 */ /* 0x000fe20000000000 */
[----:B------:R-:W-:Y:S02]  /*9dd0*/  IMAD.MOV R7, RZ, RZ, -R7 ;  /* 0x000000ffff077224 */ /* 0x000fe400078e0a07 */
[----:B------:R-:W-:Y:S01]  /*9de0*/  @!P3 IMAD.IADD R207, R207, 0x1, -R0 ;  /* 0x00000001cfcfb824 */ /* 0x000fe200078e0a00 */
[C---:B------:R-:W-:Y:S01]  /*9df0*/  ISETP.GT.U32.AND P3, PT, R0.reuse, R211, PT ;  /* 0x000000d30000720c */ /* 0x040fe20003f64070 */
[----:B------:R-:W-:Y:S02]  /*9e00*/  IMAD R212, R0, R7, R212 ;  /* 0x0000000700d47224 */ /* 0x000fe400078e02d4 */
[--C-:B------:R-:W-:Y:S02]  /*9e10*/  @!P2 IMAD.IADD R210, R210, 0x1, -R0.reuse ;  /* 0x00000001d2d2a824 */ /* 0x100fe400078e0a00 */
[----:B------:R-:W-:Y:S01]  /*9e20*/  @!P0 IMAD.IADD R208, R208, 0x1, -R0 ;  /* 0x00000001d0d08824 */ /* 0x000fe200078e0a00 */
[C---:B------:R-:W-:Y:S01]  /*9e30*/  ISETP.GT.U32.AND P0, PT, R0.reuse, R212, PT ;  /* 0x000000d40000720c */ /* 0x040fe20003f04070 */
[----:B------:R-:W-:Y:S01]  /*9e40*/  IMAD.HI.U32 R7, R3, R10, RZ ;  /* 0x0000000a03077227 */ /* 0x000fe200078e00ff */
[----:B------:R-:W-:-:S03]  /*9e50*/  ISETP.GT.U32.AND P2, PT, R0, R210, PT ;  /* 0x000000d20000720c */ /* 0x000fc60003f44070 */
[----:B------:R-:W-:Y:S02]  /*9e60*/  IMAD.MOV R7, RZ, RZ, -R7 ;  /* 0x000000ffff077224 */ /* 0x000fe400078e0a07 */
[----:B------:R-:W-:Y:S01]  /*9e70*/  @!P3 IMAD.IADD R211, R211, 0x1, -R0 ;  /* 0x00000001d3d3b824 */ /* 0x000fe200078e0a00 */
[----:B------:R-:W-:Y:S01]  /*9e80*/  ISETP.GE.AND P3, PT, R214, RZ, PT ;  /* 0x000000ffd600720c */ /* 0x000fe20003f66270 */
[----:B------:R-:W-:-:S04]  /*9e90*/  IMAD.HI.U32 R5, R3, R213, RZ ;  /* 0x000000d503057227 */ /* 0x000fc800078e00ff */
[--C-:B------:R-:W-:Y:S01]  /*9ea0*/  @!P0 IMAD.IADD R212, R212, 0x1, -R0.reuse ;  /* 0x00000001d4d48824 */ /* 0x100fe200078e0a00 */
[----:B------:R-:W-:Y:S01]  /*9eb0*/  ISETP.GE.AND P0, PT, R215, RZ, PT ;  /* 0x000000ffd700720c */ /* 0x000fe20003f06270 */
[----:B------:R-:W-:Y:S01]  /*9ec0*/  @!P4 IMAD.MOV R205, RZ, RZ, -R205 ;  /* 0x000000ffffcdc224 */ /* 0x000fe200078e0acd */
[----:B------:R-:W-:Y:S01]  /*9ed0*/  ISETP.GT.U32.AND P4, PT, R0, R209, PT ;  /* 0x000000d10000720c */ /* 0x000fe20003f84070 */
[----:B------:R-:W-:Y:S02]  /*9ee0*/  @!P2 IMAD.IADD R210, R210, 0x1, -R0 ;  /* 0x00000001d2d2a824 */ /* 0x000fe400078e0a00 */
[----:B------:R-:W-:Y:S01]  /*9ef0*/  IMAD R215, R0, R7, R10 ;  /* 0x0000000700d77224 */ /* 0x000fe200078e020a */
[----:B------:R-:W-:Y:S01]  /*9f00*/  LOP3.LUT R10, R4, 0x1be, RZ, 0xfc, !PT ;  /* 0x000001be040a7812 */ /* 0x000fe200078efcff */
[----:B------:R-:W-:Y:S02]  /*9f10*/  IMAD.MOV R5, RZ, RZ, -R5 ;  /* 0x000000ffff057224 */ /* 0x000fe400078e0a05 */
[----:B------:R-:W-:Y:S01]  /*9f20*/  @!P3 IMAD.MOV R210, RZ, RZ, -R210 ;  /* 0x000000ffffd2b224 */ /* 0x000fe200078e0ad2 */
[C---:B------:R-:W-:Y:S01]  /*9f30*/  ISETP.GT.U32.AND P3, PT, R0.reuse, R215, PT ;  /* 0x000000d70000720c */ /* 0x040fe20003f64070 */
[----:B------:R-:W-:Y:S01]  /*9f40*/  IMAD R213, R0, R5, R213 ;  /* 0x0000000500d57224 */ /* 0x000fe200078e02d5 */
[----:B------:R-:W-:Y:S01]  /*9f50*/  IABS R225, R10 ;  /* 0x0000000a00e17213 */ /* 0x000fe20000000000 */
[----:B------:R-:W-:-:S03]  /*9f60*/  IMAD.HI.U32 R5, R3, R8, RZ ;  /* 0x0000000803057227 */ /* 0x000fc600078e00ff */
        /* <DEDUP_REMOVED lines=9> */
[----:B------:R-:W-:Y:S02]  /*a000*/  @!P3 IMAD.IADD R215, R215, 0x1, -R0 ;  /* 0x00000001d7d7b824 */ /* 0x000fe400078e0a00 */
[----:B------:R-:W-:-:S02]  /*a010*/  IMAD.MOV.U32 R7, RZ, RZ, R217 ;  /* 0x000000ffff077224 */ /* 0x000fc400078e00d9 */
[----:B------:R-:W-:Y:S01]  /*a020*/  @!P6 IMAD.MOV R207, RZ, RZ, -R207 ;  /* 0x000000ffffcfe224 */ /* 0x000fe200078e0acf */
[C---:B------:R-:W-:Y:S01]  /*a030*/  ISETP.GT.U32.AND P6, PT, R0.reuse, R214, PT ;  /* 0x000000d60000720c */ /* 0x040fe20003fc4070 */
[----:B------:R-:W-:Y:S01]  /*a040*/  @!P2 IMAD.IADD R213, R213, 0x1, -R0 ;  /* 0x00000001d5d5a824 */ /* 0x000fe200078e0a00 */
[C---:B------:R-:W-:Y:S01]  /*a050*/  ISETP.GT.U32.AND P3, PT, R0.reuse, R215, PT ;  /* 0x000000d70000720c */ /* 0x040fe20003f64070 */
[----:B------:R-:W-:Y:S01]  /*a060*/  IMAD.HI.U32 R5, R3, R7, RZ ;  /* 0x0000000703057227 */ /* 0x000fe200078e00ff */
[----:B------:R-:W-:-:S03]  /*a070*/  ISETP.GT.U32.AND P2, PT, R0, R212, PT ;  /* 0x000000d40000720c */ /* 0x000fc60003f44070 */
[----:B------:R-:W-:Y:S01]  /*a080*/  @!P5 IMAD.MOV R208, RZ, RZ, -R208 ;  /* 0x000000ffffd0d224 */ /* 0x000fe200078e0ad0 */
[----:B------:R-:W-:Y:S01]  /*a090*/  ISETP.GT.U32.AND P5, PT, R0, R213, PT ;  /* 0x000000d50000720c */ /* 0x000fe20003fa4070 */
[----:B------:R-:W-:Y:S02]  /*a0a0*/  IMAD.MOV R5, RZ, RZ, -R5 ;  /* 0x000000ffff057224 */ /* 0x000fe400078e0a05 */
[----:B------:R-:W-:Y:S01]  /*a0b0*/  @!P4 IMAD.MOV R209, RZ, RZ, -R209 ;  /* 0x000000ffffd1c224 */ /* 0x000fe200078e0ad1 */
[----:B------:R-:W-:Y:S01]  /*a0c0*/  ISETP.GE.AND P4, PT, R216, RZ, PT ;  /* 0x000000ffd800720c */ /* 0x000fe20003f86270 */
[--C-:B------:R-:W-:Y:S01]  /*a0d0*/  @!P1 IMAD.IADD R211, R211, 0x1, -R0.reuse ;  /* 0x00000001d3d39824 */ /* 0x100fe200078e0a00 */
[----:B------:R-:W-:Y:S01]  /*a0e0*/  ISETP.GE.AND P1, PT, R218, RZ, PT ;  /* 0x000000ffda00720c */ /* 0x000fe20003f26270 */
[----:B------:R-:W-:Y:S01]  /*a0f0*/  IMAD R216, R0, R5, R7 ;  /* 0x0000000500d87224 */ /* 0x000fe200078e0207 */
[----:B------:R-:W-:Y:S01]  /*a100*/  LOP3.LUT R7, R4, 0x1b4, RZ, 0xfc, !PT ;  /* 0x000001b404077812 */ /* 0x000fe200078efcff */
[--C-:B------:R-:W-:Y:S01]  /*a110*/  @!P6 IMAD.IADD R214, R214, 0x1, -R0.reuse ;  /* 0x00000001d6d6e824 */ /* 0x100fe200078e0a00 */
[----:B------:R-:W-:Y:S01]  /*a120*/  LOP3.LUT R5, R4, 0x1b2, RZ, 0xfc, !PT ;  /* 0x000001b204057812 */ /* 0x000fe200078efcff */
[--C-:B------:R-:W-:Y:S01]  /*a130*/  @!P3 IMAD.IADD R215, R215, 0x1, -R0.reuse ;  /* 0x00000001d7d7b824 */ /* 0x100fe200078e0a00 */
[C---:B------:R-:W-:Y:S01]  /*a140*/  ISETP.GT.U32.AND P3, PT, R0.reuse, R216, PT ;  /* 0x000000d80000720c */ /* 0x040fe20003f64070 */
[----:B------:R-:W-:Y:S01]  /*a150*/  @!P0 IMAD.MOV R211, RZ, RZ, -R211 ;  /* 0x000000ffffd38224 */ /* 0x000fe200078e0ad3 */
[----:B------:R-:W-:Y:S01]  /*a160*/  ISETP.GT.U32.AND P0, PT, R0, R214, PT ;  /* 0x000000d60000720c */ /* 0x000fe20003f04070 */
[--C-:B------:R-:W-:Y:S01]  /*a170*/  @!P5 IMAD.IADD R213, R213, 0x1, -R0.reuse ;  /* 0x00000001d5d5d824 */ /* 0x100fe200078e0a00 */
[----:B------:R-:W-:Y:S01]  /*a180*/  IABS R218, R7 ;  /* 0x0000000700da7213 */ /* 0x000fe20000000000 */
[----:B------:R-:W-:Y:S01]  /*a190*/  @!P2 IMAD.IADD R212, R212, 0x1, -R0 ;  /* 0x00000001d4d4a824 */ /* 0x000fe200078e0a00 */
[----:B------:R-:W-:Y:S01]  /*a1a0*/  IABS R217, R5 ;  /* 0x0000000500d97213 */ /* 0x000fe20000000000 */
[----:B------:R-:W-:Y:S01]  /*a1b0*/  @!P1 IMAD.MOV R213, RZ, RZ, -R213 ;  /* 0x000000ffffd59224 */ /* 0x000fe200078e0ad5 */
[----:B------:R-:W-:Y:S01]  /*a1c0*/  ISETP.GE.AND P5, PT, R219, RZ, PT ;  /* 0x000000ffdb00720c */ /* 0x000fe20003fa6270 */
[----:B------:R-:W-:Y:S01]  /*a1d0*/  @!P4 IMAD.MOV R212, RZ, RZ, -R212 ;  /* 0x000000ffffd4c224 */ /* 0x000fe200078e0ad4 */
[----:B------:R-:W-:Y:S01]  /*a1e0*/  ISETP.GE.AND P1, PT, R7, RZ, PT ;  /* 0x000000ff0700720c */ /* 0x000fe20003f26270 */
[----:B------:R-:W-:Y:S01]  /*a1f0*/  IMAD.HI.U32 R7, R3, R218, RZ ;  /* 0x000000da03077227 */ /* 0x000fe200078e00ff */
[----:B------:R-:W-:-:S02]  /*a200*/  ISETP.GE.AND P2, PT, R220, RZ, PT ;  /* 0x000000ffdc00720c */ /* 0x000fc40003f46270 */
[----:B------:R-:W-:Y:S01]  /*a210*/  ISETP.GE.AND P4, PT, R5, RZ, PT ;  /* 0x000000ff0500720c */ /* 0x000fe20003f86270 */
[--C-:B------:R-:W-:Y:S01]  /*a220*/  @!P3 IMAD.IADD R216, R216, 0x1, -R0.reuse ;  /* 0x00000001d8d8b824 */ /* 0x100fe200078e0a00 */
[----:B------:R-:W-:Y:S01]  /*a230*/  IABS R219, R8 ;  /* 0x0000000800db7213 */ /* 0x000fe20000000000 */
[----:B------:R-:W-:Y:S01]  /*a240*/  IMAD.HI.U32 R5, R3, R217, RZ ;  /* 0x000000d903057227 */ /* 0x000fe200078e00ff */
[----:B------:R-:W-:Y:S02]  /*a250*/  ISETP.GE.AND P6, PT, R221, RZ, PT ;  /* 0x000000ffdd00720c */ /* 0x000fe40003fc6270 */
[----:B------:R-:W-:Y:S01]  /*a260*/  ISETP.GT.U32.AND P3, PT, R0, R216, PT ;  /* 0x000000d80000720c */ /* 0x000fe20003f64070 */
[----:B------:R-:W-:Y:S01]  /*a270*/  IMAD.MOV R7, RZ, RZ, -R7 ;  /* 0x000000ffff077224 */ /* 0x000fe200078e0a07 */
[----:B------:R-:W-:Y:S01]  /*a280*/  IABS R220, R223 ;  /* 0x000000df00dc7213 */ /* 0x000fe20000000000 */
[----:B------:R-:W-:Y:S01]  /*a290*/  @!P0 IMAD.IADD R214, R214, 0x1, -R0 ;  /* 0x00000001d6d68824 */ /* 0x000fe200078e0a00 */
[----:B------:R-:W-:Y:S01]  /*a2a0*/  ISETP.GE.AND P0, PT, R8, RZ, PT ;  /* 0x000000ff0800720c */ /* 0x000fe20003f06270 */
[----:B------:R-:W-:Y:S01]  /*a2b0*/  IMAD.MOV R8, RZ, RZ, -R5 ;  /* 0x000000ffff087224 */ /* 0x000fe200078e0a05 */
[----:B------:R-:W-:Y:S01]  /*a2c0*/  IABS R221, R224 ;  /* 0x000000e000dd7213 */ /* 0x000fe20000000000 */
[----:B------:R-:W-:-:S04]  /*a2d0*/  IMAD.HI.U32 R5, R3, R219, RZ ;  /* 0x000000db03057227 */ /* 0x000fc800078e00ff */
[C---:B------:R-:W-:Y:S02]  /*a2e0*/  IMAD R218, R0.reuse, R7, R218 ;  /* 0x0000000700da7224 */ /* 0x040fe400078e02da */
        /* <DEDUP_REMOVED lines=8> */
[----:B------:R-:W-:-:S02]  /*a370*/  @!P3 IMAD.IADD R216, R216, 0x1, -R0 ;  /* 0x00000001d8d8b824 */ /* 0x000fc400078e0a00 */
[----:B------:R-:W-:Y:S01]  /*a380*/  IMAD.HI.U32 R5, R3, R220, RZ ;  /* 0x000000dc03057227 */ /* 0x000fe200078e00ff */
[----:B------:R-:W-:-:S03]  /*a390*/  ISETP.GT.U32.AND P3, PT, R0, R219, PT ;  /* 0x000000db0000720c */ /* 0x000fc60003f64070 */
[----:B------:R-:W-:Y:S02]  /*a3a0*/  IMAD.MOV R5, RZ, RZ, -R5 ;  /* 0x000000ffff057224 */ /* 0x000fe400078e0a05 */
[--C-:B------:R-:W-:Y:S02]  /*a3b0*/  @!P5 IMAD.IADD R218, R218, 0x1, -R0.reuse ;  /* 0x00000001dadad824 */ /* 0x100fe400078e0a00 */
[----:B------:R-:W-:Y:S02]  /*a3c0*/  @!P2 IMAD.IADD R217, R217, 0x1, -R0 ;  /* 0x00000001d9d9a824 */ /* 0x000fe400078e0a00 */
[----:B------:R-:W-:Y:S01]  /*a3d0*/  @!P6 IMAD.MOV R216, RZ, RZ, -R216 ;  /* 0x000000ffffd8e224 */ /* 0x000fe200078e0ad8 */
[C---:B------:R-:W-:Y:S01]  /*a3e0*/  ISETP.GT.U32.AND P6, PT, R0.reuse, R218, PT ;  /* 0x000000da0000720c */ /* 0x040fe20003fc4070 */
[C---:B------:R-:W-:Y:S01]  /*a3f0*/  IMAD R220, R0.reuse, R5, R220 ;  /* 0x0000000500dc7224 */ /* 0x040fe200078e02dc */
[----:B------:R-:W-:Y:S01]  /*a400*/  ISETP.GT.U32.AND P5, PT, R0, R217, PT ;  /* 0x000000d90000720c */ /* 0x000fe20003fa4070 */
[----:B------:R-:W-:-:S03]  /*a410*/  IMAD.HI.U32 R5, R3, R222, RZ ;  /* 0x000000de03057227 */ /* 0x000fc600078e00ff */
        /* <DEDUP_REMOVED lines=9> */
[----:B------:R-:W-:Y:S01]  /*a4b0*/  @!P6 IMAD.IADD R218, R218, 0x1, -R0 ;  /* 0x00000001dadae824 */ /* 0x000fe200078e0a00 */
[----:B------:R-:W-:Y:S01]  /*a4c0*/  ISETP.GT.U32.AND P6, PT, R0, R222, PT ;  /* 0x000000de0000720c */ /* 0x000fe20003fc4070 */
[----:B------:R-:W-:Y:S01]  /*a4d0*/  IMAD.HI.U32 R5, R3, R225, RZ ;  /* 0x000000e103057227 */ /* 0x000fe200078e00ff */
[----:B------:R-:W-:-:S03]  /*a4e0*/  IABS R228, R7 ;  /* 0x0000000700e47213 */ /* 0x000fc60000000000 */
[--C-:B------:R-:W-:Y:S01]  /*a4f0*/  @!P5 IMAD.IADD R217, R217, 0x1, -R0.reuse ;  /* 0x00000001d9d9d824 */ /* 0x100fe200078e0a00 */
[----:B------:R-:W-:Y:S01]  /*a500*/  ISETP.GT.U32.AND P5, PT, R0, R221, PT ;  /* 0x000000dd0000720c */ /* 0x000fe20003fa4070 */
[----:B------:R-:W-:Y:S02]  /*a510*/  IMAD.MOV R5, RZ, RZ, -R5 ;  /* 0x000000ffff057224 */ /* 0x000fe400078e0a05 */
[--C-:B------:R-:W-:Y:S01]  /*a520*/  @!P3 IMAD.IADD R219, R219, 0x1, -R0.reuse ;  /* 0x00000001dbdbb824 */ /* 0x100fe200078e0a00 */
[----:B------:R-:W-:Y:S01]  /*a530*/  ISETP.GE.AND P3, PT, R223, RZ, PT ;  /* 0x000000ffdf00720c */ /* 0x000fe20003f66270 */
[----:B------:R-:W-:Y:S02]  /*a540*/  @!P2 IMAD.IADD R220, R220, 0x1, -R0 ;  /* 0x00000001dcdca824 */ /* 0x000fe400078e0a00 */
[C---:B------:R-:W-:Y:S01]  /*a550*/  IMAD R223, R0.reuse, R5, R225 ;  /* 0x0000000500df7224 */ /* 0x040fe200078e02e1 */
[----:B------:R-:W-:Y:S01]  /*a560*/  IABS R225, R8 ;  /* 0x0000000800e17213 */ /* 0x000fe20000000000 */
[----:B------:R-:W-:Y:S01]  /*a570*/  IMAD.HI.U32 R5, R3, R228, RZ ;  /* 0x000000e403057227 */ /* 0x000fe200078e00ff */
[----:B------:R-:W-:-:S03]  /*a580*/  ISETP.GT.U32.AND P2, PT, R0, R220, PT ;  /* 0x000000dc0000720c */ /* 0x000fc60003f44070 */
[--C-:B------:R-:W-:Y:S01]  /*a590*/  @!P6 IMAD.IADD R222, R222, 0x1, -R0.reuse ;  /* 0x00000001dedee824 */ /* 0x100fe200078e0a00 */
[----:B------:R-:W-:Y:S01]  /*a5a0*/  ISETP.GE.AND P6, PT, R226, RZ, PT ;  /* 0x000000ffe200720c */ /* 0x000fe20003fc6270 */
[----:B------:R-:W-:Y:S02]  /*a5b0*/  IMAD.MOV R5, RZ, RZ, -R5 ;  /* 0x000000ffff057224 */ /* 0x000fe400078e0a05 */
[----:B------:R-:W-:Y:S01]  /*a5c0*/  @!P5 IMAD.IADD R221, R221, 0x1, -R0 ;  /* 0x00000001ddddd824 */ /* 0x000fe200078e0a00 */
[----:B------:R-:W-:Y:S01]  /*a5d0*/  ISETP.GE.AND P5, PT, R224, RZ, PT ;  /* 0x000000ffe000720c */ /* 0x000fe20003fa6270 */
[----:B------:R-:W-:Y:S01]  /*a5e0*/  @!P1 IMAD.MOV R218, RZ, RZ, -R218 ;  /* 0x000000ffffda9224 */ /* 0x000fe200078e0ada */
[C---:B------:R-:W-:Y:S01]  /*a5f0*/  ISETP.GT.U32.AND P1, PT, R0.reuse, R222, PT ;  /* 0x000000de0000720c */ /* 0x040fe20003f24070 */
[----:B------:R-:W-:Y:S02]  /*a600*/  IMAD R224, R0, R5, R228 ;  /* 0x0000000500e07224 */ /* 0x000fe400078e02e4 */
[----:B------:R-:W-:-:S04]  /*a610*/  IMAD.HI.U32 R5, R3, R225, RZ ;  /* 0x000000e103057227 */ /* 0x000fc800078e00ff */
[----:B------:R-:W-:Y:S02]  /*a620*/  IMAD.MOV R228, RZ, RZ, -R5 ;  /* 0x000000ffffe47224 */ /* 0x000fe400078e0a05 */
[--C-:B------:R-:W-:Y:S01]  /*a630*/  @!P2 IMAD.IADD R220, R220, 0x1, -R0.reuse ;  /* 0x00000001dcdca824 */ /* 0x100fe200078e0a00 */
[C---:B------:R-:W-:Y:S01]  /*a640*/  ISETP.GT.U32.AND P2, PT, R0.reuse, R223, PT ;  /* 0x000000df0000720c */ /* 0x040fe20003f44070 */
[----:B------:R-:W-:Y:S02]  /*a650*/  IMAD R225, R0, R228, R225 ;  /* 0x000000e400e17224 */ /* 0x000fe400078e02e1 */
[----:B------:R-:W-:Y:S02]  /*a660*/  @!P1 IMAD.IADD R222, R222, 0x1, -R0 ;  /* 0x00000001dede9824 */ /* 0x000fe400078e0a00 */
[----:B------:R-:W-:Y:S01]  /*a670*/  @!P0 IMAD.MOV R219, RZ, RZ, -R219 ;  /* 0x000000ffffdb8224 */ /* 0x000fe200078e0adb */
[C---:B------:R-:W-:Y:S01]  /*a680*/  ISETP.GT.U32.AND P1, PT, R0.reuse, R225, PT ;  /* 0x000000e10000720c */ /* 0x040fe20003f24070 */
[----:B------:R-:W-:Y:S01]  /*a690*/  IMAD.MOV.U32 R226, RZ, RZ, R229 ;  /* 0x000000ffffe27224 */ /* 0x000fe200078e00e5 */
[----:B------:R-:W-:Y:S01]  /*a6a0*/  ISETP.GT.U32.AND P0, PT, R0, R224, PT ;  /* 0x000000e00000720c */ /* 0x000fe20003f04070 */
[----:B------:R-:W-:-:S02]  /*a6b0*/  @!P6 IMAD.MOV R222, RZ, RZ, -R222 ;  /* 0x000000ffffdee224 */ /* 0x000fc400078e0ade */
[----:B------:R-:W-:-:S04]  /*a6c0*/  IMAD.HI.U32 R5, R3, R226, RZ ;  /* 0x000000e203057227 */ /* 0x000fc800078e00ff */
[--C-:B------:R-:W-:Y:S01]  /*a6d0*/  @!P2 IMAD.IADD R223, R223, 0x1, -R0.reuse ;  /* 0x00000001dfdfa824 */ /* 0x100fe200078e0a00 */
[C---:B------:R-:W-:Y:S01]  /*a6e0*/  ISETP.GT.U32.AND P2, PT, R0.reuse, R221, PT ;  /* 0x000000dd0000720c */ /* 0x040fe20003f44070 */
[----:B------:R-:W-:Y:S02]  /*a6f0*/  @!P4 IMAD.MOV R217, RZ, RZ, -R217 ;  /* 0x000000ffffd9c224 */ /* 0x000fe400078e0ad9 */
[--C-:B------:R-:W-:Y:S01]  /*a700*/  @!P1 IMAD.IADD R225, R225, 0x1, -R0.reuse ;  /* 0x00000001e1e19824 */ /* 0x100fe200078e0a00 */
[----:B------:R-:W-:Y:S01]  /*a710*/  ISETP.GT.U32.AND P4, PT, R0, R223, PT ;  /* 0x000000df0000720c */ /* 0x000fe20003f84070 */
[----:B------:R-:W-:Y:S02]  /*a720*/  IMAD.MOV R5, RZ, RZ, -R5 ;  /* 0x000000ffff057224 */ /* 0x000fe400078e0a05 */
[----:B------:R-:W-:Y:S01]  /*a730*/  @!P0 IMAD.IADD R224, R224, 0x1, -R0 ;  /* 0x00000001e0e08824 */ /* 0x000fe200078e0a00 */
[----:B------:R-:W-:Y:S01]  /*a740*/  ISETP.GT.U32.AND P6, PT, R0, R225, PT ;  /* 0x000000e10000720c */ /* 0x000fe20003fc4070 */
[----:B------:R-:W-:Y:S01]  /*a750*/  @!P3 IMAD.MOV R220, RZ, RZ, -R220 ;  /* 0x000000ffffdcb224 */ /* 0x000fe200078e0adc */
[----:B------:R-:W-:Y:S01]  /*a760*/  ISETP.GE.AND P3, PT, R10, RZ, PT ;  /* 0x000000ff0a00720c */ /* 0x000fe20003f66270 */
[----:B------:R-:W-:Y:S01]  /*a770*/  IMAD R226, R0, R5, R226 ;  /* 0x0000000500e27224 */ /* 0x000fe200078e02e2 */
[----:B------:R-:W-:Y:S01]  /*a780*/  LOP3.LUT R5, R4, 0x1c6, RZ, 0xfc, !PT ;  /* 0x000001c604057812 */ /* 0x000fe200078efcff */
[----:B------:R-:W-:Y:S01]  /*a790*/  @!P2 IMAD.IADD R221, R221, 0x1, -R0 ;  /* 0x00000001dddda824 */ /* 0x000fe200078e0a00 */
[----:B------:R-:W-:-:S02]  /*a7a0*/  ISETP.GE.AND P0, PT, R227, RZ, PT ;  /* 0x000000ffe300720c */ /* 0x000fc40003f06270 */
[----:B------:R-:W-:Y:S01]  /*a7b0*/  IABS R227, R5 ;  /* 0x0000000500e37213 */ /* 0x000fe20000000000 */
[----:B------:R-:W-:Y:S01]  /*a7c0*/  @!P5 IMAD.MOV R221, RZ, RZ, -R221 ;  /* 0x000000ffffddd224 */ /* 0x000fe200078e0add */
[----:B------:R-:W-:Y:S01]  /*a7d0*/  ISETP.GT.U32.AND P5, PT, R0, R224, PT ;  /* 0x000000e00000720c */ /* 0x000fe20003fa4070 */
[--C-:B------:R-:W-:Y:S01]  /*a7e0*/  @!P4 IMAD.IADD R223, R223, 0x1, -R0.reuse ;  /* 0x00000001dfdfc824 */ /* 0x100fe200078e0a00 */
[----:B------:R-:W-:Y:S01]  /*a7f0*/  ISETP.GE.AND P2, PT, R7, RZ, PT ;  /* 0x000000ff0700720c */ /* 0x000fe20003f46270 */
[----:B------:R-:W-:Y:S01]  /*a800*/  @!P6 IMAD.IADD R225, R225, 0x1, -R0 ;  /* 0x00000001e1e1e824 */ /* 0x000fe200078e0a00 */
[----:B------:R-:W-:Y:S01]  /*a810*/  LOP3.LUT R7, R4, 0x1c8, RZ, 0xfc, !PT ;  /* 0x000001c804077812 */ /* 0x000fe200078efcff */
[----:B------:R-:W-:Y:S01]  /*a820*/  @!P3 IMAD.MOV R223, RZ, RZ, -R223 ;  /* 0x000000ffffdfb224 */ /* 0x000fe200078e0adf */
[----:B------:R-:W-:Y:S02]  /*a830*/  ISETP.GT.U32.AND P6, PT, R0, R226, PT ;  /* 0x000000e20000720c */ /* 0x000fe40003fc4070 */
[----:B------:R-:W-:Y:S01]  /*a840*/  ISETP.GE.AND P1, PT, R5, RZ, PT ;  /* 0x000000ff0500720c */ /* 0x000fe20003f26270 */
[----:B------:R-:W-:Y:S01]  /*a850*/  IMAD.HI.U32 R5, R3, R227, RZ ;  /* 0x000000e303057227 */ /* 0x000fe200078e00ff */
[----:B------:R-:W-:-:S02]  /*a860*/  ISETP.GE.AND P4, PT, R8, RZ, PT ;  /* 0x000000ff0800720c */ /* 0x000fc40003f86270 */
[----:B------:R-:W-:Y:S01]  /*a870*/  IABS R228, R7 ;  /* 0x0000000700e47213 */ /* 0x000fe20000000000 */
[----:B------:R-:W-:Y:S01]  /*a880*/  IMAD.MOV R232, RZ, RZ, -R5 ;  /* 0x000000ffffe87224 */ /* 0x000fe200078e0a05 */
[----:B------:R-:W-:Y:S01]  /*a890*/  LOP3.LUT R8, R4, 0x1ca, RZ, 0xfc, !PT ;  /* 0x000001ca04087812 */ /* 0x000fe200078efcff */
[--C-:B------:R-:W-:Y:S01]  /*a8a0*/  @!P5 IMAD.IADD R224, R224, 0x1, -R0.reuse ;  /* 0x00000001e0e0d824 */ /* 0x100fe200078e0a00 */
[----:B------:R-:W-:Y:S01]  /*a8b0*/  ISETP.GE.AND P3, PT, R7, RZ, PT ;  /* 0x000000ff0700720c */ /* 0x000fe20003f66270 */
[C---:B------:R-:W-:Y:S01]  /*a8c0*/  IMAD.HI.U32 R7, R3.reuse, R228, RZ ;  /* 0x000000e403077227 */ /* 0x040fe200078e00ff */
[----:B------:R-:W-:Y:S02]  /*a8d0*/  ISETP.GE.AND P5, PT, R8, RZ, PT ;  /* 0x000000ff0800720c */ /* 0x000fe40003fa6270 */
[----:B------:R-:W-:Y:S01]  /*a8e0*/  IABS R229, R8 ;  /* 0x0000000800e57213 */ /* 0x000fe20000000000 */
[----:B------:R-:W-:Y:S01]  /*a8f0*/  IMAD R227, R0, R232, R227 ;  /* 0x000000e800e37224 */ /* 0x000fe200078e02e3 */
[C---:B------:R-:W-:Y:S01]  /*a900*/  LOP3.LUT R8, R4.reuse, 0x1cc, RZ, 0xfc, !PT ;  /* 0x000001cc04087812 */ /* 0x040fe200078efcff */
[----:B------:R-:W-:Y:S01]  /*a910*/  IMAD.MOV R7, RZ, RZ, -R7 ;  /* 0x000000ffff077224 */ /* 0x000fe200078e0a07 */
[----:B------:R-:W-:Y:S01]  /*a920*/  LOP3.LUT R10, R4, 0x1ce, RZ, 0xfc, !PT ;  /* 0x000001ce040a7812 */ /* 0x000fe200078efcff */
[----:B------:R-:W-:Y:S01]  /*a930*/  @!P6 IMAD.IADD R226, R226, 0x1, -R0 ;  /* 0x00000001e2e2e824 */ /* 0x000fe200078e0a00 */
[----:B------:R-:W-:Y:S01]  /*a940*/  IABS R233, R8 ;  /* 0x0000000800e97213 */ /* 0x000fe20000000000 */
[----:B------:R-:W-:Y:S01]  /*a950*/  IMAD.HI.U32 R230, R3, R229, RZ ;  /* 0x000000e503e67227 */ /* 0x000fe200078e00ff */
[----:B------:R-:W-:-:S02]  /*a960*/  IABS R231, R10 ;  /* 0x0000000a00e77213 */ /* 0x000fc40000000000 */
[C---:B------:R-:W-:Y:S01]  /*a970*/  ISETP.GT.U32.AND P6, PT, R0.reuse, R226, PT ;  /* 0x000000e20000720c */ /* 0x040fe20003fc4070 */
[----:B------:R-:W-:Y:S01]  /*a980*/  @!P2 IMAD.MOV R224, RZ, RZ, -R224 ;  /* 0x000000ffffe0a224 */ /* 0x000fe200078e0ae0 */
[C---:B------:R-:W-:Y:S01]  /*a990*/  ISETP.GT.U32.AND P2, PT, R0.reuse, R227, PT ;  /* 0x000000e30000720c */ /* 0x040fe20003f44070 */
[----:B------:R-:W-:Y:S02]  /*a9a0*/  IMAD R228, R0, R7, R228 ;  /* 0x0000000700e47224 */ /* 0x000fe400078e02e4 */
[----:B------:R-:W-:Y:S02]  /*a9b0*/  IMAD.MOV R5, RZ, RZ, -R230 ;  /* 0x000000ffff057224 */ /* 0x000fe400078e0ae6 */
[----:B------:R-:W-:Y:S01]  /*a9c0*/  IMAD.MOV.U32 R230, RZ, RZ, R233 ;  /* 0x000000ffffe67224 */ /* 0x000fe200078e00e9 */
[----:B------:R-:W-:Y:S01]  /*a9d0*/  LOP3.LUT R233, R4, 0x1d0, RZ, 0xfc, !PT ;  /* 0x000001d004e97812 */ /* 0x000fe200078efcff */
[----:B------:R-:W-:Y:S01]  /*a9e0*/  @!P4 IMAD.MOV R225, RZ, RZ, -R225 ;  /* 0x000000ffffe1c224 */ /* 0x000fe200078e0ae1 */
[C---:B------:R-:W-:Y:S01]  /*a9f0*/  ISETP.GT.U32.AND P4, PT, R0.reuse, R228, PT ;  /* 0x000000e40000720c */ /* 0x040fe20003f84070 */
[----:B------:R-:W-:Y:S01]  /*aa00*/  IMAD R229, R0, R5, R229 ;  /* 0x0000000500e57224 */ /* 0x000fe200078e02e5 */
[----:B------:R-:W-:Y:S01]  /*aa10*/  IABS R232, R233 ;  /* 0x000000e900e87213 */ /* 0x000fe20000000000 */
[----:B------:R-:W-:-:S04]  /*aa20*/  IMAD.HI.U32 R5, R3, R230, RZ ;  /* 0x000000e603057227 */ /* 0x000fc800078e00ff */
[----:B------:R-:W-:Y:S02]  /*aa30*/  IMAD.MOV R5, RZ, RZ, -R5 ;  /* 0x000000ffff057224 */ /* 0x000fe400078e0a05 */
[----:B------:R-:W-:Y:S02]  /*aa40*/  @!P2 IMAD.IADD R227, R227, 0x1, -R0 ;  /* 0x00000001e3e3a824 */ /* 0x000fe400078e0a00 */
[----:B------:R-:W-:Y:S01]  /*aa50*/  IMAD R230, R0, R5, R230 ;  /* 0x0000000500e67224 */ /* 0x000fe200078e02e6 */
[----:B------:R-:W-:Y:S01]  /*aa60*/  LOP3.LUT R5, R4, 0x1d2, RZ, 0xfc, !PT ;  /* 0x000001d204057812 */ /* 0x000fe200078efcff */
[--C-:B------:R-:W-:Y:S01]  /*aa70*/  @!P6 IMAD.IADD R226, R226, 0x1, -R0.reuse ;  /* 0x00000001e2e2e824 */ /* 0x100fe200078e0a00 */
[C---:B------:R-:W-:Y:S01]  /*aa80*/  ISETP.GT.U32.AND P2, PT, R0.reuse, R227, PT ;  /* 0x000000e30000720c */ /* 0x040fe20003f44070 */
[----:B------:R-:W-:Y:S01]  /*aa90*/  IMAD.HI.U32 R7, R3, R231, RZ ;  /* 0x000000e703077227 */ /* 0x000fe200078e00ff */
[----:B------:R-:W-:Y:S02]  /*aaa0*/  ISETP.GT.U32.AND P6, PT, R0, R229, PT ;  /* 0x000000e50000720c */ /* 0x000fe40003fc4070 */
[----:B------:R-:W-:Y:S01]  /*aab0*/  IABS R235, R5 ;  /* 0x0000000500eb7213 */ /* 0x000fe20000000000 */
[----:B------:R-:W-:-:S02]  /*aac0*/  @!P4 IMAD.IADD R228, R228, 0x1, -R0 ;  /* 0x00000001e4e4c824 */ /* 0x000fc400078e0a00 */
[----:B------:R-:W-:Y:S01]  /*aad0*/  @!P0 IMAD.MOV R226, RZ, RZ, -R226 ;  /* 0x000000ffffe28224 */ /* 0x000fe200078e0ae2 */
[C---:B------:R-:W-:Y:S01]  /*aae0*/  ISETP.GT.U32.AND P0, PT, R0.reuse, R230, PT ;  /* 0x000000e60000720c */ /* 0x040fe20003f04070 */
[----:B------:R-:W-:Y:S01]  /*aaf0*/  IMAD.MOV R7, RZ, RZ, -R7 ;  /* 0x000000ffff077224 */ /* 0x000fe200078e0a07 */
[----:B------:R-:W-:Y:S01]  /*ab00*/  ISETP.GT.U32.AND P4, PT, R0, R228, PT ;  /* 0x000000e40000720c */ /* 0x000fe20003f84070 */
[----:B------:R-:W-:-:S04]  /*ab10*/  IMAD.HI.U32 R236, R3, R232, RZ ;  /* 0x000000e803ec7227 */ /* 0x000fc800078e00ff */
[----:B------:R-:W-:Y:S01]  /*ab20*/  IMAD R231, R0, R7, R231 ;  /* 0x0000000700e77224 */ /* 0x000fe200078e02e7 */
[----:B------:R-:W-:Y:S01]  /*ab30*/  LOP3.LUT R7, R4, 0x1d4, RZ, 0xfc, !PT ;  /* 0x000001d404077812 */ /* 0x000fe200078efcff */
[----:B------:R-:W-:Y:S02]  /*ab40*/  IMAD.MOV R236, RZ, RZ, -R236 ;  /* 0x000000ffffec7224 */ /* 0x000fe400078e0aec */
[----:B------:R-:W-:Y:S01]  /*ab50*/  @!P2 IMAD.IADD R227, R227, 0x1, -R0 ;  /* 0x00000001e3e3a824 */ /* 0x000fe200078e0a00 */
[C---:B------:R-:W-:Y:S01]  /*ab60*/  ISETP.GT.U32.AND P2, PT, R0.reuse, R231, PT ;  /* 0x000000e70000720c */ /* 0x040fe20003f44070 */
[----:B------:R-:W-:Y:S01]  /*ab70*/  IMAD R232, R0, R236, R232 ;  /* 0x000000ec00e87224 */ /* 0x000fe200078e02e8 */
[----:B------:R-:W-:Y:S01]  /*ab80*/  IABS R234, R7 ;  /* 0x0000000700ea7213 */ /* 0x000fe20000000000 */
[--C-:B------:R-:W-:Y:S02]  /*ab90*/  @!P0 IMAD.IADD R230, R230, 0x1, -R0.reuse ;  /* 0x00000001e6e68824 */ /* 0x100fe400078e0a00 */
[----:B------:R-:W-:-:S02]  /*aba0*/  @!P6 IMAD.IADD R229, R229, 0x1, -R0 ;  /* 0x00000001e5e5e824 */ /* 0x000fc400078e0a00 */
[----:B------:R-:W-:Y:S01]  /*abb0*/  @!P4 IMAD.IADD R228, R228, 0x1, -R0 ;  /* 0x00000001e4e4c824 */ /* 0x000fe200078e0a00 */
[C---:B------:R-:W-:Y:S01]  /*abc0*/  ISETP.GT.U32.AND P4, PT, R0.reuse, R232, PT ;  /* 0x000000e80000720c */ /* 0x040fe20003f84070 */
[C---:B------:R-:W-:Y:S01]  /*abd0*/  IMAD.HI.U32 R236, R3.reuse, R235, RZ ;  /* 0x000000eb03ec7227 */ /* 0x040fe200078e00ff */
[C---:B------:R-:W-:Y:S02]  /*abe0*/  ISETP.GT.U32.AND P0, PT, R0.reuse, R230, PT ;  /* 0x000000e60000720c */ /* 0x040fe40003f04070 */
[----:B------:R-:W-:Y:S01]  /*abf0*/  ISETP.GT.U32.AND P6, PT, R0, R229, PT ;  /* 0x000000e50000720c */ /* 0x000fe20003fc4070 */
[----:B------:R-:W-:Y:S01]  /*ac00*/  @!P1 IMAD.MOV R227, RZ, RZ, -R227 ;  /* 0x000000ffffe39224 */ /* 0x000fe200078e0ae3 */
[----:B------:R-:W-:Y:S01]  /*ac10*/  ISETP.GE.AND P1, PT, R8, RZ, PT ;  /* 0x000000ff0800720c */ /* 0x000fe20003f26270 */
[----:B------:R-:W-:Y:S01]  /*ac20*/  IMAD.HI.U32 R237, R3, R234, RZ ;  /* 0x000000ea03ed7227 */ /* 0x000fe200078e00ff */
[----:B------:R-:W-:-:S03]  /*ac30*/  LOP3.LUT R8, R4, 0x1d8, RZ, 0xfc, !PT ;  /* 0x000001d804087812 */ /* 0x000fc600078efcff */
[----:B------:R-:W-:Y:S02]  /*ac40*/  IMAD.MOV R236, RZ, RZ, -R236 ;  /* 0x000000ffffec7224 */ /* 0x000fe400078e0aec */
[----:B------:R-:W-:Y:S01]  /*ac50*/  @!P2 IMAD.IADD R231, R231, 0x1, -R0 ;  /* 0x00000001e7e7a824 */ /* 0x000fe200078e0a00 */
[----:B------:R-:W-:Y:S01]  /*ac60*/  ISETP.GE.AND P2, PT, R233, RZ, PT ;  /* 0x000000ffe900720c */ /* 0x000fe20003f46270 */
[----:B------:R-:W-:Y:S02]  /*ac70*/  IMAD.MOV R237, RZ, RZ, -R237 ;  /* 0x000000ffffed7224 */ /* 0x000fe400078e0aed */
[C---:B------:R-:W-:Y:S01]  /*ac80*/  IMAD R233, R0.reuse, R236, R235 ;  /* 0x000000ec00e97224 */ /* 0x040fe200078e02eb */
        /* <DEDUP_REMOVED lines=12> */
[----:B------:R-:W-:Y:S01]  /*ad50*/  LOP3.LUT R10, R4, 0x1d6, RZ, 0xfc, !PT ;  /* 0x000001d6040a7812 */ /* 0x000fe200078efcff */
[----:B------:R-:W-:Y:S01]  /*ad60*/  @!P3 IMAD.MOV R228, RZ, RZ, -R228 ;  /* 0x000000ffffe4b224 */ /* 0x000fe200078e0ae4 */
[----:B------:R-:W-:-:S02]  /*ad70*/  ISETP.GE.AND P5, PT, R5, RZ, PT ;  /* 0x000000ff0500720c */ /* 0x000fc40003fa6270 */
[----:B------:R-:W-:Y:S01]  /*ad80*/  IABS R235, R10 ;  /* 0x0000000a00eb7213 */ /* 0x000fe20000000000 */
[--C-:B------:R-:W-:Y:S01]  /*ad90*/  @!P4 IMAD.IADD R231, R231, 0x1, -R0.reuse ;  /* 0x00000001e7e7c824 */ /* 0x100fe200078e0a00 */
[----:B------:R-:W-:Y:S01]  /*ada0*/  ISETP.GE.AND P4, PT, R7, RZ, PT ;  /* 0x000000ff0700720c */ /* 0x000fe20003f86270 */
[--C-:B------:R-:W-:Y:S01]  /*adb0*/  @!P0 IMAD.IADD R233, R233, 0x1, -R0.reuse ;  /* 0x00000001e9e98824 */ /* 0x100fe200078e0a00 */
[----:B------:R-:W-:Y:S01]  /*adc0*/  ISETP.GT.U32.AND P3, PT, R0, R232, PT ;  /* 0x000000e80000720c */ /* 0x000fe20003f64070 */
[----:B------:R-:W-:Y:S01]  /*add0*/  @!P6 IMAD.MOV R231, RZ, RZ, -R231 ;  /* 0x000000ffffe7e224 */ /* 0x000fe200078e0ae7 */
[----:B------:R-:W-:Y:S01]  /*ade0*/  ISETP.GE.AND P0, PT, R8, RZ, PT ;  /* 0x000000ff0800720c */ /* 0x000fe20003f06270 */
        /* <DEDUP_REMOVED lines=8> */
[----:B------:R-:W-:Y:S01]  /*ae70*/  @!P6 IMAD.IADD R233, R233, 0x1, -R0 ;  /* 0x00000001e9e9e824 */ /* 0x000fe200078e0a00 */
[C---:B------:R-:W-:Y:S01]  /*ae80*/  ISETP.GT.U32.AND P6, PT, R0.reuse, R235, PT ;  /* 0x000000eb0000720c */ /* 0x040fe20003fc4070 */
[----:B------:R-:W-:Y:S02]  /*ae90*/  IMAD R236, R0, R7, R236 ;  /* 0x0000000700ec7224 */ /* 0x000fe400078e02ec */
[----:B------:R-:W-:Y:S01]  /*aea0*/  @!P1 IMAD.IADD R234, R234, 0x1, -R0 ;  /* 0x00000001eaea9824 */ /* 0x000fe200078e0a00 */
[----:B------:R-:W-:Y:S01]  /*aeb0*/  ISETP.GE.AND P1, PT, R238, RZ, PT ;  /* 0x000000ffee00720c */ /* 0x000fe20003f26270 */
[----:B------:R-:W-:Y:S01]  /*aec0*/  @!P5 IMAD.MOV R233, RZ, RZ, -R233 ;  /* 0x000000ffffe9d224 */ /* 0x000fe200078e0ae9 */
[----:B------:R-:W-:Y:S01]  /*aed0*/  IABS R238, R238 ;  /* 0x000000ee00ee7213 */ /* 0x000fe20000000000 */
[----:B------:R-:W-:Y:S01]  /*aee0*/  @!P4 IMAD.MOV R234, RZ, RZ, -R234 ;  /* 0x000000ffffeac224 */ /* 0x000fe200078e0aea */
[----:B------:R-:W-:Y:S01]  /*aef0*/  ISETP.GT.U32.AND P4, PT, R0, R236, PT ;  /* 0x000000ec0000720c */ /* 0x000fe20003f84070 */
[----:B------:R-:W-:Y:S01]  /*af00*/  @!P3 IMAD.IADD R232, R232, 0x1, -R0 ;  /* 0x00000001e8e8b824 */ /* 0x000fe200078e0a00 */
[----:B------:R-:W-:Y:S01]  /*af10*/  ISETP.GE.AND P5, PT, R239, RZ, PT ;  /* 0x000000ffef00720c */ /* 0x000fe20003fa6270 */
[----:B------:R-:W-:Y:S01]  /*af20*/  IMAD.HI.U32 R5, R3, R238, RZ ;  /* 0x000000ee03057227 */ /* 0x000fe200078e00ff */
[----:B------:R-:W-:-:S02]  /*af30*/  ISETP.GE.AND P3, PT, R10, RZ, PT ;  /* 0x000000ff0a00720c */ /* 0x000fc40003f66270 */
[----:B------:R-:W-:Y:S01]  /*af40*/  IABS R239, R239 ;  /* 0x000000ef00ef7213 */ /* 0x000fe20000000000 */
[--C-:B------:R-:W-:Y:S01]  /*af50*/  @!P6 IMAD.IADD R235, R235, 0x1, -R0.reuse ;  /* 0x00000001ebebe824 */ /* 0x100fe200078e0a00 */
[----:B------:R-:W-:Y:S01]  /*af60*/  LOP3.LUT R10, R4, 0x1e0, RZ, 0xfc, !PT ;  /* 0x000001e0040a7812 */ /* 0x000fe200078efcff */
[----:B------:R-:W-:Y:S02]  /*af70*/  IMAD.MOV R5, RZ, RZ, -R5 ;  /* 0x000000ffff057224 */ /* 0x000fe400078e0a05 */
[----:B------:R-:W-:Y:S01]  /*af80*/  IMAD.HI.U32 R8, R3, R239, RZ ;  /* 0x000000ef03087227 */ /* 0x000fe200078e00ff */
[----:B------:R-:W-:Y:S02]  /*af90*/  ISETP.GT.U32.AND P6, PT, R0, R235, PT ;  /* 0x000000eb0000720c */ /* 0x000fe40003fc4070 */
[----:B------:R-:W-:Y:S01]  /*afa0*/  IABS R240, R10 ;  /* 0x0000000a00f07213 */ /* 0x000fe20000000000 */
[----:B------:R-:W-:Y:S02]  /*afb0*/  @!P4 IMAD.IADD R236, R236, 0x1, -R0 ;  /* 0x00000001ececc824 */ /* 0x000fe400078e0a00 */
[----:B------:R-:W-:-:S02]  /*afc0*/  IMAD R238, R0, R5, R238 ;  /* 0x0000000500ee7224 */ /* 0x000fc400078e02ee */
[----:B------:R-:W-:Y:S01]  /*afd0*/  IMAD.MOV R8, RZ, RZ, -R8 ;  /* 0x000000ffff087224 */ /* 0x000fe200078e0a08 */
[C---:B------:R-:W-:Y:S01]  /*afe0*/  ISETP.GT.U32.AND P4, PT, R0.reuse, R236, PT ;  /* 0x000000ec0000720c */ /* 0x040fe20003f84070 */
[----:B------:R-:W-:Y:S01]  /*aff0*/  @!P2 IMAD.MOV R232, RZ, RZ, -R232 ;  /* 0x000000ffffe8a224 */ /* 0x000fe200078e0ae8 */
[----:B------:R-:W-:Y:S01]  /*b000*/  ISETP.GE.AND P2, PT, R237, RZ, PT ;  /* 0x000000ffed00720c */ /* 0x000fe20003f46270 */
[----:B------:R-:W-:Y:S01]  /*b010*/  IMAD R239, R0, R8, R239 ;  /* 0x0000000800ef7224 */ /* 0x000fe200078e02ef */
[----:B------:R-:W-:Y:S01]  /*b020*/  IABS R237, R237 ;  /* 0x000000ed00ed7213 */ /* 0x000fe20000000000 */
[----:B------:R-:W-:Y:S02]  /*b030*/  @!P6 IMAD.IADD R235, R235, 0x1, -R0 ;  /* 0x00000001ebebe824 */ /* 0x000fe400078e0a00 */
[----:B------:R-:W-:-:S04]  /*b040*/  IMAD.HI.U32 R5, R3, R241, RZ ;  /* 0x000000f103057227 */ /* 0x000fc800078e00ff */
[----:B------:R-:W-:Y:S01]  /*b050*/  @!P3 IMAD.MOV R235, RZ, RZ, -R235 ;  /* 0x000000ffffebb224 */ /* 0x000fe200078e0aeb */
[----:B------:R-:W-:Y:S01]  /*b060*/  ISETP.GT.U32.AND P3, PT, R0, R238, PT ;  /* 0x000000ee0000720c */ /* 0x000fe20003f64070 */
[----:B------:R-:W-:Y:S01]  /*b070*/  @!P4 IMAD.IADD R236, R236, 0x1, -R0 ;  /* 0x00000001ececc824 */ /* 0x000fe200078e0a00 */
[----:B------:R-:W-:Y:S01]  /*b080*/  ISETP.GT.U32.AND P4, PT, R0, R239, PT ;  /* 0x000000ef0000720c */ /* 0x000fe20003f84070 */
[----:B------:R-:W-:-:S04]  /*b090*/  IMAD.HI.U32 R7, R3, R237, RZ ;  /* 0x000000ed03077227 */ /* 0x000fc800078e00ff */
[----:B------:R-:W-:Y:S02]  /*b0a0*/  IMAD.MOV R7, RZ, RZ, -R7 ;  /* 0x000000ffff077224 */ /* 0x000fe400078e0a07 */
[----:B------:R-:W-:Y:S02]  /*b0b0*/  IMAD.MOV R5, RZ, RZ, -R5 ;  /* 0x000000ffff057224 */ /* 0x000fe400078e0a05 */
[----:B------:R-:W-:Y:S02]  /*b0c0*/  IMAD R237, R0, R7, R237 ;  /* 0x0000000700ed7224 */ /* 0x000fe400078e02ed */
        /* <DEDUP_REMOVED lines=9> */
[----:B------:R-:W-:Y:S02]  /*b160*/  @!P6 IMAD.IADD R237, R237, 0x1, -R0 ;  /* 0x00000001edede824 */ /* 0x000fe400078e0a00 */
[----:B------:R-:W-:Y:S02]  /*b170*/  IMAD R242, R0, R5, R242 ;  /* 0x0000000500f27224 */ /* 0x000fe400078e02f2 */
[--C-:B------:R-:W-:Y:S01]  /*b180*/  @!P3 IMAD.IADD R238, R238, 0x1, -R0.reuse ;  /* 0x00000001eeeeb824 */ /* 0x100fe200078e0a00 */
[C---:B------:R-:W-:Y:S01]  /*b190*/  ISETP.GT.U32.AND P3, PT, R0.reuse, R241, PT ;  /* 0x000000f10000720c */ /* 0x040fe20003f64070 */
[----:B------:R-:W-:Y:S01]  /*b1a0*/  @!P4 IMAD.IADD R239, R239, 0x1, -R0 ;  /* 0x00000001efefc824 */ /* 0x000fe200078e0a00 */
[C---:B------:R-:W-:Y:S01]  /*b1b0*/  ISETP.GT.U32.AND P6, PT, R0.reuse, R237, PT ;  /* 0x000000ed0000720c */ /* 0x040fe20003fc4070 */
[----:B------:R-:W-:Y:S01]  /*b1c0*/  IMAD.MOV R7, RZ, RZ, -R7 ;  /* 0x000000ffff077224 */ /* 0x000fe200078e0a07 */
[----:B------:R-:W-:Y:S01]  /*b1d0*/  ISETP.GT.U32.AND P4, PT, R0, R242, PT ;  /* 0x000000f20000720c */ /* 0x000fe20003f84070 */
[----:B------:R-:W-:-:S04]  /*b1e0*/  IMAD.HI.U32 R5, R3, R243, RZ ;  /* 0x000000f303057227 */ /* 0x000fc800078e00ff */
[----:B------:R-:W-:Y:S02]  /*b1f0*/  IMAD R240, R0, R7, R240 ;  /* 0x0000000700f07224 */ /* 0x000fe400078e02f0 */
[----:B------:R-:W-:-:S04]  /*b200*/  IMAD.HI.U32 R7, R3, R244, RZ ;  /* 0x000000f403077227 */ /* 0x000fc800078e00ff */
[--C-:B------:R-:W-:Y:S02]  /*b210*/  @!P3 IMAD.IADD R241, R241, 0x1, -R0.reuse ;  /* 0x00000001f1f1b824 */ /* 0x100fe400078e0a00 */
[--C-:B------:R-:W-:Y:S01]  /*b220*/  @!P6 IMAD.IADD R237, R237, 0x1, -R0.reuse ;  /* 0x00000001edede824 */ /* 0x100fe200078e0a00 */
[----:B------:R-:W-:Y:S01]  /*b230*/  ISETP.GT.U32.AND P6, PT, R0, R240, PT ;  /* 0x000000f00000720c */ /* 0x000fe20003fc4070 */
[----:B------:R-:W-:Y:S01]  /*b240*/  @!P4 IMAD.IADD R242, R242, 0x1, -R0 ;  /* 0x00000001f2f2c824 */ /* 0x000fe200078e0a00 */
[C---:B------:R-:W-:Y:S01]  /*b250*/  ISETP.GT.U32.AND P4, PT, R0.reuse, R241, PT ;  /* 0x000000f10000720c */ /* 0x040fe20003f84070 */
[----:B------:R-:W-:Y:S02]  /*b260*/  IMAD.MOV R7, RZ, RZ, -R7 ;  /* 0x000000ffff077224 */ /* 0x000fe400078e0a07 */
[----:B------:R-:W-:Y:S02]  /*b270*/  IMAD.MOV R5, RZ, RZ, -R5 ;  /* 0x000000ffff057224 */ /* 0x000fe400078e0a05 */
[----:B------:R-:W-:-:S02]  /*b280*/  IMAD R244, R0, R7, R244 ;  /* 0x0000000700f47224 */ /* 0x000fc400078e02f4 */
[----:B------:R-:W-:Y:S02]  /*b290*/  IMAD R243, R0, R5, R243 ;  /* 0x0000000500f37224 */ /* 0x000fe400078e02f3 */
[----:B------:R-:W-:-:S04]  /*b2a0*/  IMAD.HI.U32 R5, R3, R246, RZ ;  /* 0x000000f603057227 */ /* 0x000fc800078e00ff */
[--C-:B------:R-:W-:Y:S01]  /*b2b0*/  @!P6 IMAD.IADD R240, R240, 0x1, -R0.reuse ;  /* 0x00000001f0f0e824 */ /* 0x100fe200078e0a00 */
[----:B------:R-:W-:Y:S01]  /*b2c0*/  ISETP.GE.AND P6, PT, R10, RZ, PT ;  /* 0x000000ff0a00720c */ /* 0x000fe20003fc6270 */
[----:B------:R-:W-:Y:S01]  /*b2d0*/  @!P4 IMAD.IADD R241, R241, 0x1, -R0 ;  /* 0x00000001f1f1c824 */ /* 0x000fe200078e0a00 */
[C---:B------:R-:W-:Y:S01]  /*b2e0*/  ISETP.GT.U32.AND P4, PT, R0.reuse, R244, PT ;  /* 0x000000f40000720c */ /* 0x040fe20003f84070 */
[----:B------:R-:W-:Y:S01]  /*b2f0*/  @!P0 IMAD.MOV R236, RZ, RZ, -R236 ;  /* 0x000000ffffec8224 */ /* 0x000fe200078e0aec */
[C---:B------:R-:W-:Y:S01]  /*b300*/  ISETP.GT.U32.AND P3, PT, R0.reuse, R240, PT ;  /* 0x000000f00000720c */ /* 0x040fe20003f64070 */
[----:B------:R-:W-:Y:S01]  /*b310*/  IMAD.MOV R5, RZ, RZ, -R5 ;  /* 0x000000ffff057224 */ /* 0x000fe200078e0a05 */
[----:B------:R-:W-:Y:S01]  /*b320*/  ISETP.GT.U32.AND P0, PT, R0, R242, PT ;  /* 0x000000f20000720c */ /* 0x000fe20003f04070 */
[----:B------:R-:W-:-:S04]  /*b330*/  IMAD.HI.U32 R8, R3, R245, RZ ;  /* 0x000000f503087227 */ /* 0x000fc800078e00ff */
[----:B------:R-:W-:Y:S02]  /*b340*/  IMAD R246, R0, R5, R246 ;  /* 0x0000000500f67224 */ /* 0x000fe400078e02f6 */
[----:B------:R-:W-:Y:S02]  /*b350*/  IMAD.MOV R8, RZ, RZ, -R8 ;  /* 0x000000ffff087224 */ /* 0x000fe400078e0a08 */
[----:B------:R-:W-:Y:S01]  /*b360*/  @!P4 IMAD.IADD R244, R244, 0x1, -R0 ;  /* 0x00000001f4f4c824 */ /* 0x000fe200078e0a00 */
[C---:B------:R-:W-:Y:S01]  /*b370*/  ISETP.GT.U32.AND P4, PT, R0.reuse, R246, PT ;  /* 0x000000f60000720c */ /* 0x040fe20003f84070 */
[----:B------:R-:W-:Y:S02]  /*b380*/  IMAD R245, R0, R8, R245 ;  /* 0x0000000800f57224 */ /* 0x000fe400078e02f5 */
[----:B------:R-:W-:-:S04]  /*b390*/  IMAD.HI.U32 R7, R3, R247, RZ ;  /* 0x000000f703077227 */ /* 0x000fc800078e00ff */
[--C-:B------:R-:W-:Y:S01]  /*b3a0*/  @!P3 IMAD.IADD R240, R240, 0x1, -R0.reuse ;  /* 0x00000001f0f0b824 */ /* 0x100fe200078e0a00 */
[----:B------:R-:W-:Y:S01]  /*b3b0*/  ISETP.GT.U32.AND P3, PT, R0, R243, PT ;  /* 0x000000f30000720c */ /* 0x000fe20003f64070 */
[--C-:B------:R-:W-:Y:S01]  /*b3c0*/  @!P0 IMAD.IADD R242, R242, 0x1, -R0.reuse ;  /* 0x00000001f2f28824 */ /* 0x100fe200078e0a00 */
[----:B------:R-:W-:Y:S01]  /*b3d0*/  ISETP.GT.U32.AND P0, PT, R0, R245, PT ;  /* 0x000000f50000720c */ /* 0x000fe20003f04070 */
[----:B------:R-:W-:Y:S02]  /*b3e0*/  IMAD.MOV R5, RZ, RZ, -R7 ;  /* 0x000000ffff057224 */ /* 0x000fe400078e0a07 */
[----:B------:R-:W-:Y:S02]  /*b3f0*/  @!P4 IMAD.IADD R246, R246, 0x1, -R0 ;  /* 0x00000001f6f6c824 */ /* 0x000fe400078e0a00 */
[----:B------:R-:W-:Y:S02]  /*b400*/  IMAD R247, R0, R5, R247 ;  /* 0x0000000500f77224 */ /* 0x000fe400078e02f7 */
[----:B------:R-:W-:-:S03]  /*b410*/  IMAD.HI.U32 R8, R3, R249, RZ ;  /* 0x000000f903087227 */ /* 0x000fc600078e00ff */
[----:B------:R-:W-:Y:S01]  /*b420*/  ISETP.GT.U32.AND P4, PT, R0, R247, PT ;  /* 0x000000f70000720c */ /* 0x000fe20003f84070 */
[--C-:B------:R-:W-:Y:S01]  /*b430*/  @!P3 IMAD.IADD R243, R243, 0x1, -R0.reuse ;  /* 0x00000001f3f3b824 */ /* 0x100fe200078e0a00 */
[----:B------:R-:W-:Y:S01]  /*b440*/  ISETP.GE.AND P3, PT, R251, RZ, PT ;  /* 0x000000fffb00720c */ /* 0x000fe20003f66270 */
[----:B------:R-:W-:Y:S01]  /*b450*/  @!P0 IMAD.IADD R245, R245, 0x1, -R0 ;  /* 0x00000001f5f58824 */ /* 0x000fe200078e0a00 */
[----:B------:R-:W-:Y:S01]  /*b460*/  ISETP.GE.AND P0, PT, R250, RZ, PT ;  /* 0x000000fffa00720c */ /* 0x000fe20003f06270 */
[----:B------:R-:W-:Y:S01]  /*b470*/  IMAD.MOV R8, RZ, RZ, -R8 ;  /* 0x000000ffff087224 */ /* 0x000fe200078e0a08 */
[----:B------:R-:W-:Y:S01]  /*b480*/  IABS R250, R9 ;  /* 0x0000000900fa7213 */ /* 0x000fe20000000000 */
[----:B------:R-:W-:Y:S01]  /*b490*/  IMAD.HI.U32 R10, R3, R248, RZ ;  /* 0x000000f8030a7227 */ /* 0x000fe200078e00ff */
[----:B------:R-:W-:-:S03]  /*b4a0*/  IABS R251, R13 ;  /* 0x0000000d00fb7213 */ /* 0x000fc60000000000 */
[C---:B------:R-:W-:Y:S01]  /*b4b0*/  IMAD R249, R0.reuse, R8, R249 ;  /* 0x0000000800f97224 */ /* 0x040fe200078e02f9 */
[----:B------:R-:W-:Y:S01]  /*b4c0*/  IABS R8, R11 ;  /* 0x0000000b00087213 */ /* 0x000fe20000000000 */
[----:B------:R-:W-:Y:S02]  /*b4d0*/  @!P4 IMAD.IADD R247, R247, 0x1, -R0 ;  /* 0x00000001f7f7c824 */ /* 0x000fe400078e0a00 */
[----:B------:R-:W-:Y:S02]  /*b4e0*/  @!P3 IMAD.MOV R241, RZ, RZ, -R241 ;  /* 0x000000fffff1b224 */ /* 0x000fe400078e0af1 */
[----:B------:R-:W-:Y:S01]  /*b4f0*/  @!P0 IMAD.MOV R242, RZ, RZ, -R242 ;  /* 0x000000fffff28224 */ /* 0x000fe200078e0af2 */
[C---:B------:R-:W-:Y:S01]  /*b500*/  ISETP.GT.U32.AND P3, PT, R0.reuse, R247, PT ;  /* 0x000000f70000720c */ /* 0x040fe20003f64070 */
[----:B------:R-:W-:Y:S01]  /*b510*/  IMAD.MOV R7, RZ, RZ, -R10 ;  /* 0x000000ffff077224 */ /* 0x000fe200078e0a0a */
[----:B------:R-:W-:Y:S01]  /*b520*/  ISETP.GT.U32.AND P0, PT, R0, R249, PT ;  /* 0x000000f90000720c */ /* 0x000fe20003f04070 */
[----:B------:R-:W-:-:S04]  /*b530*/  IMAD.HI.U32 R4, R3, R250, RZ ;  /* 0x000000fa03047227 */ /* 0x000fc800078e00ff */
[C---:B------:R-:W-:Y:S01]  /*b540*/  IMAD R248, R0.reuse, R7, R248 ;  /* 0x0000000700f87224 */ /* 0x040fe200078e02f8 */
[----:B------:R-:W-:Y:S01]  /*b550*/  IABS R7, R12 ;  /* 0x0000000c00077213 */ /* 0x000fe20000000000 */
[----:B------:R-:W-:Y:S02]  /*b560*/  IMAD.MOV R4, RZ, RZ, -R4 ;  /* 0x000000ffff047224 */ /* 0x000fe400078e0a04 */
[----:B------:R-:W-:Y:S01]  /*b570*/  @!P5 IMAD.MOV R239, RZ, RZ, -R239 ;  /* 0x000000ffffefd224 */ /* 0x000fe200078e0aef */
[C---:B------:R-:W-:Y:S01]  /*b580*/  ISETP.GT.U32.AND P5, PT, R0.reuse, R246, PT ;  /* 0x000000f60000720c */ /* 0x040fe20003fa4070 */
[--C-:B------:R-:W-:Y:S01]  /*b590*/  @!P3 IMAD.IADD R247, R247, 0x1, -R0.reuse ;  /* 0x00000001f7f7b824 */ /* 0x100fe200078e0a00 */
[----:B------:R-:W-:Y:S01]  /*b5a0*/  ISETP.GE.AND P3, PT, R19, RZ, PT ;  /* 0x000000ff1300720c */ /* 0x000fe20003f66270 */
[----:B------:R-:W-:Y:S01]  /*b5b0*/  @!P0 IMAD.IADD R249, R249, 0x1, -R0 ;  /* 0x00000001f9f98824 */ /* 0x000fe200078e0a00 */
[----:B------:R-:W2:Y:S01]  /*b5c0*/  LDL.LU R19, [R1+0x18d0] ;  /* 0x0018d00001137983 */ /* 0x000ea20000300800 */
[----:B------:R-:W-:Y:S01]  /*b5d0*/  ISETP.GE.AND P0, PT, R15, RZ, PT ;  /* 0x000000ff0f00720c */ /* 0x000fe20003f06270 */
[C---:B------:R-:W-:Y:S01]  /*b5e0*/  IMAD R250, R0.reuse, R4, R250 ;  /* 0x0000000400fa7224 */ /* 0x040fe200078e02fa */
[----:B------:R-:W-:Y:S01]  /*b5f0*/  ISETP.GT.U32.AND P4, PT, R0, R248, PT ;  /* 0x000000f80000720c */ /* 0x000fe20003f84070 */
[----:B------:R-:W3:Y:S01]  /*b600*/  LDL.LU R15, [R1+0x44] ;  /* 0x00004400010f7983 */ /* 0x000ee20000300800 */
[----:B------:R-:W-:-:S04]  /*b610*/  IMAD.HI.U32 R4, R3, R7, RZ ;  /* 0x0000000703047227 */ /* 0x000fc800078e00ff */
[----:B------:R-:W-:Y:S02]  /*b620*/  IMAD.MOV R4, RZ, RZ, -R4 ;  /* 0x000000ffff047224 */ /* 0x000fe400078e0a04 */
[----:B------:R-:W-:Y:S02]  /*b630*/  @!P5 IMAD.IADD R246, R246, 0x1, -R0 ;  /* 0x00000001f6f6d824 */ /* 0x000fe400078e0a00 */
[C---:B------:R-:W-:Y:S02]  /*b640*/  IMAD R7, R0.reuse, R4, R7 ;  /* 0x0000000400077224 */ /* 0x040fe400078e0207 */
[----:B------:R-:W-:Y:S01]  /*b650*/  @!P2 IMAD.MOV R237, RZ, RZ, -R237 ;  /* 0x000000ffffeda224 */ /* 0x000fe200078e0aed */
[C---:B------:R-:W-:Y:S01]  /*b660*/  ISETP.GT.U32.AND P2, PT, R0.reuse, R243, PT ;  /* 0x000000f30000720c */ /* 0x040fe20003f44070 */
[----:B------:R-:W-:Y:S01]  /*b670*/  @!P1 IMAD.MOV R238, RZ, RZ, -R238 ;  /* 0x000000ffffee9224 */ /* 0x000fe200078e0aee */
[C---:B------:R-:W-:Y:S01]  /*b680*/  ISETP.GT.U32.AND P5, PT, R0.reuse, R7, PT ;  /* 0x000000070000720c */ /* 0x040fe20003fa4070 */
[----:B------:R-:W-:Y:S01]  /*b690*/  IMAD.HI.U32 R5, R3, R251, RZ ;  /* 0x000000fb03057227 */ /* 0x000fe200078e00ff */
[----:B------:R-:W-:-:S03]  /*b6a0*/  ISETP.GT.U32.AND P1, PT, R0, R244, PT ;  /* 0x000000f40000720c */ /* 0x000fc60003f24070 */
[----:B------:R-:W-:Y:S02]  /*b6b0*/  IMAD.MOV R5, RZ, RZ, -R5 ;  /* 0x000000ffff057224 */ /* 0x000fe400078e0a05 */
[----:B------:R-:W-:Y:S01]  /*b6c0*/  @!P4 IMAD.IADD R248, R248, 0x1, -R0 ;  /* 0x00000001f8f8c824 */ /* 0x000fe200078e0a00 */
[----:B------:R-:W-:Y:S01]  /*b6d0*/  ISETP.GT.U32.AND P4, PT, R0, R245, PT ;  /* 0x000000f50000720c */ /* 0x000fe20003f84070 */
[----:B------:R-:W-:-:S04]  /*b6e0*/  IMAD.HI.U32 R10, R3, R252, RZ ;  /* 0x000000fc030a7227 */ /* 0x000fc800078e00ff */
[--C-:B------:R-:W-:Y:S01]  /*b6f0*/  @!P5 IMAD.IADD R7, R7, 0x1, -R0.reuse ;  /* 0x000000010707d824 */ /* 0x100fe200078e0a00 */
[----:B------:R-:W-:Y:S01]  /*b700*/  ISETP.GE.AND P5, PT, R6, RZ, PT ;  /* 0x000000ff0600720c */ /* 0x000fe20003fa6270 */
[----:B------:R-:W-:Y:S01]  /*b710*/  @!P2 IMAD.IADD R243, R243, 0x1, -R0 ;  /* 0x00000001f3f3a824 */ /* 0x000fe200078e0a00 */
[----:B------:R-:W1:Y:S01]  /*b720*/  S2R R6, SR_TID.X ;  /* 0x0000000000067919 */ /* 0x000e620000002100 */
[C---:B------:R-:W-:Y:S01]  /*b730*/  ISETP.GT.U32.AND P2, PT, R0.reuse, R250, PT ;  /* 0x000000fa0000720c */ /* 0x040fe20003f44070 */
[----:B------:R-:W-:Y:S02]  /*b740*/  IMAD R251, R0, R5, R251 ;  /* 0x0000000500fb7224 */ /* 0x000fe400078e02fb */
[----:B------:R-:W-:Y:S01]  /*b750*/  IMAD.MOV R10, RZ, RZ, -R10 ;  /* 0x000000ffff0a7224 */ /* 0x000fe200078e0a0a */
[----:B------:R-:W4:Y:S01]  /*b760*/  LDC.64 R4, c[0x0][0x238] ;  /* 0x00008e00ff047b82 */ /* 0x000f220000000a00 */
[----:B------:R-:W-:Y:S01]  /*b770*/  @!P1 IMAD.IADD R244, R244, 0x1, -R0 ;  /* 0x00000001f4f49824 */ /* 0x000fe200078e0a00 */
[C---:B------:R-:W-:Y:S01]  /*b780*/  ISETP.GT.U32.AND P1, PT, R0.reuse, R251, PT ;  /* 0x000000fb0000720c */ /* 0x040fe20003f24070 */
[----:B------:R-:W-:-:S02]  /*b790*/  IMAD R252, R0, R10, R252 ;  /* 0x0000000a00fc7224 */ /* 0x000fc400078e02fc */
[----:B------:R-:W-:Y:S02]  /*b7a0*/  @!P4 IMAD.IADD R245, R245, 0x1, -R0 ;  /* 0x00000001f5f5c824 */ /* 0x000fe400078e0a00 */
[----:B------:R-:W-:Y:S01]  /*b7b0*/  @!P6 IMAD.MOV R240, RZ, RZ, -R240 ;  /* 0x000000fffff0e224 */ /* 0x000fe200078e0af0 */
[----:B------:R-:W-:Y:S01]  /*b7c0*/  ISETP.GT.U32.AND P4, PT, R0, R252, PT ;  /* 0x000000fc0000720c */ /* 0x000fe20003f84070 */
[--C-:B------:R-:W-:Y:S01]  /*b7d0*/  @!P2 IMAD.IADD R250, R250, 0x1, -R0.reuse ;  /* 0x00000001fafaa824 */ /* 0x100fe200078e0a00 */
[----:B------:R-:W-:Y:S01]  /*b7e0*/  ISETP.GE.AND P2, PT, R18, RZ, PT ;  /* 0x000000ff1200720c */ /* 0x000fe20003f46270 */
[----:B------:R-:W-:Y:S01]  /*b7f0*/  IMAD.HI.U32 R3, R3, R8, RZ ;  /* 0x0000000803037227 */ /* 0x000fe200078e00ff */
[----:B------:R-:W-:Y:S01]  /*b800*/  ISETP.GT.U32.AND P6, PT, R0, R248, PT ;  /* 0x000000f80000720c */ /* 0x000fe20003fc4070 */
[----:B------:R-:W2:Y:S02]  /*b810*/  LDL.LU R18, [R1+0x18cc] ;  /* 0x0018cc0001127983 */ /* 0x000ea40000300800 */
[----:B------:R-:W-:-:S02]  /*b820*/  @!P1 IMAD.IADD R251, R251, 0x1, -R0 ;  /* 0x00000001fbfb9824 */ /* 0x000fc400078e0a00 */
[----:B------:R-:W-:Y:S01]  /*b830*/  @!P3 IMAD.MOV R243, RZ, RZ, -R243 ;  /* 0x000000fffff3b224 */ /* 0x000fe200078e0af3 */
[----:B------:R-:W-:Y:S01]  /*b840*/  ISETP.GT.U32.AND P3, PT, R0, R249, PT ;  /* 0x000000f90000720c */ /* 0x000fe20003f64070 */
[----:B------:R-:W-:-:S04]  /*b850*/  IMAD.MOV R3, RZ, RZ, -R3 ;  /* 0x000000ffff037224 */ /* 0x000fc800078e0a03 */
[----:B------:R-:W-:Y:S01]  /*b860*/  @!P2 IMAD.MOV R245, RZ, RZ, -R245 ;  /* 0x000000fffff5a224 */ /* 0x000fe200078e0af5 */
[----:B------:R-:W-:Y:S01]  /*b870*/  ISETP.GT.U32.AND P2, PT, R0, R251, PT ;  /* 0x000000fb0000720c */ /* 0x000fe20003f44070 */
[----:B------:R-:W-:Y:S02]  /*b880*/  @!P0 IMAD.MOV R244, RZ, RZ, -R244 ;  /* 0x000000fffff48224 */ /* 0x000fe400078e0af4 */
[----:B-1----:R-:W-:Y:S01]  /*b890*/  IMAD.SHL.U32 R10, R6, 0x400, RZ ;  /* 0x00000400060a7824 */ /* 0x002fe200078e00ff */
[----:B------:R-:W-:Y:S01]  /*b8a0*/  ISETP.GE.AND P1, PT, R17, RZ, PT ;  /* 0x000000ff1100720c */ /* 0x000fe20003f26270 */
[----:B------:R-:W-:Y:S01]  /*b8b0*/  @!P4 IMAD.IADD R252, R252, 0x1, -R0 ;  /* 0x00000001fcfcc824 */ /* 0x000fe200078e0a00 */
[----:B------:R-:W2:Y:S01]  /*b8c0*/  LDL.LU R17, [R1+0x18c8] ;  /* 0x0018c80001117983 */ /* 0x000ea20000300800 */
[----:B------:R-:W-:Y:S01]  /*b8d0*/  ISETP.GE.AND P4, PT, R16, RZ, PT ;  /* 0x000000ff1000720c */ /* 0x000fe20003f86270 */
[----:B------:R-:W-:Y:S02]  /*b8e0*/  IMAD R8, R0, R3, R8 ;  /* 0x0000000300087224 */ /* 0x000fe400078e0208 */
[----:B------:R-:W-:Y:S01]  /*b8f0*/  @!P6 IMAD.IADD R248, R248, 0x1, -R0 ;  /* 0x00000001f8f8e824 */ /* 0x000fe200078e0a00 */
[----:B------:R-:W2:Y:S04]  /*b900*/  LDL.LU R16, [R1+0x18c4] ;  /* 0x0018c40001107983 */ /* 0x000ea80000300800 */
[----:B------:R-:W2:Y:S01]  /*b910*/  LDL R3, [R1+0xed4] ;  /* 0x000ed40001037983 */ /* 0x000ea20000100800 */
[----:B------:R-:W-:-:S03]  /*b920*/  @!P5 IMAD.MOV R248, RZ, RZ, -R248 ;  /* 0x000000fffff8d224 */ /* 0x000fc600078e0af8 */
[----:B------:R1:W-:Y:S01]  /*b930*/  STL [R1+0x189c], R244 ;  /* 0x00189cf401007387 */ /* 0x0003e20000100800 */
[----:B------:R-:W-:Y:S01]  /*b940*/  ISETP.GE.AND P5, PT, R14, RZ, PT ;  /* 0x000000ff0e00720c */ /* 0x000fe20003fa6270 */
[--C-:B------:R-:W-:Y:S01]  /*b950*/  @!P3 IMAD.IADD R249, R249, 0x1, -R0.reuse ;  /* 0x00000001f9f9b824 */ /* 0x100fe200078e0a00 */
[----:B------:R-:W-:Y:S01]  /*b960*/  ISETP.GE.AND P3, PT, R9, RZ, PT ;  /* 0x000000ff0900720c */ /* 0x000fe20003f66270 */
[----:B------:R-:W-:Y:S01]  /*b970*/  @!P2 IMAD.IADD R251, R251, 0x1, -R0 ;  /* 0x00000001fbfba824 */ /* 0x000fe200078e0a00 */
[----:B-1----:R-:W2:Y:S01]  /*b980*/  LDL R244, [R1+0xed0] ;  /* 0x000ed00001f47983 */ /* 0x002ea20000100800 */
[----:B------:R-:W-:Y:S02]  /*b990*/  ISETP.GE.AND P2, PT, R2, RZ, PT ;  /* 0x000000ff0200720c */ /* 0x000fe40003f46270 */
[----:B---3--:R-:W-:Y:S02]  /*b9a0*/  LOP3.LUT R10, R15, 0x8000, R10, 0xf8, !PT ;  /* 0x000080000f0a7812 */ /* 0x008fe400078ef80a */
[----:B------:R-:W3:Y:S04]  /*b9b0*/  LDL.LU R15, [R1+0x18c0] ;  /* 0x0018c000010f7983 */ /* 0x000ee80000300800 */
[----:B------:R1:W-:Y:S04]  /*b9c0*/  STL [R1+0x1894], R10 ;  /* 0x0018940a01007387 */ /* 0x0003e80000100800 */
[----:B------:R-:W3:Y:S04]  /*b9d0*/  LDL.LU R14, [R1+0x18bc] ;  /* 0x0018bc00010e7983 */ /* 0x000ee80000300800 */
[----:B------:R-:W3:Y:S04]  /*b9e0*/  LDL.LU R9, [R1+0x18b8] ;  /* 0x0018b80001097983 */ /* 0x000ee80000300800 */
[----:B------:R-:W3:Y:S01]  /*b9f0*/  LDL R2, [R1+0xe50] ;  /* 0x000e500001027983 */ /* 0x000ee20000100800 */
[----:B------:R-:W-:-:S02]  /*ba00*/  ISETP.GT.U32.AND P6, PT, R0, R8, PT ;  /* 0x000000080000720c */ /* 0x000fc40003fc4070 */
[C---:B------:R-:W-:Y:S01]  /*ba10*/  ISETP.GT.U32.AND P0, PT, R0.reuse, R250, PT ;  /* 0x000000fa0000720c */ /* 0x040fe20003f04070 */
[----:B------:R-:W-:Y:S01]  /*ba20*/  @!P1 IMAD.MOV R246, RZ, RZ, -R246 ;  /* 0x000000fffff69224 */ /* 0x000fe200078e0af6 */
[C---:B------:R-:W-:Y:S01]  /*ba30*/  ISETP.GT.U32.AND P1, PT, R0.reuse, R252, PT ;  /* 0x000000fc0000720c */ /* 0x040fe20003f24070 */
[----:B------:R-:W-:Y:S01]  /*ba40*/  @!P4 IMAD.MOV R247, RZ, RZ, -R247 ;  /* 0x000000fffff7c224 */ /* 0x000fe200078e0af7 */
[----:B------:R-:W-:-:S07]  /*ba50*/  ISETP.GT.U32.AND P4, PT, R0, R7, PT ;  /* 0x000000070000720c */ /* 0x000fce0003f84070 */
[----:B------:R-:W-:-:S05]  /*ba60*/  @!P6 IMAD.IADD R8, R8, 0x1, -R0 ;  /* 0x000000010808e824 */ /* 0x000fca00078e0a00 */
[----:B------:R-:W-:Y:S01]  /*ba70*/  ISETP.GT.U32.AND P6, PT, R0, R8, PT ;  /* 0x000000080000720c */ /* 0x000fe20003fc4070 */
[--C-:B------:R-:W-:Y:S01]  /*ba80*/  @!P0 IMAD.IADD R250, R250, 0x1, -R0.reuse ;  /* 0x00000001fafa8824 */ /* 0x100fe200078e0a00 */
[----:B------:R-:W-:Y:S01]  /*ba90*/  ISETP.GE.AND P0, PT, R13, RZ, PT ;  /* 0x000000ff0d00720c */ /* 0x000fe20003f06270 */
[--C-:B------:R-:W-:Y:S02]  /*baa0*/  @!P1 IMAD.IADD R252, R252, 0x1, -R0.reuse ;  /* 0x00000001fcfc9824 */ /* 0x100fe400078e0a00 */
[----:B------:R-:W-:Y:S01]  /*bab0*/  @!P4 IMAD.IADD R7, R7, 0x1, -R0 ;  /* 0x000000010707c824 */ /* 0x000fe200078e0a00 */
[----:B------:R-:W-:Y:S01]  /*bac0*/  ISETP.GE.AND P1, PT, R12, RZ, PT ;  /* 0x000000ff0c00720c */ /* 0x000fe20003f26270 */
[----:B------:R-:W3:Y:S01]  /*bad0*/  LDL.LU R13, [R1+0x24] ;  /* 0x00002400010d7983 */ /* 0x000ee20000300800 */
[----:B------:R-:W-:-:S03]  /*bae0*/  ISETP.GE.AND P4, PT, R11, RZ, PT ;  /* 0x000000ff0b00720c */ /* 0x000fc60003f86270 */
[----:B------:R-:W3:Y:S02]  /*baf0*/  LDL.LU R12, [R1+0x20] ;  /* 0x00002000010c7983 */ /* 0x000ee40000300800 */
[----:B------:R-:W-:Y:S01]  /*bb00*/  @!P6 IMAD.IADD R8, R8, 0x1, -R0 ;  /* 0x000000010808e824 */ /* 0x000fe200078e0a00 */
[----:B------:R-:W-:Y:S01]  /*bb10*/  LOP3.LUT R0, R6, 0x3f, RZ, 0xc0, !PT ;  /* 0x0000003f06007812 */ /* 0x000fe200078ec0ff */
[----:B------:R-:W3:Y:S01]  /*bb20*/  LDL.LU R11, [R1+0x1c] ;  /* 0x00001c00010b7983 */ /* 0x000ee20000300800 */
[----:B------:R-:W-:-:S03]  /*bb30*/  @!P5 IMAD.MOV R249, RZ, RZ, -R249 ;  /* 0x000000fffff9d224 */ /* 0x000fc600078e0af9 */
[----:B------:R-:W3:Y:S01]  /*bb40*/  LDL.LU R6, [R1+0x18] ;  /* 0x0000180001067983 */ /* 0x000ee20000300800 */
[----:B----4-:R-:W-:-:S03]  /*bb50*/  IMAD R0, R0, R5, RZ ;  /* 0x0000000500007224 */ /* 0x010fc600078e02ff */
[----:B-1----:R-:W4:Y:S01]  /*bb60*/  LDL.LU R10, [R1+0x4] ;  /* 0x00000400010a7983 */ /* 0x002f220000300800 */
[----:B------:R-:W-:-:S03]  /*bb70*/  @!P0 IMAD.MOV R251, RZ, RZ, -R251 ;  /* 0x000000fffffb8224 */ /* 0x000fc600078e0afb */
[----:B------:R1:W-:Y:S01]  /*bb80*/  STL.64 [R1+0x1850], R4 ;  /* 0x0018500401007387 */ /* 0x0003e20000100a00 */
[----:B--2---:R-:W-:-:S03]  /*bb90*/  ISETP.NE.AND P5, PT, R3, RZ, PT ;  /* 0x000000ff0300720c */ /* 0x004fc60003fa5270 */
[----:B-1----:R-:W2:Y:S01]  /*bba0*/  LDL.LU R4, [R1+0x8] ;  /* 0x0000080001047983 */ /* 0x002ea20000300800 */
[----:B------:R-:W-:-:S03]  /*bbb0*/  LOP3.LUT R3, RZ, R3, RZ, 0x33, !PT ;  /* 0x00000003ff037212 */ /* 0x000fc600078e33ff */
[----:B------:R1:W-:Y:S04]  /*bbc0*/  STL [R1+0x188c], R5 ;  /* 0x00188c0501007387 */ /* 0x0003e80000100800 */
[----:B------:R1:W-:Y:S04]  /*bbd0*/  STL [R1+0x2c], R0 ;  /* 0x00002c0001007387 */ /* 0x0003e80000100800 */
[----:B-1----:R-:W4:Y:S01]  /*bbe0*/  LDL.LU R5, [R1+0xc] ;  /* 0x00000c0001057983 */ /* 0x002f220000300800 */
[----:B------:R-:W-:-:S05]  /*bbf0*/  LEA R0, P0, R0, UR8, 0x2 ;  /* 0x0000000800007c11 */ /* 0x000fca000f8010ff */
[----:B------:R1:W-:Y:S04]  /*bc00*/  STL [R1+0x1898], R0 ;  /* 0x0018980001007387 */ /* 0x0003e80000100800 */
[----:B-1----:R-:W2:Y:S01]  /*bc10*/  LDL.LU R0, [R1+0x10] ;  /* 0x0000100001007983 */ /* 0x002ea20000300800 */
[C---:B---3--:R-:W-:Y:S02]  /*bc20*/  SEL R9, R3.reuse, R9, !P5 ;  /* 0x0000000903097207 */ /* 0x048fe40006800000 */
[----:B------:R-:W-:Y:S02]  /*bc30*/  ISETP.GE.AND P6, PT, R2, RZ, PT ;  /* 0x000000ff0200720c */ /* 0x000fe40003fc6270 */
[----:B------:R-:W3:Y:S04]  /*bc40*/  LDL.LU R2, [R1+0x18b4] ;  /* 0x0018b40001027983 */ /* 0x000ee80000300800 */
[----:B------:R1:W-:Y:S04]  /*bc50*/  STL [R1+0x50], R9 ;  /* 0x0000500901007387 */ /* 0x0003e80000100800 */
[----:B-1----:R-:W4:Y:S01]  /*bc60*/  LDL.LU R9, [R1+0x18b0] ;  /* 0x0018b00001097983 */ /* 0x002f220000300800 */
[----:B------:R-:W-:-:S02]  /*bc70*/  SEL R13, R3, R13, !P5 ;  /* 0x0000000d030d7207 */ /* 0x000fc40006800000 */
[C---:B------:R-:W-:Y:S02]  /*bc80*/  SEL R12, R3.reuse, R12, !P5 ;  /* 0x0000000c030c7207 */ /* 0x040fe40006800000 */
[C---:B------:R-:W-:Y:S02]  /*bc90*/  SEL R11, R3.reuse, R11, !P5 ;  /* 0x0000000b030b7207 */ /* 0x040fe40006800000 */
[C---:B------:R-:W-:Y:S02]  /*bca0*/  SEL R6, R3.reuse, R6, !P5 ;  /* 0x0000000603067207 */ /* 0x040fe40006800000 */
[----:B----4-:R-:W-:-:S05]  /*bcb0*/  SEL R9, R3, R9, !P5 ;  /* 0x0000000903097207 */ /* 0x010fca0006800000 */
[----:B------:R1:W-:Y:S04]  /*bcc0*/  STL [R1+0x84], R9 ;  /* 0x0000840901007387 */ /* 0x0003e80000100800 */
[----:B-1----:R-:W4:Y:S04]  /*bcd0*/  LDL.LU R9, [R1+0x14] ;  /* 0x0000140001097983 */ /* 0x002f280000300800 */
[----:B------:R1:W-:Y:S04]  /*bce0*/  STL [R1+0x4c], R13 ;  /* 0x00004c0d01007387 */ /* 0x0003e80000100800 */
[----:B-1----:R-:W2:Y:S04]  /*bcf0*/  LDL.LU R13, [R1+0x18ac] ;  /* 0x0018ac00010d7983 */ /* 0x002ea80000300800 */
[----:B------:R1:W-:Y:S04]  /*bd00*/  STL [R1+0x48], R12 ;  /* 0x0000480c01007387 */ /* 0x0003e80000100800 */
[----:B-1----:R-:W2:Y:S04]  /*bd10*/  LDL.LU R12, [R1+0x18a8] ;  /* 0x0018a800010c7983 */ /* 0x002ea80000300800 */
[----:B------:R1:W-:Y:S04]  /*bd20*/  STL [R1+0x44], R11 ;  /* 0x0000440b01007387 */ /* 0x0003e80000100800 */
[----:B-1----:R-:W2:Y:S04]  /*bd30*/  LDL.LU R11, [R1+0x18a4] ;  /* 0x0018a400010b7983 */ /* 0x002ea80000300800 */
[----:B------:R1:W-:Y:S04]  /*bd40*/  STL [R1+0x40], R6 ;  /* 0x0000400601007387 */ /* 0x0003e80000100800 */
[----:B-1----:R-:W2:Y:S01]  /*bd50*/  LDL.LU R6, [R1+0x18a0] ;  /* 0x0018a00001067983 */ /* 0x002ea20000300800 */
[----:B------:R-:W-:Y:S01]  /*bd60*/  @!P3 IMAD.MOV R250, RZ, RZ, -R250 ;  /* 0x000000fffffab224 */ /* 0x000fe200078e0afa */
[----:B------:R-:W-:-:S02]  /*bd70*/  ISETP.NE.AND P3, PT, R244, RZ, PT ;  /* 0x000000fff400720c */ /* 0x000fc40003f65270 */
[C---:B------:R-:W-:Y:S02]  /*bd80*/  SEL R154, R3.reuse, R154, !P5 ;  /* 0x0000009a039a7207 */ /* 0x040fe40006800000 */
[C---:B------:R-:W-:Y:S02]  /*bd90*/  SEL R155, R3.reuse, R155, !P5 ;  /* 0x0000009b039b7207 */ /* 0x040fe40006800000 */
[C---:B------:R-:W-:Y:S02]  /*bda0*/  SEL R156, R3.reuse, R156, !P5 ;  /* 0x0000009c039c7207 */ /* 0x040fe40006800000 */
[C---:B------:R-:W-:Y:S02]  /*bdb0*/  SEL R157, R3.reuse, R157, !P5 ;  /* 0x0000009d039d7207 */ /* 0x040fe40006800000 */
[C---:B------:R-:W-:Y:S02]  /*bdc0*/  SEL R158, R3.reuse, R158, !P5 ;  /* 0x0000009e039e7207 */ /* 0x040fe40006800000 */
[----:B------:R-:W-:-:S02]  /*bdd0*/  SEL R159, R3, R159, !P5 ;  /* 0x0000009f039f7207 */ /* 0x000fc40006800000 */
[C---:B------:R-:W-:Y:S02]  /*bde0*/  SEL R160, R3.reuse, R160, !P5 ;  /* 0x000000a003a07207 */ /* 0x040fe40006800000 */
[C---:B------:R-:W-:Y:S02]  /*bdf0*/  SEL R161, R3.reuse, R161, !P5 ;  /* 0x000000a103a17207 */ /* 0x040fe40006800000 */
[C---:B------:R-:W-:Y:S02]  /*be00*/  SEL R162, R3.reuse, R162, !P5 ;  /* 0x000000a203a27207 */ /* 0x040fe40006800000 */
[C---:B------:R-:W-:Y:S02]  /*be10*/  SEL R163, R3.reuse, R163, !P5 ;  /* 0x000000a303a37207 */ /* 0x040fe40006800000 */
[C---:B------:R-:W-:Y:S02]  /*be20*/  SEL R164, R3.reuse, R164, !P5 ;  /* 0x000000a403a47207 */ /* 0x040fe40006800000 */
[----:B------:R-:W-:Y:S01]  /*be30*/  SEL R165, R3, R165, !P5 ;  /* 0x000000a503a57207 */ /* 0x000fe20006800000 */
[----:B---3--:R-:W-:Y:S01]  /*be40*/  @!P6 IMAD.MOV R2, RZ, RZ, -R2 ;  /* 0x000000ffff02e224 */ /* 0x008fe200078e0a02 */
[----:B------:R-:W-:-:S02]  /*be50*/  @!P3 LOP3.LUT R2, RZ, R244, RZ, 0x33, !PT ;  /* 0x000000f4ff02b212 */ /* 0x000fc400078e33ff */
[----:B----4-:R-:W-:-:S05]  /*be60*/  SEL R9, R3, R9, !P5 ;  /* 0x0000000903097207 */ /* 0x010fca0006800000 */
[----:B------:R2:W-:Y:S02]  /*be70*/  STL [R1+0x3c], R9 ;  /* 0x00003c0901007387 */ /* 0x0005e40000100800 */
[C---:B--2---:R-:W-:Y:S02]  /*be80*/  SEL R9, R3.reuse, R0, !P5 ;  /* 0x0000000003097207 */ /* 0x044fe40006800000 */
[C---:B------:R-:W-:Y:S02]  /*be90*/  SEL R0, R3.reuse, R5, !P5 ;  /* 0x0000000503007207 */ /* 0x040fe40006800000 */
[C---:B------:R-:W-:Y:S01]  /*bea0*/  SEL R5, R3.reuse, R4, !P5 ;  /* 0x0000000403057207 */ /* 0x040fe20006800000 */
[----:B------:R-:W-:Y:S01]  /*beb0*/  STL [R1+0x38], R9 ;  /* 0x0000380901007387 */ /* 0x000fe20000100800 */
[----:B------:R-:W-:-:S03]  /*bec0*/  SEL R4, R3, R10, !P5 ;  /* 0x0000000a03047207 */ /* 0x000fc60006800000 */
[----:B------:R-:W-:Y:S04]  /*bed0*/  STL [R1+0x34], R0 ;  /* 0x0000340001007387 */ /* 0x000fe80000100800 */
[----:B------:R1:W-:Y:S04]  /*bee0*/  STL [R1+0x30], R5 ;  /* 0x0000300501007387 */ /* 0x0003e80000100800 */
[----:B------:R2:W-:Y:S01]  /*bef0*/  STL [R1+0x28], R4 ;  /* 0x0000280401007387 */ /* 0x0005e20000100800 */
[C---:B------:R-:W-:Y:S02]  /*bf00*/  SEL R10, R3.reuse, R17, !P5 ;  /* 0x00000011030a7207 */ /* 0x040fe40006800000 */
[----:B-1----:R-:W-:-:S02]  /*bf10*/  SEL R5, R3, R11, !P5 ;  /* 0x0000000b03057207 */ /* 0x002fc40006800000 */
[C---:B--2---:R-:W-:Y:S02]  /*bf20*/  SEL R4, R3.reuse, R12, !P5 ;  /* 0x0000000c03047207 */ /* 0x044fe40006800000 */
[----:B------:R-:W-:-:S05]  /*bf30*/  SEL R0, R3, R6, !P5 ;  /* 0x0000000603007207 */ /* 0x000fca0006800000 */
[----:B------:R1:W-:Y:S01]  /*bf40*/  STL [R1+0x24], R0 ;  /* 0x0000240001007387 */ /* 0x0003e20000100800 */
[----:B------:R-:W-:-:S03]  /*bf50*/  SEL R17, R3, R141, !P5 ;  /* 0x0000008d03117207 */ /* 0x000fc60006800000 */
[----:B------:R-:W-:Y:S01]  /*bf60*/  STL [R1+0x20], R5 ;  /* 0x0000200501007387 */ /* 0x000fe20000100800 */
[----:B-1----:R-:W-:-:S03]  /*bf70*/  SEL R0, R3, R13, !P5 ;  /* 0x0000000d03007207 */ /* 0x002fc60006800000 */
[----:B------:R1:W-:Y:S04]  /*bf80*/  STL [R1+0x1c], R4 ;  /* 0x00001c0401007387 */ /* 0x0003e80000100800 */
[----:B------:R2:W-:Y:S01]  /*bf90*/  STL [R1+0x18], R0 ;  /* 0x0000180001007387 */ /* 0x0005e20000100800 */
[C---:B-1----:R-:W-:Y:S02]  /*bfa0*/  SEL R4, R3.reuse, R15, !P5 ;  /* 0x0000000f03047207 */ /* 0x042fe40006800000 */
[C---:B------:R-:W-:Y:S02]  /*bfb0*/  SEL R15, R3.reuse, R143, !P5 ;  /* 0x0000008f030f7207 */ /* 0x040fe40006800000 */
[C---:B--2---:R-:W-:Y:S02]  /*bfc0*/  SEL R0, R3.reuse, R16, !P5 ;  /* 0x0000001003007207 */ /* 0x044fe40006800000 */
[C---:B------:R-:W-:Y:S01]  /*bfd0*/  SEL R16, R3.reuse, R142, !P5 ;  /* 0x0000008e03107207 */ /* 0x040fe20006800000 */
[----:B------:R-:W-:Y:S04]  /*bfe0*/  STL [R1+0x14], R4 ;  /* 0x0000140401007387 */ /* 0x000fe80000100800 */
[----:B------:R1:W-:Y:S04]  /*bff0*/  STL [R1+0x60], R17 ;  /* 0x0000601101007387 */ /* 0x0003e80000100800 */
[----:B------:R2:W-:Y:S04]  /*c000*/  STL [R1+0x74], R16 ;  /* 0x0000741001007387 */ /* 0x0005e80000100800 */
[----:B------:R3:W-:Y:S01]  /*c010*/  STL [R1+0x80], R15 ;  /* 0x0000800f01007387 */ /* 0x0007e20000100800 */
[----:B-1----:R-:W-:-:S02]  /*c020*/  SEL R17, R3, R144, !P5 ;  /* 0x0000009003117207 */ /* 0x002fc40006800000 */
[----:B--2---:R-:W-:-:S03]  /*c030*/  SEL R16, R3, R145, !P5 ;  /* 0x0000009103107207 */ /* 0x004fc60006800000 */
[----:B------:R1:W-:Y:S01]  /*c040*/  STL [R1+0x5c], R17 ;  /* 0x00005c1101007387 */ /* 0x0003e20000100800 */
[----:B---3--:R-:W-:-:S03]  /*c050*/  SEL R15, R3, R146, !P5 ;  /* 0x00000092030f7207 */ /* 0x008fc60006800000 */
[----:B------:R2:W-:Y:S04]  /*c060*/  STL [R1+0x68], R16 ;  /* 0x0000681001007387 */ /* 0x0005e80000100800 */
[----:B------:R3:W-:Y:S01]  /*c070*/  STL [R1+0x70], R15 ;  /* 0x0000700f01007387 */ /* 0x0007e20000100800 */
[C---:B-1----:R-:W-:Y:S02]  /*c080*/  SEL R17, R3.reuse, R147, !P5 ;  /* 0x0000009303117207 */ /* 0x042fe40006800000 */
        /* <DEDUP_REMOVED lines=9> */
[----:B------:R-:W2:Y:S04]  /*c120*/  LDL.LU R147, [R1+0x2c] ;  /* 0x00002c0001937983 */ /* 0x000ea80000300800 */
[----:B------:R3:W-:Y:S04]  /*c130*/  STL [R1+0x78], R16 ;  /* 0x0000781001007387 */ /* 0x0007e80000100800 */
[----:B------:R4:W-:Y:S04]  /*c140*/  STL [R1+0x54], R15 ;  /* 0x0000540f01007387 */ /* 0x0009e80000100800 */
[----:B------:R2:W-:Y:S04]  /*c150*/  STL.64 [R1+0x1858], R154 ;  /* 0x0018589a01007387 */ /* 0x0005e80000100a00 */
[----:B------:R-:W-:Y:S04]  /*c160*/  STL.64 [R1+0x1860], R156 ;  /* 0x0018609c01007387 */ /* 0x000fe80000100a00 */
[----:B------:R-:W-:Y:S04]  /*c170*/  STL.64 [R1+0x1868], R158 ;  /* 0x0018689e01007387 */ /* 0x000fe80000100a00 */
[----:B------:R-:W-:Y:S04]  /*c180*/  STL [R1+0x1888], R159 ;  /* 0x0018889f01007387 */ /* 0x000fe80000100800 */
[----:B------:R-:W-:Y:S01]  /*c190*/  STL.64 [R1+0x1870], R160 ;  /* 0x001870a001007387 */ /* 0x000fe20000100a00 */
[----:B------:R-:W-:-:S03]  /*c1a0*/  SEL R4, R3, R23, !P5 ;  /* 0x0000001703047207 */ /* 0x000fc60006800000 */
[----:B------:R-:W-:Y:S04]  /*c1b0*/  STL.64 [R1+0x1878], R162 ;  /* 0x001878a201007387 */ /* 0x000fe80000100a00 */
[----:B------:R-:W-:Y:S04]  /*c1c0*/  STL.64 [R1+0x1880], R164 ;  /* 0x001880a401007387 */ /* 0x000fe80000100a00 */
[----:B------:R-:W2:Y:S01]  /*c1d0*/  LDL.LU R244, [R1+0x189c] ;  /* 0x00189c0001f47983 */ /* 0x000ea20000300800 */
[----:B------:R-:W-:-:S03]  /*c1e0*/  SEL R11, R3, R26, !P5 ;  /* 0x0000001a030b7207 */ /* 0x000fc60006800000 */
[----:B------:R-:W2:Y:S01]  /*c1f0*/  LDL.LU R144, [R1+0x50] ;  /* 0x0000500001907983 */ /* 0x000ea20000300800 */
[----:B------:R-:W-:-:S03]  /*c200*/  SEL R12, R3, R22, !P5 ;  /* 0x00000016030c7207 */ /* 0x000fc60006800000 */
[----:B------:R-:W2:Y:S04]  /*c210*/  LDL.LU R23, [R1+0x4c] ;  /* 0x00004c0001177983 */ /* 0x000ea80000300800 */
[----:B-1----:R-:W2:Y:S04]  /*c220*/  LDL.LU R17, [R1+0x48] ;  /* 0x0000480001117983 */ /* 0x002ea80000300800 */
[----:B------:R-:W2:Y:S01]  /*c230*/  LDL.LU R146, [R1+0x44] ;  /* 0x0000440001927983 */ /* 0x000ea20000300800 */
[----:B------:R-:W-:-:S03]  /*c240*/  SEL R13, R3, R18, !P5 ;  /* 0x00000012030d7207 */ /* 0x000fc60006800000 */
[----:B------:R-:W2:Y:S01]  /*c250*/  LDL.LU R26, [R1+0x40] ;  /* 0x00004000011a7983 */ /* 0x000ea20000300800 */
[----:B------:R-:W-:-:S03]  /*c260*/  SEL R9, R3, R30, !P5 ;  /* 0x0000001e03097207 */ /* 0x000fc60006800000 */
[----:B------:R-:W2:Y:S01]  /*c270*/  LDL.LU R22, [R1+0x3c] ;  /* 0x00003c0001167983 */ /* 0x000ea20000300800 */
[----:B------:R-:W-:-:S03]  /*c280*/  SEL R18, R3, R21, !P5 ;  /* 0x0000001503127207 */ /* 0x000fc60006800000 */
[----:B---3--:R-:W3:Y:S04]  /*c290*/  LDL.LU R16, [R1+0x38] ;  /* 0x0000380001107983 */ /* 0x008ee80000300800 */
[----:B------:R-:W3:Y:S04]  /*c2a0*/  LDL.LU R145, [R1+0x34] ;  /* 0x0000340001917983 */ /* 0x000ee80000300800 */
[----:B------:R-:W3:Y:S04]  /*c2b0*/  LDL.LU R30, [R1+0x30] ;  /* 0x00003000011e7983 */ /* 0x000ee80000300800 */
[----:B------:R-:W3:Y:S04]  /*c2c0*/  LDL.LU R21, [R1+0x28] ;  /* 0x0000280001157983 */ /* 0x000ee80000300800 */
[----:B------:R-:W3:Y:S04]  /*c2d0*/  LDL.LU R143, [R1+0x24] ;  /* 0x00002400018f7983 */ /* 0x000ee80000300800 */
[----:B------:R-:W2:Y:S01]  /*c2e0*/  LDL.LU R142, [R1+0x20] ;  /* 0x00002000018e7983 */ /* 0x000ea20000300800 */
[----:B----4-:R-:W-:Y:S01]  /*c2f0*/  IMAD R15, R2, UR4, RZ ;  /* 0x00000004020f7c24 */ /* 0x010fe2000f8e02ff */
[----:B------:R-:W-:Y:S01]  /*c300*/  ULDC UR4, c[0x0][0x240] ;  /* 0x0000900000047ab9 */ /* 0x000fe20000000800 */
[C---:B------:R-:W-:Y:S01]  /*c310*/  SEL R5, R3.reuse, R20, !P5 ;  /* 0x0000001403057207 */ /* 0x040fe20006800000 */
[----:B------:R-:W4:Y:S01]  /*c320*/  LDL.LU R141, [R1+0x1c] ;  /* 0x00001c00018d7983 */ /* 0x000f220000300800 */
[----:B------:R-:W-:-:S03]  /*c330*/  SEL R6, R3, R19, !P5 ;  /* 0x0000001303067207 */ /* 0x000fc60006800000 */
[----:B------:R-:W4:Y:S04]  /*c340*/  LDL.LU R20, [R1+0x18] ;  /* 0x0000180001147983 */ /* 0x000f280000300800 */
[----:B------:R-:W4:Y:S01]  /*c350*/  LDL.LU R19, [R1+0x14] ;  /* 0x0000140001137983 */ /* 0x000f220000300800 */
[----:B--2---:R-:W-:Y:S02]  /*c360*/  IMAD R148, R142, UR4, RZ ;  /* 0x000000048e947c24 */ /* 0x004fe4000f8e02ff */
[----:B------:R-:W-:Y:S02]  /*c370*/  IMAD R142, R0, UR4, RZ ;  /* 0x00000004008e7c24 */ /* 0x000fe4000f8e02ff */
[----:B------:R-:W2:Y:S01]  /*c380*/  LDL.LU R0, [R1+0x1898] ;  /* 0x0018980001007983 */ /* 0x000ea20000300800 */
[----:B------:R-:W-:-:S02]  /*c390*/  @!P1 IMAD.MOV R7, RZ, RZ, -R7 ;  /* 0x000000ffff079224 */ /* 0x000fc400078e0a07 */
[----:B------:R-:W-:Y:S02]  /*c3a0*/  @!P2 IMAD.MOV R252, RZ, RZ, -R252 ;  /* 0x000000fffffca224 */ /* 0x000fe400078e0afc */
[----:B------:R-:W-:Y:S02]  /*c3b0*/  @!P4 IMAD.MOV R8, RZ, RZ, -R8 ;  /* 0x000000ffff08c224 */ /* 0x000fe400078e0a08 */
[----:B------:R-:W-:Y:S01]  /*c3c0*/  IMAD R144, R144, UR4, RZ ;  /* 0x0000000490907c24 */ /* 0x000fe2000f8e02ff */
[----:B------:R-:W-:Y:S01]  /*c3d0*/  LEA R2, P1, R15, UR6, 0x2 ;  /* 0x000000060f027c11 */ /* 0x000fe2000f8210ff */
[----:B---3--:R-:W-:Y:S01]  /*c3e0*/  IMAD R149, R145, UR4, RZ ;  /* 0x0000000491957c24 */ /* 0x008fe2000f8e02ff */
[----:B------:R-:W-:Y:S01]  /*c3f0*/  SEL R151, R3, R7, !P5 ;  /* 0x0000000703977207 */ /* 0x000fe20006800000 */
[----:B------:R-:W-:Y:S01]  /*c400*/  IMAD R145, R4, UR4, RZ ;  /* 0x0000000404917c24 */ /* 0x000fe2000f8e02ff */
[----:B------:R-:W-:Y:S02]  /*c410*/  LEA.HI.X.SX32 R7, R147, UR9, 0x2, P0 ;  /* 0x0000000993077c11 */ /* 0x000fe400080f16ff */
[----:B------:R-:W-:-:S02]  /*c420*/  SEL R14, R3, R14, !P5 ;  /* 0x0000000e030e7207 */ /* 0x000fc40006800000 */
        /* <DEDUP_REMOVED lines=204> */
[C---:B--2---:R-:W-:Y:S02]  /*d0f0*/  LEA R4, P0, R144.reuse, R0, 0x2 ;  /* 0x0000000090047211 */ /* 0x044fe400078010ff */
[----:B------:R-:W-:Y:S01]  /*d100*/  LEA.HI.X.SX32 R3, R15, UR7, 0x2, P1 ;  /* 0x000000070f037c11 */ /* 0x000fe200088f16ff */
[----:B------:R-:W-:Y:S02]  /*d110*/  IMAD R15, R143, UR4, RZ ;  /* 0x000000048f0f7c24 */ /* 0x000fe4000f8e02ff */
[----:B------:R-:W-:Y:S01]  /*d120*/  IMAD R143, R5, UR4, RZ ;  /* 0x00000004058f7c24 */ /* 0x000fe2000f8e02ff */
[----:B------:R-:W-:Y:S01]  /*d130*/  LEA.HI.X.SX32 R5, R144, R7, 0x2, P0 ;  /* 0x0000000790057211 */ /* 0x000fe200000f16ff */
[----:B------:R-:W-:Y:S02]  /*d140*/  IMAD R26, R26, UR4, RZ ;  /* 0x000000041a1a7c24 */ /* 0x000fe4000f8e02ff */
[----:B------:R-:W-:Y:S02]  /*d150*/  IMAD R30, R30, UR4, RZ ;  /* 0x000000041e1e7c24 */ /* 0x000fe4000f8e02ff */
[----:B----4-:R-:W-:-:S02]  /*d160*/  IMAD R147, R19, UR4, RZ ;  /* 0x0000000413937c24 */ /* 0x010fc4000f8e02ff */
[----:B------:R-:W-:Y:S02]  /*d170*/  IMAD R150, R146, UR4, RZ ;  /* 0x0000000492967c24 */ /* 0x000fe4000f8e02ff */
[----:B------:R-:W-:Y:S02]  /*d180*/  IMAD R19, R10, UR4, RZ ;  /* 0x000000040a137c24 */ /* 0x000fe4000f8e02ff */
[----:B------:R-:W2:Y:S01]  /*d190*/  LDL.LU R10, [R1+0x1894] ;  /* 0x00189400010a7983 */ /* 0x000ea20000300800 */
[----:B------:R-:W-:Y:S01]  /*d1a0*/  IMAD R146, R6, UR4, RZ ;  /* 0x0000000406927c24 */ /* 0x000fe2000f8e02ff */
[C---:B------:R-:W-:Y:S02]  /*d1b0*/  LEA R154, P2, R26.reuse, R0, 0x2 ;  /* 0x000000001a9a7211 */ /* 0x040fe400078410ff */
[----:B------:R-:W5:Y:S04]  /*d1c0*/  LDL.LU R6, [R1+0x1890] ;  /* 0x0018900001067983 */ /* 0x000f680000300800 */
[----:B------:R1:W-:Y:S01]  /*d1d0*/  STL.64 [R1+0x640], R4 ;  /* 0x0006400401007387 */ /* 0x0003e20000100a00 */
[----:B------:R-:W-:-:S02]  /*d1e0*/  LEA.HI.X.SX32 R155, R26, R7, 0x2, P2 ;  /* 0x000000071a9b7211 */ /* 0x000fc400010f16ff */
[----:B-1----:R-:W-:-:S04]  /*d1f0*/  LEA R4, P1, R30, R0, 0x2 ;  /* 0x000000001e047211 */ /* 0x002fc800078210ff */
[----:B------:R-:W-:Y:S01]  /*d200*/  LEA.HI.X.SX32 R5, R30, R7, 0x2, P1 ;  /* 0x000000071e057211 */ /* 0x000fe200008f16ff */
[----:B------:R-:W-:Y:S04]  /*d210*/  STL.64 [R1+0x660], R154 ;  /* 0x0006609a01007387 */ /* 0x000fe80000100a00 */
[----:B------:R1:W-:Y:S04]  /*d220*/  STL.64 [R1+0x680], R4 ;  /* 0x0006800401007387 */ /* 0x0003e80000100a00 */
[----:B-1----:R-:W3:Y:S01]  /*d230*/  LDL.LU R5, [R1+0x188c] ;  /* 0x00188c0001057983 */ /* 0x002ee20000300800 */
[----:B------:R-:W-:-:S02]  /*d240*/  IMAD R141, R141, UR4, RZ ;  /* 0x000000048d8d7c24 */ /* 0x000fc4000f8e02ff */
[----:B------:R-:W-:-:S03]  /*d250*/  IMAD R24, R24, UR4, RZ ;  /* 0x0000000418187c24 */ /* 0x000fc6000f8e02ff */
[CC--:B------:R-:W-:Y:S01]  /*d260*/  LEA R158, P0, R141.reuse, R0.reuse, 0x2 ;  /* 0x000000008d9e7211 */ /* 0x0c0fe200078010ff */
[----:B------:R-:W-:Y:S02]  /*d270*/  IMAD R28, R28, UR4, RZ ;  /* 0x000000041c1c7c24 */ /* 0x000fe4000f8e02ff */
[----:B------:R-:W-:Y:S01]  /*d280*/  IMAD R36, R36, UR4, RZ ;  /* 0x0000000424247c24 */ /* 0x000fe2000f8e02ff */
[-C--:B------:R-:W-:Y:S01]  /*d290*/  LEA R164, P6, R142, R0.reuse, 0x2 ;  /* 0x000000008ea47211 */ /* 0x080fe200078c10ff */
[----:B------:R-:W-:Y:S01]  /*d2a0*/  IMAD R32, R32, UR4, RZ ;  /* 0x0000000420207c24 */ /* 0x000fe2000f8e02ff */
[----:B------:R-:W-:Y:S01]  /*d2b0*/  LEA.HI.X.SX32 R159, R141, R7, 0x2, P0 ;  /* 0x000000078d9f7211 */ /* 0x000fe200000f16ff */
[----:B------:R-:W-:Y:S01]  /*d2c0*/  IMAD R40, R40, UR4, RZ ;  /* 0x0000000428287c24 */ /* 0x000fe2000f8e02ff */
[-C--:B------:R-:W-:Y:S02]  /*d2d0*/  LEA R162, P5, R143, R0.reuse, 0x2 ;  /* 0x000000008fa27211 */ /* 0x080fe400078a10ff */
[----:B------:R-:W-:-:S02]  /*d2e0*/  LEA R160, P4, R24, R0, 0x2 ;  /* 0x0000000018a07211 */ /* 0x000fc400078810ff */
[-C--:B------:R-:W-:Y:S02]  /*d2f0*/  LEA R156, P3, R28, R0.reuse, 0x2 ;  /* 0x000000001c9c7211 */ /* 0x080fe400078610ff */
[-C--:B------:R-:W-:Y:S01]  /*d300*/  LEA R4, P1, R36, R0.reuse, 0x2 ;  /* 0x0000000024047211 */ /* 0x080fe200078210ff */
[----:B------:R-:W-:Y:S01]  /*d310*/  IMAD R44, R44, UR4, RZ ;  /* 0x000000042c2c7c24 */ /* 0x000fe2000f8e02ff */
[----:B------:R-:W-:Y:S01]  /*d320*/  LEA R154, P2, R32, R0, 0x2 ;  /* 0x00000000209a7211 */ /* 0x000fe200078410ff */
[----:B------:R1:W-:Y:S01]  /*d330*/  STL.64 [R1+0x6a0], R158 ;  /* 0x0006a09e01007387 */ /* 0x0003e20000100a00 */
[-C--:B------:R-:W-:Y:S01]  /*d340*/  LEA.HI.X.SX32 R165, R142, R7.reuse, 0x2, P6 ;  /* 0x000000078ea57211 */ /* 0x080fe200030f16ff */
[----:B------:R-:W-:Y:S01]  /*d350*/  IMAD R48, R48, UR4, RZ ;  /* 0x0000000430307c24 */ /* 0x000fe2000f8e02ff */
[-C--:B------:R-:W-:Y:S01]  /*d360*/  LEA.HI.X.SX32 R163, R143, R7.reuse, 0x2, P5 ;  /* 0x000000078fa37211 */ /* 0x080fe200028f16ff */
[----:B------:R-:W-:Y:S01]  /*d370*/  IMAD R52, R52, UR4, RZ ;  /* 0x0000000434347c24 */ /* 0x000fe2000f8e02ff */
[-C--:B------:R-:W-:Y:S01]  /*d380*/  LEA.HI.X.SX32 R161, R24, R7.reuse, 0x2, P4 ;  /* 0x0000000718a17211 */ /* 0x080fe200020f16ff */
[----:B------:R-:W-:Y:S01]  /*d390*/  IMAD R56, R56, UR4, RZ ;  /* 0x0000000438387c24 */ /* 0x000fe2000f8e02ff */
[-C--:B------:R-:W-:Y:S01]  /*d3a0*/  LEA.HI.X.SX32 R157, R28, R7.reuse, 0x2, P3 ;  /* 0x000000071c9d7211 */ /* 0x080fe200018f16ff */
[----:B------:R-:W-:Y:S01]  /*d3b0*/  STL [R1+0x760], R4 ;  /* 0x0007600401007387 */ /* 0x000fe20000100800 */
[----:B------:R-:W-:-:S02]  /*d3c0*/  LEA.HI.X.SX32 R155, R32, R7, 0x2, P2 ;  /* 0x00000007209b7211 */ /* 0x000fc400010f16ff */
[----:B-1----:R-:W-:Y:S01]  /*d3d0*/  LEA R158, P0, R40, R0, 0x2 ;  /* 0x00000000289e7211 */ /* 0x002fe200078010ff */
[----:B------:R-:W-:Y:S01]  /*d3e0*/  IMAD R60, R60, UR4, RZ ;  /* 0x000000043c3c7c24 */ /* 0x000fe2000f8e02ff */
[----:B------:R1:W-:Y:S01]  /*d3f0*/  STL.64 [R1+0x6c0], R164 ;  /* 0x0006c0a401007387 */ /* 0x0003e20000100a00 */
[----:B------:R-:W-:Y:S01]  /*d400*/  IMAD R64, R64, UR4, RZ ;  /* 0x0000000440407c24 */ /* 0x000fe2000f8e02ff */
[----:B------:R-:W-:Y:S01]  /*d410*/  LEA.HI.X.SX32 R159, R40, R7, 0x2, P0 ;  /* 0x00000007289f7211 */ /* 0x000fe200000f16ff */
[----:B------:R-:W-:Y:S01]  /*d420*/  IMAD R68, R68, UR4, RZ ;  /* 0x0000000444447c24 */ /* 0x000fe2000f8e02ff */
[----:B------:R4:W-:Y:S01]  /*d430*/  STL.64 [R1+0x6e0], R162 ;  /* 0x0006e0a201007387 */ /* 0x0009e20000100a00 */
[----:B------:R-:W-:-:S03]  /*d440*/  IMAD.MOV.U32 R142, RZ, RZ, R4 ;  /* 0x000000ffff8e7224 */ /* 0x000fc600078e0004 */
[----:B------:R4:W-:Y:S01]  /*d450*/  STL.64 [R1+0x700], R160 ;  /* 0x000700a001007387 */ /* 0x0009e20000100a00 */
[----:B-1----:R-:W-:-:S03]  /*d460*/  LEA R164, P6, R44, R0, 0x2 ;  /* 0x000000002ca47211 */ /* 0x002fc600078c10ff */
[----:B------:R1:W-:Y:S01]  /*d470*/  STL.64 [R1+0x720], R156 ;  /* 0x0007209c01007387 */ /* 0x0003e20000100a00 */
[----:B----4-:R-:W-:-:S03]  /*d480*/  LEA R162, P5, R48, R0, 0x2 ;  /* 0x0000000030a27211 */ /* 0x010fc600078a10ff */
[----:B------:R4:W-:Y:S01]  /*d490*/  STL.64 [R1+0x740], R154 ;  /* 0x0007409a01007387 */ /* 0x0009e20000100a00 */
[----:B------:R-:W-:Y:S01]  /*d4a0*/  IMAD.MOV.U32 R142, RZ, RZ, R4 ;  /* 0x000000ffff8e7224 */ /* 0x000fe200078e0004 */
[-C--:B------:R-:W-:Y:S01]  /*d4b0*/  LEA R160, P4, R52, R0.reuse, 0x2 ;  /* 0x0000000034a07211 */ /* 0x080fe200078810ff */
[----:B------:R-:W-:Y:S01]  /*d4c0*/  IMAD R72, R72, UR4, RZ ;  /* 0x0000000448487c24 */ /* 0x000fe2000f8e02ff */
[-C--:B------:R-:W-:Y:S01]  /*d4d0*/  LEA.HI.X.SX32 R165, R44, R7.reuse, 0x2, P6 ;  /* 0x000000072ca57211 */ /* 0x080fe200030f16ff */
[----:B------:R4:W-:Y:S01]  /*d4e0*/  STL.64 [R1+0x780], R158 ;  /* 0x0007809e01007387 */ /* 0x0009e20000100a00 */
[-C--:B-1----:R-:W-:Y:S01]  /*d4f0*/  LEA R156, P3, R56, R0.reuse, 0x2 ;  /* 0x00000000389c7211 */ /* 0x082fe200078610ff */
[----:B------:R-:W-:Y:S01]  /*d500*/  IMAD R76, R76, UR4, RZ ;  /* 0x000000044c4c7c24 */ /* 0x000fe2000f8e02ff */
[-C--:B------:R-:W-:Y:S02]  /*d510*/  LEA.HI.X.SX32 R163, R48, R7.reuse, 0x2, P5 ;  /* 0x0000000730a37211 */ /* 0x080fe400028f16ff */
[----:B----4-:R-:W-:Y:S01]  /*d520*/  LEA R154, P2, R60, R0, 0x2 ;  /* 0x000000003c9a7211 */ /* 0x010fe200078410ff */
[----:B------:R-:W-:Y:S01]  /*d530*/  IMAD R80, R80, UR4, RZ ;  /* 0x0000000450507c24 */ /* 0x000fe2000f8e02ff */
[-C--:B------:R-:W-:Y:S01]  /*d540*/  LEA.HI.X.SX32 R161, R52, R7.reuse, 0x2, P4 ;  /* 0x0000000734a17211 */ /* 0x080fe200020f16ff */
[----:B------:R-:W-:Y:S01]  /*d550*/  IMAD R84, R84, UR4, RZ ;  /* 0x0000000454547c24 */ /* 0x000fe2000f8e02ff */
[----:B------:R-:W-:-:S02]  /*d560*/  LEA.HI.X.SX32 R157, R56, R7, 0x2, P3 ;  /* 0x00000007389d7211 */ /* 0x000fc400018f16ff */
[----:B------:R-:W-:Y:S01]  /*d570*/  LEA R158, P0, R68, R0, 0x2 ;  /* 0x00000000449e7211 */ /* 0x000fe200078010ff */
[----:B------:R-:W-:Y:S01]  /*d580*/  IMAD R88, R88, UR4, RZ ;  /* 0x0000000458587c24 */ /* 0x000fe2000f8e02ff */
[-C--:B------:R-:W-:Y:S01]  /*d590*/  LEA.HI.X.SX32 R155, R60, R7.reuse, 0x2, P2 ;  /* 0x000000073c9b7211 */ /* 0x080fe200010f16ff */
[----:B------:R-:W-:Y:S01]  /*d5a0*/  IMAD R92, R92, UR4, RZ ;  /* 0x000000045c5c7c24 */ /* 0x000fe2000f8e02ff */
[----:B------:R-:W-:Y:S01]  /*d5b0*/  LEA.HI.X.SX32 R159, R68, R7, 0x2, P0 ;  /* 0x00000007449f7211 */ /* 0x000fe200000f16ff */
[----:B------:R-:W-:Y:S02]  /*d5c0*/  IMAD R96, R96, UR4, RZ ;  /* 0x0000000460607c24 */ /* 0x000fe4000f8e02ff */
[----:B------:R-:W-:Y:S02]  /*d5d0*/  IMAD R100, R100, UR4, RZ ;  /* 0x0000000464647c24 */ /* 0x000fe4000f8e02ff */
[----:B------:R-:W-:Y:S02]  /*d5e0*/  IMAD R104, R104, UR4, RZ ;  /* 0x0000000468687c24 */ /* 0x000fe4000f8e02ff */
[----:B------:R-:W-:-:S02]  /*d5f0*/  IMAD R108, R108, UR4, RZ ;  /* 0x000000046c6c7c24 */ /* 0x000fc4000f8e02ff */
[----:B------:R-:W-:Y:S02]  /*d600*/  IMAD R112, R112, UR4, RZ ;  /* 0x0000000470707c24 */ /* 0x000fe4000f8e02ff */
[----:B------:R-:W-:Y:S02]  /*d610*/  IMAD R116, R116, UR4, RZ ;  /* 0x0000000474747c24 */ /* 0x000fe4000f8e02ff */
        /* <DEDUP_REMOVED lines=9> */
[----:B---3--:R-:W-:Y:S01]  /*d6b0*/  IMAD.MOV.U32 R143, RZ, RZ, R5 ;  /* 0x000000ffff8f7224 */ /* 0x008fe200078e0005 */
[----:B------:R-:W-:-:S02]  /*d6c0*/  LEA.HI.X.SX32 R143, R36, R7, 0x2, P1 ;  /* 0x00000007248f7211 */ /* 0x000fc400008f16ff */
[----:B------:R-:W-:-:S03]  /*d6d0*/  LEA R4, P1, R64, R0, 0x2 ;  /* 0x0000000040047211 */ /* 0x000fc600078210ff */
[----:B------:R-:W-:Y:S01]  /*d6e0*/  STL [R1+0x764], R143 ;  /* 0x0007648f01007387 */ /* 0x000fe20000100800 */
[----:B------:R-:W-:-:S03]  /*d6f0*/  LEA.HI.X.SX32 R5, R64, R7, 0x2, P1 ;  /* 0x0000000740057211 */ /* 0x000fc600008f16ff */
[----:B------:R1:W-:Y:S04]  /*d700*/  STL.64 [R1+0x7a0], R164 ;  /* 0x0007a0a401007387 */ /* 0x0003e80000100a00 */
[----:B------:R3:W-:Y:S04]  /*d710*/  STL.64 [R1+0x7c0], R162 ;  /* 0x0007c0a201007387 */ /* 0x0007e80000100a00 */
[----:B------:R4:W-:Y:S01]  /*d720*/  STL.64 [R1+0x7e0], R160 ;  /* 0x0007e0a001007387 */ /* 0x0009e20000100a00 */
[----:B-1----:R-:W-:-:S03]  /*d730*/  LEA R164, P6, R72, R0, 0x2 ;  /* 0x0000000048a47211 */ /* 0x002fc600078c10ff */
[----:B------:R1:W-:Y:S01]  /*d740*/  STL.64 [R1+0x800], R156 ;  /* 0x0008009c01007387 */ /* 0x0003e20000100a00 */
[----:B---3--:R-:W-:-:S03]  /*d750*/  LEA R162, P5, R76, R0, 0x2 ;  /* 0x000000004ca27211 */ /* 0x008fc600078a10ff */
[----:B------:R3:W-:Y:S01]  /*d760*/  STL.64 [R1+0x820], R154 ;  /* 0x0008209a01007387 */ /* 0x0007e20000100a00 */
[-C--:B------:R-:W-:Y:S02]  /*d770*/  LEA.HI.X.SX32 R165, R72, R7.reuse, 0x2, P6 ;  /* 0x0000000748a57211 */ /* 0x080fe400030f16ff */
[-C--:B----4-:R-:W-:Y:S01]  /*d780*/  LEA R160, P4, R80, R0.reuse, 0x2 ;  /* 0x0000000050a07211 */ /* 0x090fe200078810ff */
[----:B------:R4:W-:Y:S01]  /*d790*/  STL.64 [R1+0x840], R4 ;  /* 0x0008400401007387 */ /* 0x0009e20000100a00 */
[-C--:B------:R-:W-:Y:S02]  /*d7a0*/  LEA.HI.X.SX32 R163, R76, R7.reuse, 0x2, P5 ;  /* 0x000000074ca37211 */ /* 0x080fe400028f16ff */
[-C--:B-1----:R-:W-:Y:S01]  /*d7b0*/  LEA R156, P3, R84, R0.reuse, 0x2 ;  /* 0x00000000549c7211 */ /* 0x082fe200078610ff */
[----:B------:R1:W-:Y:S01]  /*d7c0*/  STL.64 [R1+0x860], R158 ;  /* 0x0008609e01007387 */ /* 0x0003e20000100a00 */
[----:B------:R-:W-:Y:S02]  /*d7d0*/  LEA.HI.X.SX32 R161, R80, R7, 0x2, P4 ;  /* 0x0000000750a17211 */ /* 0x000fe400020f16ff */
[----:B---3--:R-:W-:-:S02]  /*d7e0*/  LEA R154, P2, R88, R0, 0x2 ;  /* 0x00000000589a7211 */ /* 0x008fc400078410ff */
[-C--:B------:R-:W-:Y:S02]  /*d7f0*/  LEA.HI.X.SX32 R157, R84, R7.reuse, 0x2, P3 ;  /* 0x00000007549d7211 */ /* 0x080fe400018f16ff */
[-C--:B----4-:R-:W-:Y:S01]  /*d800*/  LEA R4, P1, R92, R0.reuse, 0x2 ;  /* 0x000000005c047211 */ /* 0x090fe200078210ff */
[----:B------:R3:W-:Y:S01]  /*d810*/  STL.64 [R1+0x880], R164 ;  /* 0x000880a401007387 */ /* 0x0007e20000100a00 */
[-C--:B------:R-:W-:Y:S02]  /*d820*/  LEA.HI.X.SX32 R155, R88, R7.reuse, 0x2, P2 ;  /* 0x00000007589b7211 */ /* 0x080fe400010f16ff */
[-C--:B-1----:R-:W-:Y:S01]  /*d830*/  LEA R158, P0, R96, R0.reuse, 0x2 ;  /* 0x00000000609e7211 */ /* 0x082fe200078010ff */
[----:B------:R1:W-:Y:S01]  /*d840*/  STL.64 [R1+0x8a0], R162 ;  /* 0x0008a0a201007387 */ /* 0x0003e20000100a00 */
[-C--:B------:R-:W-:Y:S02]  /*d850*/  LEA.HI.X.SX32 R5, R92, R7.reuse, 0x2, P1 ;  /* 0x000000075c057211 */ /* 0x080fe400008f16ff */
[----:B------:R-:W-:Y:S01]  /*d860*/  LEA.HI.X.SX32 R159, R96, R7, 0x2, P0 ;  /* 0x00000007609f7211 */ /* 0x000fe200000f16ff */
[----:B------:R4:W-:Y:S01]  /*d870*/  STL.64 [R1+0x8c0], R160 ;  /* 0x0008c0a001007387 */ /* 0x0009e20000100a00 */
[----:B---3--:R-:W-:-:S03]  /*d880*/  LEA R164, P6, R100, R0, 0x2 ;  /* 0x0000000064a47211 */ /* 0x008fc600078c10ff */
[----:B------:R3:W-:Y:S01]  /*d890*/  STL.64 [R1+0x8e0], R156 ;  /* 0x0008e09c01007387 */ /* 0x0007e20000100a00 */
[----:B-1----:R-:W-:-:S03]  /*d8a0*/  LEA R162, P5, R104, R0, 0x2 ;  /* 0x0000000068a27211 */ /* 0x002fc600078a10ff */
[----:B------:R1:W-:Y:S01]  /*d8b0*/  STL.64 [R1+0x900], R154 ;  /* 0x0009009a01007387 */ /* 0x0003e20000100a00 */
[-C--:B------:R-:W-:Y:S02]  /*d8c0*/  LEA.HI.X.SX32 R165, R100, R7.reuse, 0x2, P6 ;  /* 0x0000000764a57211 */ /* 0x080fe400030f16ff */
[-C--:B----4-:R-:W-:Y:S01]  /*d8d0*/  LEA R160, P4, R108, R0.reuse, 0x2 ;  /* 0x000000006ca07211 */ /* 0x090fe200078810ff */
[----:B------:R4:W-:Y:S01]  /*d8e0*/  STL.64 [R1+0x920], R4 ;  /* 0x0009200401007387 */ /* 0x0009e20000100a00 */
[-C--:B------:R-:W-:Y:S02]  /*d8f0*/  LEA.HI.X.SX32 R163, R104, R7.reuse, 0x2, P5 ;  /* 0x0000000768a37211 */ /* 0x080fe400028f16ff */
[-C--:B---3--:R-:W-:Y:S01]  /*d900*/  LEA R156, P3, R112, R0.reuse, 0x2 ;  /* 0x00000000709c7211 */ /* 0x088fe200078610ff */
[----:B------:R3:W-:Y:S01]  /*d910*/  STL.64 [R1+0x940], R158 ;  /* 0x0009409e01007387 */ /* 0x0007e20000100a00 */
[----:B------:R-:W-:Y:S02]  /*d920*/  LEA.HI.X.SX32 R161, R108, R7, 0x2, P4 ;  /* 0x000000076ca17211 */ /* 0x000fe400020f16ff */
[----:B-1----:R-:W-:-:S02]  /*d930*/  LEA R154, P2, R116, R0, 0x2 ;  /* 0x00000000749a7211 */ /* 0x002fc400078410ff */
[-C--:B------:R-:W-:Y:S02]  /*d940*/  LEA.HI.X.SX32 R157, R112, R7.reuse, 0x2, P3 ;  /* 0x00000007709d7211 */ /* 0x080fe400018f16ff */
[-C--:B----4-:R-:W-:Y:S01]  /*d950*/  LEA R4, P1, R120, R0.reuse, 0x2 ;  /* 0x0000000078047211 */ /* 0x090fe200078210ff */
[----:B------:R1:W-:Y:S01]  /*d960*/  STL.64 [R1+0x960], R164 ;  /* 0x000960a401007387 */ /* 0x0003e20000100a00 */
[-C--:B------:R-:W-:Y:S02]  /*d970*/  LEA.HI.X.SX32 R155, R116, R7.reuse, 0x2, P2 ;  /* 0x00000007749b7211 */ /* 0x080fe400010f16ff */
[-C--:B---3--:R-:W-:Y:S01]  /*d980*/  LEA R158, P0, R124, R0.reuse, 0x2 ;  /* 0x000000007c9e7211 */ /* 0x088fe200078010ff */
[----:B------:R3:W-:Y:S01]  /*d990*/  STL.64 [R1+0x980], R162 ;  /* 0x000980a201007387 */ /* 0x0007e20000100a00 */
[-C--:B------:R-:W-:Y:S02]  /*d9a0*/  LEA.HI.X.SX32 R5, R120, R7.reuse, 0x2, P1 ;  /* 0x0000000778057211 */ /* 0x080fe400008f16ff */
[----:B------:R-:W-:Y:S01]  /*d9b0*/  LEA.HI.X.SX32 R159, R124, R7, 0x2, P0 ;  /* 0x000000077c9f7211 */ /* 0x000fe200000f16ff */
        /* <DEDUP_REMOVED lines=14> */
[CC--:B----4-:R-:W-:Y:S01]  /*daa0*/  LEA R4, P1, R22.reuse, R0.reuse, 0x2 ;  /* 0x0000000016047211 */ /* 0x0d0fe200078210ff */
[----:B------:R-:W-:Y:S01]  /*dab0*/  STL.64 [R1+0xa40], R164 ;  /* 0x000a40a401007387 */ /* 0x000fe20000100a00 */
[-C--:B------:R-:W-:Y:S02]  /*dac0*/  LEA.HI.X.SX32 R155, R23, R7.reuse, 0x2, P2 ;  /* 0x00000007179b7211 */ /* 0x080fe400010f16ff */
[C---:B-1----:R-:W-:Y:S01]  /*dad0*/  LEA R158, P0, R21.reuse, R0, 0x2 ;  /* 0x00000000159e7211 */ /* 0x042fe200078010ff */
[----:B------:R-:W-:Y:S01]  /*dae0*/  STL.64 [R1+0xa60], R162 ;  /* 0x000a60a201007387 */ /* 0x000fe20000100a00 */
[-C--:B------:R-:W-:Y:S02]  /*daf0*/  LEA.HI.X.SX32 R5, R22, R7.reuse, 0x2, P1 ;  /* 0x0000000716057211 */ /* 0x080fe400008f16ff */
[----:B------:R-:W-:Y:S01]  /*db00*/  LEA.HI.X.SX32 R159, R21, R7, 0x2, P0 ;  /* 0x00000007159f7211 */ /* 0x000fe200000f16ff */
[----:B------:R-:W-:Y:S04]  /*db10*/  STL.64 [R1+0xa80], R160 ;  /* 0x000a80a001007387 */ /* 0x000fe80000100a00 */
[----:B------:R-:W-:Y:S04]  /*db20*/  STL.64 [R1+0xaa0], R156 ;  /* 0x000aa09c01007387 */ /* 0x000fe80000100a00 */
[----:B------:R-:W-:Y:S04]  /*db30*/  STL.64 [R1+0x648], R154 ;  /* 0x0006489a01007387 */ /* 0x000fe80000100a00 */
[----:B------:R-:W-:Y:S04]  /*db40*/  STL.64 [R1+0x668], R4 ;  /* 0x0006680401007387 */ /* 0x000fe80000100a00 */
[----:B------:R1:W-:Y:S04]  /*db50*/  STL.64 [R1+0x688], R158 ;  /* 0x0006889e01007387 */ /* 0x0003e80000100a00 */
[----:B-1----:R-:W3:Y:S01]  /*db60*/  LDL.LU R159, [R1+0x1888] ;  /* 0x00188800019f7983 */ /* 0x002ee20000300800 */
[----:B------:R-:W-:-:S02]  /*db70*/  IMAD R20, R20, UR4, RZ ;  /* 0x0000000414147c24 */ /* 0x000fc4000f8e02ff */
[----:B------:R-:W-:Y:S01]  /*db80*/  IMAD R18, R18, UR4, RZ ;  /* 0x0000000412127c24 */ /* 0x000fe2000f8e02ff */
[-C--:B------:R-:W-:Y:S02]  /*db90*/  LEA R162, P5, R19, R0.reuse, 0x2 ;  /* 0x0000000013a27211 */ /* 0x080fe400078a10ff */
[-C--:B------:R-:W-:Y:S01]  /*dba0*/  LEA R164, P6, R20, R0.reuse, 0x2 ;  /* 0x0000000014a47211 */ /* 0x080fe200078c10ff */
[----:B------:R-:W-:Y:S01]  /*dbb0*/  IMAD R37, R37, UR4, RZ ;  /* 0x0000000425257c24 */ /* 0x000fe2000f8e02ff */
[-C--:B------:R-:W-:Y:S01]  /*dbc0*/  LEA R160, P4, R18, R0.reuse, 0x2 ;  /* 0x0000000012a07211 */ /* 0x080fe200078810ff */
[----:B------:R-:W-:Y:S01]  /*dbd0*/  IMAD R25, R25, UR4, RZ ;  /* 0x0000000419197c24 */ /* 0x000fe2000f8e02ff */
[-C--:B------:R-:W-:Y:S01]  /*dbe0*/  LEA.HI.X.SX32 R165, R20, R7.reuse, 0x2, P6 ;  /* 0x0000000714a57211 */ /* 0x080fe200030f16ff */
[----:B------:R-:W-:Y:S01]  /*dbf0*/  IMAD R41, R41, UR4, RZ ;  /* 0x0000000429297c24 */ /* 0x000fe2000f8e02ff */
[-C--:B------:R-:W-:Y:S01]  /*dc00*/  LEA.HI.X.SX32 R163, R19, R7.reuse, 0x2, P5 ;  /* 0x0000000713a37211 */ /* 0x080fe200028f16ff */
[----:B------:R-:W-:Y:S01]  /*dc10*/  IMAD R29, R29, UR4, RZ ;  /* 0x000000041d1d7c24 */ /* 0x000fe2000f8e02ff */
[-C--:B------:R-:W-:Y:S01]  /*dc20*/  LEA R158, P0, R37, R0.reuse, 0x2 ;  /* 0x00000000259e7211 */ /* 0x080fe200078010ff */
[----:B------:R-:W-:Y:S01]  /*dc30*/  IMAD R45, R45, UR4, RZ ;  /* 0x000000042d2d7c24 */ /* 0x000fe2000f8e02ff */
[----:B------:R1:W-:Y:S01]  /*dc40*/  STL.64 [R1+0x6a8], R164 ;  /* 0x0006a8a401007387 */ /* 0x0003e20000100a00 */
[----:B------:R-:W-:Y:S01]  /*dc50*/  LEA.HI.X.SX32 R161, R18, R7, 0x2, P4 ;  /* 0x0000000712a17211 */ /* 0x000fe200020f16ff */
[----:B------:R-:W-:Y:S01]  /*dc60*/  IMAD R33, R33, UR4, RZ ;  /* 0x0000000421217c24 */ /* 0x000fe2000f8e02ff */
[-C--:B------:R-:W-:Y:S01]  /*dc70*/  LEA R156, P3, R25, R0.reuse, 0x2 ;  /* 0x00000000199c7211 */ /* 0x080fe200078610ff */
[----:B------:R-:W-:Y:S01]  /*dc80*/  IMAD R49, R49, UR4, RZ ;  /* 0x0000000431317c24 */ /* 0x000fe2000f8e02ff */
[----:B------:R-:W-:-:S02]  /*dc90*/  LEA R22, P6, R41, R0, 0x2 ;  /* 0x0000000029167211 */ /* 0x000fc400078c10ff */
[-C--:B------:R-:W-:Y:S02]  /*dca0*/  LEA R154, P2, R29, R0.reuse, 0x2 ;  /* 0x000000001d9a7211 */ /* 0x080fe400078410ff */
[----:B------:R-:W-:Y:S01]  /*dcb0*/  LEA R20, P5, R45, R0, 0x2 ;  /* 0x000000002d147211 */ /* 0x000fe200078a10ff */
[----:B-1----:R-:W4:Y:S01]  /*dcc0*/  LDL.LU.64 R164, [R1+0x1880] ;  /* 0x0018800001a47983 */ /* 0x002f220000300a00 */
[----:B------:R-:W-:-:S03]  /*dcd0*/  LEA.HI.X.SX32 R157, R25, R7, 0x2, P3 ;  /* 0x00000007199d7211 */ /* 0x000fc600018f16ff */
[----:B------:R1:W-:Y:S01]  /*dce0*/  STL.64 [R1+0x6c8], R162 ;  /* 0x0006c8a201007387 */ /* 0x0003e20000100a00 */
[-C--:B------:R-:W-:Y:S01]  /*dcf0*/  LEA R4, P1, R33, R0.reuse, 0x2 ;  /* 0x0000000021047211 */ /* 0x080fe200078210ff */
[----:B------:R-:W-:Y:S01]  /*dd00*/  IMAD R57, R57, UR4, RZ ;  /* 0x0000000439397c24 */ /* 0x000fe2000f8e02ff */
[----:B------:R-:W-:Y:S01]  /*dd10*/  LEA R140, P4, R49, R0, 0x2 ;  /* 0x00000000318c7211 */ /* 0x000fe200078810ff */
[----:B------:R-:W-:Y:S01]  /*dd20*/  IMAD.MOV.U32 R18, RZ, RZ, R158 ;  /* 0x000000ffff127224 */ /* 0x000fe200078e009e */
[-C--:B------:R-:W-:Y:S01]  /*dd30*/  LEA.HI.X.SX32 R155, R29, R7.reuse, 0x2, P2 ;  /* 0x000000071d9b7211 */ /* 0x080fe200010f16ff */
[----:B------:R-:W-:Y:S01]  /*dd40*/  IMAD R53, R53, UR4, RZ ;  /* 0x0000000435357c24 */ /* 0x000fe2000f8e02ff */
[----:B-1----:R-:W2:Y:S04]  /*dd50*/  LDL.LU.64 R162, [R1+0x1878] ;  /* 0x0018780001a27983 */ /* 0x002ea80000300a00 */
[----:B------:R-:W-:Y:S04]  /*dd60*/  STL [R1+0x768], R158 ;  /* 0x0007689e01007387 */ /* 0x000fe80000100800 */
[----:B------:R1:W-:Y:S01]  /*dd70*/  STL.64 [R1+0x6e8], R160 ;  /* 0x0006e8a001007387 */ /* 0x0003e20000100a00 */
[----:B------:R-:W-:Y:S01]  /*dd80*/  IMAD R61, R61, UR4, RZ ;  /* 0x000000043d3d7c24 */ /* 0x000fe2000f8e02ff */
[----:B------:R-:W-:Y:S01]  /*dd90*/  LEA.HI.X.SX32 R5, R33, R7, 0x2, P1 ;  /* 0x0000000721057211 */ /* 0x000fe200008f16ff */
[----:B------:R-:W-:-:S02]  /*dda0*/  IMAD R65, R65, UR4, RZ ;  /* 0x0000000441417c24 */ /* 0x000fc4000f8e02ff */
[----:B------:R-:W-:Y:S01]  /*ddb0*/  IMAD.MOV.U32 R28, RZ, RZ, R20 ;  /* 0x000000ffff1c7224 */ /* 0x000fe200078e0014 */
[----:B-1----:R-:W4:Y:S04]  /*ddc0*/  LDL.LU.64 R160, [R1+0x1870] ;  /* 0x0018700001a07983 */ /* 0x002f280000300a00 */
[----:B------:R1:W-:Y:S01]  /*ddd0*/  STL [R1+0x788], R22 ;  /* 0x0007881601007387 */ /* 0x0003e20000100800 */
[----:B------:R-:W-:Y:S02]  /*dde0*/  IMAD R69, R69, UR4, RZ ;  /* 0x0000000445457c24 */ /* 0x000fe4000f8e02ff */
[----:B------:R-:W-:Y:S02]  /*ddf0*/  IMAD.MOV.U32 R24, RZ, RZ, R140 ;  /* 0x000000ffff187224 */ /* 0x000fe400078e008c */
[----:B------:R-:W-:Y:S01]  /*de00*/  IMAD.MOV.U32 R33, RZ, RZ, R23 ;  /* 0x000000ffff217224 */ /* 0x000fe200078e0017 */
[----:B------:R-:W-:Y:S01]  /*de10*/  LEA.HI.X.SX32 R33, R41, R7, 0x2, P6 ;  /* 0x0000000729217211 */ /* 0x000fe200030f16ff */
[----:B------:R-:W-:-:S02]  /*de20*/  IMAD R73, R73, UR4, RZ ;  /* 0x0000000449497c24 */ /* 0x000fc4000f8e02ff */
[----:B------:R-:W-:Y:S01]  /*de30*/  IMAD.MOV.U32 R29, RZ, RZ, R21 ;  /* 0x000000ffff1d7224 */ /* 0x000fe200078e0015 */
[-C--:B------:R-:W-:Y:S01]  /*de40*/  LEA.HI.X.SX32 R29, R45, R7.reuse, 0x2, P5 ;  /* 0x000000072d1d7211 */ /* 0x080fe200028f16ff */
[----:B------:R-:W-:Y:S01]  /*de50*/  IMAD.MOV.U32 R32, RZ, RZ, R22 ;  /* 0x000000ffff207224 */ /* 0x000fe200078e0016 */
[-C--:B-1----:R-:W-:Y:S01]  /*de60*/  LEA R22, P1, R61, R0.reuse, 0x2 ;  /* 0x000000003d167211 */ /* 0x082fe200078210ff */
[----:B------:R-:W-:Y:S02]  /*de70*/  IMAD R77, R77, UR4, RZ ;  /* 0x000000044d4d7c24 */ /* 0x000fe4000f8e02ff */
[----:B------:R-:W-:Y:S01]  /*de80*/  IMAD.MOV.U32 R25, RZ, RZ, R141 ;  /* 0x000000ffff197224 */ /* 0x000fe200078e008d */
[-C--:B------:R-:W-:Y:S01]  /*de90*/  LEA.HI.X.SX32 R25, R49, R7.reuse, 0x2, P4 ;  /* 0x0000000731197211 */ /* 0x080fe200020f16ff */
[----:B------:R-:W-:Y:S01]  /*dea0*/  IMAD R81, R81, UR4, RZ ;  /* 0x0000000451517c24 */ /* 0x000fe2000f8e02ff */
[-C--:B------:R-:W-:Y:S01]  /*deb0*/  LEA R32, P6, R69, R0.reuse, 0x2 ;  /* 0x0000000045207211 */ /* 0x080fe200078c10ff */
[----:B------:R-:W-:Y:S01]  /*dec0*/  IMAD R85, R85, UR4, RZ ;  /* 0x0000000455557c24 */ /* 0x000fe2000f8e02ff */
[-C--:B------:R-:W-:Y:S01]  /*ded0*/  LEA R36, P5, R73, R0.reuse, 0x2 ;  /* 0x0000000049247211 */ /* 0x080fe200078a10ff */
[----:B------:R-:W-:Y:S01]  /*dee0*/  IMAD R89, R89, UR4, RZ ;  /* 0x0000000459597c24 */ /* 0x000fe2000f8e02ff */
[----:B------:R-:W-:Y:S01]  /*def0*/  LEA.HI.X.SX32 R23, R61, R7, 0x2, P1 ;  /* 0x000000073d177211 */ /* 0x000fe200008f16ff */
[----:B------:R-:W-:Y:S01]  /*df00*/  IMAD R93, R93, UR4, RZ ;  /* 0x000000045d5d7c24 */ /* 0x000fe2000f8e02ff */
[----:B------:R-:W-:Y:S01]  /*df10*/  LEA R28, P4, R77, R0, 0x2 ;  /* 0x000000004d1c7211 */ /* 0x000fe200078810ff */
        /* <DEDUP_REMOVED lines=53> */
[----:B---3--:R-:W-:Y:S02]  /*e270*/  IMAD.MOV.U32 R19, RZ, RZ, R159 ;  /* 0x000000ffff137224 */ /* 0x008fe400078e009f */
[----:B------:R-:W3:Y:S01]  /*e280*/  LDL.LU.64 R158, [R1+0x1868] ;  /* 0x00186800019e7983 */ /* 0x000ee20000300a00 */
[----:B------:R-:W-:-:S03]  /*e290*/  LEA.HI.X.SX32 R19, R37, R7, 0x2, P0 ;  /* 0x0000000725137211 */ /* 0x000fc600000f16ff */
[----:B------:R1:W-:Y:S04]  /*e2a0*/  STL [R1+0x7a8], R20 ;  /* 0x0007a81401007387 */ /* 0x0003e80000100800 */
[----:B------:R1:W-:Y:S01]  /*e2b0*/  STL.64 [R1+0x708], R156 ;  /* 0x0007089c01007387 */ /* 0x0003e20000100a00 */
[-C--:B------:R-:W-:Y:S02]  /*e2c0*/  LEA R18, P0, R65, R0.reuse, 0x2 ;  /* 0x0000000041127211 */ /* 0x080fe400078010ff */
[C---:B-1----:R-:W-:Y:S01]  /*e2d0*/  LEA R20, P2, R57.reuse, R0, 0x2 ;  /* 0x0000000039147211 */ /* 0x042fe200078410ff */
[----:B------:R-:W2:Y:S04]  /*e2e0*/  LDL.LU.64 R156, [R1+0x1860] ;  /* 0x00186000019c7983 */ /* 0x000ea80000300a00 */
[----:B------:R1:W-:Y:S01]  /*e2f0*/  STL [R1+0x7c8], R140 ;  /* 0x0007c88c01007387 */ /* 0x0003e20000100800 */
[----:B------:R-:W-:-:S03]  /*e300*/  LEA.HI.X.SX32 R21, R57, R7, 0x2, P2 ;  /* 0x0000000739157211 */ /* 0x000fc600010f16ff */
[----:B------:R1:W-:Y:S02]  /*e310*/  STL.64 [R1+0x728], R154 ;  /* 0x0007289a01007387 */ /* 0x0003e40000100a00 */
[CC--:B-1----:R-:W-:Y:S02]  /*e320*/  LEA R140, P3, R53.reuse, R0.reuse, 0x2 ;  /* 0x00000000358c7211 */ /* 0x0c2fe400078610ff */
[----:B------:R-:W3:Y:S02]  /*e330*/  LDL.LU.64 R154, [R1+0x1858] ;  /* 0x00185800019a7983 */ /* 0x000ee40000300a00 */
[-C--:B------:R-:W-:Y:S02]  /*e340*/  LEA.HI.X.SX32 R141, R53, R7.reuse, 0x2, P3 ;  /* 0x00000007358d7211 */ /* 0x080fe400018f16ff */
[----:B------:R1:W-:Y:S01]  /*e350*/  STL.64 [R1+0x748], R4 ;  /* 0x0007480401007387 */ /* 0x0003e20000100a00 */
[----:B------:R-:W-:Y:S02]  /*e360*/  LEA R24, P3, R81, R0, 0x2 ;  /* 0x0000000051187211 */ /* 0x000fe400078610ff */
[-C--:B------:R-:W-:Y:S01]  /*e370*/  LEA.HI.X.SX32 R37, R73, R7.reuse, 0x2, P5 ;  /* 0x0000000749257211 */ /* 0x080fe200028f16ff */
[----:B-1----:R-:W3:Y:S04]  /*e380*/  LDL.LU.64 R4, [R1+0x1850] ;  /* 0x0018500001047983 */ /* 0x002ee80000300a00 */
[----:B------:R1:W-:Y:S04]  /*e390*/  STL [R1+0x76c], R19 ;  /* 0x00076c1301007387 */ /* 0x0003e80000100800 */
[----:B------:R4:W-:Y:S04]  /*e3a0*/  STL [R1+0x78c], R33 ;  /* 0x00078c2101007387 */ /* 0x0009e80000100800 */
[----:B------:R4:W-:Y:S01]  /*e3b0*/  STL [R1+0x7ac], R29 ;  /* 0x0007ac1d01007387 */ /* 0x0009e20000100800 */
[----:B-1----:R-:W-:-:S03]  /*e3c0*/  LEA.HI.X.SX32 R19, R65, R7, 0x2, P0 ;  /* 0x0000000741137211 */ /* 0x002fc600000f16ff */
[----:B------:R1:W-:Y:S01]  /*e3d0*/  STL [R1+0x7cc], R25 ;  /* 0x0007cc1901007387 */ /* 0x0003e20000100800 */
[----:B----4-:R-:W-:-:S03]  /*e3e0*/  LEA.HI.X.SX32 R33, R69, R7, 0x2, P6 ;  /* 0x0000000745217211 */ /* 0x010fc600030f16ff */
[----:B------:R4:W-:Y:S01]  /*e3f0*/  STL.64 [R1+0x808], R20 ;  /* 0x0008081401007387 */ /* 0x0009e20000100a00 */
[----:B------:R-:W-:-:S03]  /*e400*/  LEA.HI.X.SX32 R29, R77, R7, 0x2, P4 ;  /* 0x000000074d1d7211 */ /* 0x000fc600020f16ff */
[----:B------:R-:W-:Y:S01]  /*e410*/  STL.64 [R1+0x7e8], R140 ;  /* 0x0007e88c01007387 */ /* 0x000fe20000100a00 */
[----:B-1----:R-:W-:-:S03]  /*e420*/  LEA.HI.X.SX32 R25, R81, R7, 0x2, P3 ;  /* 0x0000000751197211 */ /* 0x002fc600018f16ff */
[----:B------:R1:W-:Y:S01]  /*e430*/  STL.64 [R1+0x828], R22 ;  /* 0x0008281601007387 */ /* 0x0003e20000100a00 */
[----:B----4-:R-:W-:-:S03]  /*e440*/  LEA R20, P2, R85, R0, 0x2 ;  /* 0x0000000055147211 */ /* 0x010fc600078410ff */
[----:B------:R4:W-:Y:S01]  /*e450*/  STL.64 [R1+0x848], R18 ;  /* 0x0008481201007387 */ /* 0x0009e20000100a00 */
[----:B------:R-:W-:-:S03]  /*e460*/  LEA.HI.X.SX32 R21, R85, R7, 0x2, P2 ;  /* 0x0000000755157211 */ /* 0x000fc600010f16ff */
[----:B------:R4:W-:Y:S01]  /*e470*/  STL.64 [R1+0x868], R32 ;  /* 0x0008682001007387 */ /* 0x0009e20000100a00 */
[----:B-1----:R-:W-:-:S03]  /*e480*/  LEA R22, P1, R89, R0, 0x2 ;  /* 0x0000000059167211 */ /* 0x002fc600078210ff */
[----:B------:R1:W-:Y:S01]  /*e490*/  STL.64 [R1+0x888], R36 ;  /* 0x0008882401007387 */ /* 0x0003e20000100a00 */
[----:B----4-:R-:W-:-:S03]  /*e4a0*/  LEA R18, P0, R93, R0, 0x2 ;  /* 0x000000005d127211 */ /* 0x010fc600078010ff */
[----:B------:R4:W-:Y:S01]  /*e4b0*/  STL.64 [R1+0x8a8], R28 ;  /* 0x0008a81c01007387 */ /* 0x0009e20000100a00 */
[-C--:B------:R-:W-:Y:S02]  /*e4c0*/  LEA.HI.X.SX32 R23, R89, R7.reuse, 0x2, P1 ;  /* 0x0000000759177211 */ /* 0x080fe400008f16ff */
[-C--:B------:R-:W-:Y:S01]  /*e4d0*/  LEA R32, P6, R97, R0.reuse, 0x2 ;  /* 0x0000000061207211 */ /* 0x080fe200078c10ff */
[----:B------:R4:W-:Y:S01]  /*e4e0*/  STL.64 [R1+0x8c8], R24 ;  /* 0x0008c81801007387 */ /* 0x0009e20000100a00 */
[-C--:B------:R-:W-:Y:S02]  /*e4f0*/  LEA.HI.X.SX32 R19, R93, R7.reuse, 0x2, P0 ;  /* 0x000000075d137211 */ /* 0x080fe400000f16ff */
[-C--:B-1----:R-:W-:Y:S01]  /*e500*/  LEA R36, P5, R101, R0.reuse, 0x2 ;  /* 0x0000000065247211 */ /* 0x082fe200078a10ff */
[----:B------:R1:W-:Y:S01]  /*e510*/  STL.64 [R1+0x8e8], R20 ;  /* 0x0008e81401007387 */ /* 0x0003e20000100a00 */
[-C--:B------:R-:W-:Y:S02]  /*e520*/  LEA.HI.X.SX32 R33, R97, R7.reuse, 0x2, P6 ;  /* 0x0000000761217211 */ /* 0x080fe400030f16ff */
[----:B----4-:R-:W-:Y:S01]  /*e530*/  LEA R28, P4, R105, R0, 0x2 ;  /* 0x00000000691c7211 */ /* 0x010fe200078810ff */
[----:B------:R4:W-:Y:S01]  /*e540*/  STL.64 [R1+0x908], R22 ;  /* 0x0009081601007387 */ /* 0x0009e20000100a00 */
[----:B------:R-:W-:-:S02]  /*e550*/  LEA.HI.X.SX32 R37, R101, R7, 0x2, P5 ;  /* 0x0000000765257211 */ /* 0x000fc400028f16ff */
        /* <DEDUP_REMOVED lines=27> */
[CC--:B------:R-:W-:Y:S01]  /*e710*/  LEA R22, P1, R16.reuse, R0.reuse, 0x2 ;  /* 0x0000000010167211 */ /* 0x0c0fe200078210ff */
[----:B------:R4:W-:Y:S01]  /*e720*/  STL.64 [R1+0xa48], R36 ;  /* 0x000a482401007387 */ /* 0x0009e20000100a00 */
[-C--:B------:R-:W-:Y:S02]  /*e730*/  LEA.HI.X.SX32 R21, R17, R7.reuse, 0x2, P2 ;  /* 0x0000000711157211 */ /* 0x080fe400010f16ff */
[CC--:B-1----:R-:W-:Y:S01]  /*e740*/  LEA R18, P0, R15.reuse, R0.reuse, 0x2 ;  /* 0x000000000f127211 */ /* 0x0c2fe200078010ff */
[----:B------:R1:W-:Y:S01]  /*e750*/  STL.64 [R1+0xa68], R28 ;  /* 0x000a681c01007387 */ /* 0x0003e20000100a00 */
[-C--:B------:R-:W-:Y:S02]  /*e760*/  LEA.HI.X.SX32 R23, R16, R7.reuse, 0x2, P1 ;  /* 0x0000000710177211 */ /* 0x080fe400008f16ff */
[----:B------:R-:W-:Y:S02]  /*e770*/  LEA.HI.X.SX32 R19, R15, R7, 0x2, P0 ;  /* 0x000000070f137211 */ /* 0x000fe400000f16ff */
[-C--:B----4-:R-:W-:Y:S01]  /*e780*/  LEA R32, P6, R14, R0.reuse, 0x2 ;  /* 0x000000000e207211 */ /* 0x090fe200078c10ff */
[----:B------:R4:W-:Y:S01]  /*e790*/  STL.64 [R1+0xa88], R24 ;  /* 0x000a881801007387 */ /* 0x0009e20000100a00 */
[----:B------:R-:W-:-:S03]  /*e7a0*/  LEA R36, P5, R13, R0, 0x2 ;  /* 0x000000000d247211 */ /* 0x000fc600078a10ff */
[----:B------:R4:W-:Y:S01]  /*e7b0*/  STL.64 [R1+0x650], R20 ;  /* 0x0006501401007387 */ /* 0x0009e20000100a00 */
[-C--:B-1----:R-:W-:Y:S02]  /*e7c0*/  LEA R28, P4, R12, R0.reuse, 0x2 ;  /* 0x000000000c1c7211 */ /* 0x082fe400078810ff */
[-C--:B------:R-:W-:Y:S01]  /*e7d0*/  LEA.HI.X.SX32 R33, R14, R7.reuse, 0x2, P6 ;  /* 0x000000070e217211 */ /* 0x080fe200030f16ff */
[----:B------:R1:W-:Y:S01]  /*e7e0*/  STL.64 [R1+0x670], R22 ;  /* 0x0006701601007387 */ /* 0x0003e20000100a00 */
[-C--:B------:R-:W-:Y:S02]  /*e7f0*/  LEA.HI.X.SX32 R29, R12, R7.reuse, 0x2, P4 ;  /* 0x000000070c1d7211 */ /* 0x080fe400020f16ff */
[-C--:B----4-:R-:W-:Y:S01]  /*e800*/  LEA R24, P3, R11, R0.reuse, 0x2 ;  /* 0x000000000b187211 */ /* 0x090fe200078610ff */
[----:B------:R4:W-:Y:S01]  /*e810*/  STL.64 [R1+0x690], R18 ;  /* 0x0006901201007387 */ /* 0x0009e20000100a00 */
[----:B------:R-:W-:Y:S02]  /*e820*/  LEA.HI.X.SX32 R37, R13, R7, 0x2, P5 ;  /* 0x000000070d257211 */ /* 0x000fe400028f16ff */
[----:B------:R-:W-:-:S02]  /*e830*/  LEA R20, P2, R9, R0, 0x2 ;  /* 0x0000000009147211 */ /* 0x000fc400078410ff */
[-C--:B------:R-:W-:Y:S02]  /*e840*/  LEA.HI.X.SX32 R25, R11, R7.reuse, 0x2, P3 ;  /* 0x000000070b197211 */ /* 0x080fe400018f16ff */
[-C--:B-1----:R-:W-:Y:S01]  /*e850*/  LEA R22, P1, R8, R0.reuse, 0x2 ;  /* 0x0000000008167211 */ /* 0x082fe200078210ff */
[----:B------:R1:W-:Y:S01]  /*e860*/  STL.64 [R1+0x6b0], R32 ;  /* 0x0006b02001007387 */ /* 0x0003e20000100a00 */
[-C--:B------:R-:W-:Y:S02]  /*e870*/  LEA.HI.X.SX32 R21, R9, R7.reuse, 0x2, P2 ;  /* 0x0000000709157211 */ /* 0x080fe400010f16ff */
[-C--:B----4-:R-:W-:Y:S01]  /*e880*/  LEA R18, P0, R38, R0.reuse, 0x2 ;  /* 0x0000000026127211 */ /* 0x090fe200078010ff */
[----:B------:R4:W-:Y:S01]  /*e890*/  STL.64 [R1+0x6f0], R28 ;  /* 0x0006f01c01007387 */ /* 0x0009e20000100a00 */
[----:B------:R-:W-:Y:S02]  /*e8a0*/  LEA R16, P5, R46, R0, 0x2 ;  /* 0x000000002e107211 */ /* 0x000fe400078a10ff */
[-C--:B------:R-:W-:Y:S01]  /*e8b0*/  LEA.HI.X.SX32 R23, R8, R7.reuse, 0x2, P1 ;  /* 0x0000000708177211 */ /* 0x080fe200008f16ff */
[----:B------:R-:W-:Y:S01]  /*e8c0*/  STL.64 [R1+0x6d0], R36 ;  /* 0x0006d02401007387 */ /* 0x000fe20000100a00 */
[----:B------:R-:W-:-:S02]  /*e8d0*/  LEA.HI.X.SX32 R19, R38, R7, 0x2, P0 ;  /* 0x0000000726137211 */ /* 0x000fc400000f16ff */
[-C--:B-1----:R-:W-:Y:S01]  /*e8e0*/  LEA R32, P6, R42, R0.reuse, 0x2 ;  /* 0x000000002a207211 */ /* 0x082fe200078c10ff */
[----:B------:R1:W-:Y:S01]  /*e8f0*/  STL.64 [R1+0x710], R24 ;  /* 0x0007101801007387 */ /* 0x0003e20000100a00 */
[-C--:B------:R-:W-:Y:S02]  /*e900*/  LEA.HI.X.SX32 R17, R46, R7.reuse, 0x2, P5 ;  /* 0x000000072e117211 */ /* 0x080fe400028f16ff */
[----:B----4-:R-:W-:Y:S01]  /*e910*/  LEA R28, P4, R50, R0, 0x2 ;  /* 0x00000000321c7211 */ /* 0x010fe200078810ff */
[----:B------:R4:W-:Y:S01]  /*e920*/  STL.64 [R1+0x730], R20 ;  /* 0x0007301401007387 */ /* 0x0009e20000100a00 */
[----:B------:R-:W-:-:S03]  /*e930*/  LEA.HI.X.SX32 R33, R42, R7, 0x2, P6 ;  /* 0x000000072a217211 */ /* 0x000fc600030f16ff */
[----:B------:R4:W-:Y:S01]  /*e940*/  STL.64 [R1+0x750], R22 ;  /* 0x0007501601007387 */ /* 0x0009e20000100a00 */
[----:B------:R-:W-:Y:S02]  /*e950*/  LEA.HI.X.SX32 R29, R50, R7, 0x2, P4 ;  /* 0x00000007321d7211 */ /* 0x000fe400020f16ff */
[-C--:B-1----:R-:W-:Y:S01]  /*e960*/  LEA R24, P3, R54, R0.reuse, 0x2 ;  /* 0x0000000036187211 */ /* 0x082fe200078610ff */
[----:B------:R1:W-:Y:S01]  /*e970*/  STL.64 [R1+0x770], R18 ;  /* 0x0007701201007387 */ /* 0x0003e20000100a00 */
[----:B----4-:R-:W-:-:S03]  /*e980*/  LEA R20, P2, R58, R0, 0x2 ;  /* 0x000000003a147211 */ /* 0x010fc600078410ff */
[----:B------:R4:W-:Y:S01]  /*e990*/  STL.64 [R1+0x7b0], R16 ;  /* 0x0007b01001007387 */ /* 0x0009e20000100a00 */
[-C--:B------:R-:W-:Y:S02]  /*e9a0*/  LEA R22, P1, R62, R0.reuse, 0x2 ;  /* 0x000000003e167211 */ /* 0x080fe400078210ff */
[-C--:B------:R-:W-:Y:S02]  /*e9b0*/  LEA.HI.X.SX32 R21, R58, R7.reuse, 0x2, P2 ;  /* 0x000000073a157211 */ /* 0x080fe400010f16ff */
[-C--:B-1----:R-:W-:Y:S02]  /*e9c0*/  LEA R18, P0, R66, R0.reuse, 0x2 ;  /* 0x0000000042127211 */ /* 0x082fe400078010ff */
[-C--:B------:R-:W-:Y:S02]  /*e9d0*/  LEA R14, P6, R70, R0.reuse, 0x2 ;  /* 0x00000000460e7211 */ /* 0x080fe400078c10ff */
[----:B------:R-:W-:Y:S01]  /*e9e0*/  LEA.HI.X.SX32 R25, R54, R7, 0x2, P3 ;  /* 0x0000000736197211 */ /* 0x000fe200018f16ff */
[----:B------:R-:W-:Y:S01]  /*e9f0*/  STL.64 [R1+0x790], R32 ;  /* 0x0007902001007387 */ /* 0x000fe20000100a00 */
[----:B----4-:R-:W-:-:S02]  /*ea00*/  LEA R16, P5, R74, R0, 0x2 ;  /* 0x000000004a107211 */ /* 0x010fc400078a10ff */
[-C--:B------:R-:W-:Y:S01]  /*ea10*/  LEA.HI.X.SX32 R23, R62, R7.reuse, 0x2, P1 ;  /* 0x000000073e177211 */ /* 0x080fe200008f16ff */
[----:B------:R-:W-:Y:S01]  /*ea20*/  STL.64 [R1+0x7d0], R28 ;  /* 0x0007d01c01007387 */ /* 0x000fe20000100a00 */
[-C--:B------:R-:W-:Y:S02]  /*ea30*/  LEA R12, P4, R78, R0.reuse, 0x2 ;  /* 0x000000004e0c7211 */ /* 0x080fe400078810ff */
[-C--:B------:R-:W-:Y:S01]  /*ea40*/  LEA.HI.X.SX32 R19, R66, R7.reuse, 0x2, P0 ;  /* 0x0000000742137211 */ /* 0x080fe200000f16ff */
[----:B------:R1:W-:Y:S01]  /*ea50*/  STL.64 [R1+0x810], R20 ;  /* 0x0008101401007387 */ /* 0x0003e20000100a00 */
[----:B------:R-:W-:Y:S02]  /*ea60*/  LEA R8, P3, R82, R0, 0x2 ;  /* 0x0000000052087211 */ /* 0x000fe400078610ff */
[-C--:B------:R-:W-:Y:S01]  /*ea70*/  LEA.HI.X.SX32 R15, R70, R7.reuse, 0x2, P6 ;  /* 0x00000007460f7211 */ /* 0x080fe200030f16ff */
[----:B------:R-:W-:Y:S01]  /*ea80*/  STL.64 [R1+0x7f0], R24 ;  /* 0x0007f01801007387 */ /* 0x000fe20000100a00 */
[----:B------:R-:W-:-:S02]  /*ea90*/  LEA.HI.X.SX32 R17, R74, R7, 0x2, P5 ;  /* 0x000000074a117211 */ /* 0x000fc400028f16ff */
[-C--:B------:R-:W-:Y:S01]  /*eaa0*/  LEA.HI.X.SX32 R13, R78, R7.reuse, 0x2, P4 ;  /* 0x000000074e0d7211 */ /* 0x080fe200020f16ff */
[----:B------:R4:W-:Y:S01]  /*eab0*/  STL.64 [R1+0x830], R22 ;  /* 0x0008301601007387 */ /* 0x0009e20000100a00 */
[-C--:B------:R-:W-:Y:S02]  /*eac0*/  LEA.HI.X.SX32 R9, R82, R7.reuse, 0x2, P3 ;  /* 0x0000000752097211 */ /* 0x080fe400018f16ff */
[CC--:B-1----:R-:W-:Y:S01]  /*ead0*/  LEA R20, P2, R86.reuse, R0.reuse, 0x2 ;  /* 0x0000000056147211 */ /* 0x0c2fe200078410ff */
[----:B------:R1:W-:Y:S03]  /*eae0*/  STL.64 [R1+0x850], R18 ;  /* 0x0008501201007387 */ /* 0x0003e60000100a00 */
[----:B------:R-:W-:Y:S01]  /*eaf0*/  LEA.HI.X.SX32 R21, R86, R7, 0x2, P2 ;  /* 0x0000000756157211 */ /* 0x000fe200010f16ff */
[----:B------:R1:W-:Y:S01]  /*eb00*/  STL.64 [R1+0x870], R14 ;  /* 0x0008700e01007387 */ /* 0x0003e20000100a00 */
[----:B----4-:R-:W-:-:S03]  /*eb10*/  LEA R22, P1, R90, R0, 0x2 ;  /* 0x000000005a167211 */ /* 0x010fc600078210ff */
[----:B------:R4:W-:Y:S01]  /*eb20*/  STL.64 [R1+0x890], R16 ;  /* 0x0008901001007387 */ /* 0x0009e20000100a00 */
[----:B-1----:R-:W-:-:S03]  /*eb30*/  LEA R18, P0, R94, R0, 0x2 ;  /* 0x000000005e127211 */ /* 0x002fc600078010ff */
[----:B------:R1:W-:Y:S01]  /*eb40*/  STL.64 [R1+0x8b0], R12 ;  /* 0x0008b00c01007387 */ /* 0x0003e20000100a00 */
[-C--:B------:R-:W-:Y:S02]  /*eb50*/  LEA.HI.X.SX32 R23, R90, R7.reuse, 0x2, P1 ;  /* 0x000000075a177211 */ /* 0x080fe400008f16ff */
[-C--:B------:R-:W-:Y:S01]  /*eb60*/  LEA R14, P6, R98, R0.reuse, 0x2 ;  /* 0x00000000620e7211 */ /* 0x080fe200078c10ff */
[----:B------:R1:W-:Y:S01]  /*eb70*/  STL.64 [R1+0x8d0], R8 ;  /* 0x0008d00801007387 */ /* 0x0003e20000100a00 */
[-C--:B------:R-:W-:Y:S02]  /*eb80*/  LEA.HI.X.SX32 R19, R94, R7.reuse, 0x2, P0 ;  /* 0x000000075e137211 */ /* 0x080fe400000f16ff */
[-C--:B----4-:R-:W-:Y:S01]  /*eb90*/  LEA R16, P5, R102, R0.reuse, 0x2 ;  /* 0x0000000066107211 */ /* 0x090fe200078a10ff */
[----:B------:R4:W-:Y:S01]  /*eba0*/  STL.64 [R1+0x8f0], R20 ;  /* 0x0008f01401007387 */ /* 0x0009e20000100a00 */
[-C--:B------:R-:W-:Y:S02]  /*ebb0*/  LEA.HI.X.SX32 R15, R98, R7.reuse, 0x2, P6 ;  /* 0x00000007620f7211 */ /* 0x080fe400030f16ff */
[----:B-1----:R-:W-:Y:S01]  /*ebc0*/  LEA R12, P4, R106, R0, 0x2 ;  /* 0x000000006a0c7211 */ /* 0x002fe200078810ff */
[----:B------:R1:W-:Y:S01]  /*ebd0*/  STL.64 [R1+0x910], R22 ;  /* 0x0009101601007387 */ /* 0x0003e20000100a00 */
[----:B------:R-:W-:-:S02]  /*ebe0*/  LEA.HI.X.SX32 R17, R102, R7, 0x2, P5 ;  /* 0x0000000766117211 */ /* 0x000fc400028f16ff */
[-C--:B------:R-:W-:Y:S01]  /*ebf0*/  LEA R8, P3, R110, R0.reuse, 0x2 ;  /* 0x000000006e087211 */ /* 0x080fe200078610ff */
[----:B------:R1:W-:Y:S01]  /*ec00*/  STL.64 [R1+0x930], R18 ;  /* 0x0009301201007387 */ /* 0x0003e20000100a00 */
[-C--:B------:R-:W-:Y:S02]  /*ec10*/  LEA.HI.X.SX32 R13, R106, R7.reuse, 0x2, P4 ;  /* 0x000000076a0d7211 */ /* 0x080fe400020f16ff */
[-C--:B----4-:R-:W-:Y:S02]  /*ec20*/  LEA R20, P2, R114, R0.reuse, 0x2 ;  /* 0x0000000072147211 */ /* 0x090fe400078410ff */
[----:B------:R-:W-:Y:S01]  /*ec30*/  LEA.HI.X.SX32 R9, R110, R7, 0x2, P3 ;  /* 0x000000076e097211 */ /* 0x000fe200018f16ff */
[----:B------:R4:W-:Y:S01]  /*ec40*/  STL.64 [R1+0x950], R14 ;  /* 0x0009500e01007387 */ /* 0x0009e20000100a00 */
[----:B-1----:R-:W-:-:S03]  /*ec50*/  LEA R22, P1, R118, R0, 0x2 ;  /* 0x0000000076167211 */ /* 0x002fc600078210ff */
[----:B------:R1:W-:Y:S01]  /*ec60*/  STL.64 [R1+0x970], R16 ;  /* 0x0009701001007387 */ /* 0x0003e20000100a00 */
[----:B------:R-:W-:-:S03]  /*ec70*/  LEA R18, P0, R122, R0, 0x2 ;  /* 0x000000007a127211 */ /* 0x000fc600078010ff */
[----:B------:R2:W-:Y:S01]  /*ec80*/  STL.64 [R1+0x990], R12 ;  /* 0x0009900c01007387 */ /* 0x0005e20000100a00 */
[-C--:B------:R-:W-:Y:S02]  /*ec90*/  LEA.HI.X.SX32 R21, R114, R7.reuse, 0x2, P2 ;  /* 0x0000000772157211 */ /* 0x080fe400010f16ff */
[-C--:B----4-:R-:W-:Y:S01]  /*eca0*/  LEA R14, P6, R126, R0.reuse, 0x2 ;  /* 0x000000007e0e7211 */ /* 0x090fe200078c10ff */
[----:B------:R4:W-:Y:S01]  /*ecb0*/  STL.64 [R1+0x9b0], R8 ;  /* 0x0009b00801007387 */ /* 0x0009e20000100a00 */
[-C--:B------:R-:W-:Y:S02]  /*ecc0*/  LEA.HI.X.SX32 R19, R122, R7.reuse, 0x2, P0 ;  /* 0x000000077a137211 */ /* 0x080fe400000f16ff */
[-C--:B-1----:R-:W-:Y:S02]  /*ecd0*/  LEA R16, P5, R130, R0.reuse, 0x2 ;  /* 0x0000000082107211 */ /* 0x082fe400078a10ff */
[----:B------:R-:W-:Y:S02]  /*ece0*/  LEA.HI.X.SX32 R23, R118, R7, 0x2, P1 ;  /* 0x0000000776177211 */ /* 0x000fe400008f16ff */
[----:B--2---:R-:W-:-:S02]  /*ecf0*/  LEA R12, P4, R134, R0, 0x2 ;  /* 0x00000000860c7211 */ /* 0x004fc400078810ff */
[-C--:B------:R-:W-:Y:S02]  /*ed00*/  LEA.HI.X.SX32 R15, R126, R7.reuse, 0x2, P6 ;  /* 0x000000077e0f7211 */ /* 0x080fe400030f16ff */
[----:B----4-:R-:W-:Y:S01]  /*ed10*/  LEA R8, P3, R138, R0, 0x2 ;  /* 0x000000008a087211 */ /* 0x010fe200078610ff */
[----:B------:R1:W-:Y:S01]  /*ed20*/  STL.64 [R1+0x9d0], R20 ;  /* 0x0009d01401007387 */ /* 0x0003e20000100a00 */
[-C--:B------:R-:W-:Y:S02]  /*ed30*/  LEA.HI.X.SX32 R17, R130, R7.reuse, 0x2, P5 ;  /* 0x0000000782117211 */ /* 0x080fe400028f16ff */
[-C--:B------:R-:W-:Y:S01]  /*ed40*/  LEA.HI.X.SX32 R13, R134, R7.reuse, 0x2, P4 ;  /* 0x00000007860d7211 */ /* 0x080fe200020f16ff */
[----:B------:R2:W-:Y:S01]  /*ed50*/  STL.64 [R1+0xa10], R18 ;  /* 0x000a101201007387 */ /* 0x0005e20000100a00 */
[----:B------:R-:W-:-:S03]  /*ed60*/  LEA.HI.X.SX32 R9, R138, R7, 0x2, P3 ;  /* 0x000000078a097211 */ /* 0x000fc600018f16ff */
[----:B------:R-:W-:Y:S01]  /*ed70*/  STL.64 [R1+0x9f0], R22 ;  /* 0x0009f01601007387 */ /* 0x000fe20000100a00 */
[----:B-1----:R-:W-:-:S03]  /*ed80*/  LEA R20, P2, R150, R0, 0x2 ;  /* 0x0000000096147211 */ /* 0x002fc600078410ff */
[----:B------:R-:W-:Y:S01]  /*ed90*/  STL.64 [R1+0xa30], R14 ;  /* 0x000a300e01007387 */ /* 0x000fe20000100a00 */
[----:B--2---:R-:W-:-:S03]  /*eda0*/  LEA R18, P0, R148, R0, 0x2 ;  /* 0x0000000094127211 */ /* 0x004fc600078010ff */
[----:B------:R1:W-:Y:S01]  /*edb0*/  STL.64 [R1+0xa50], R16 ;  /* 0x000a501001007387 */ /* 0x0003e20000100a00 */
[----:B------:R-:W-:-:S03]  /*edc0*/  LEA R124, P1, R149, R0, 0x2 ;  /* 0x00000000957c7211 */ /* 0x000fc600078210ff */
[----:B------:R2:W-:Y:S01]  /*edd0*/  STL.64 [R1+0xa70], R12 ;  /* 0x000a700c01007387 */ /* 0x0005e20000100a00 */
[----:B------:R-:W-:-:S03]  /*ede0*/  LEA.HI.X.SX32 R21, R150, R7, 0x2, P2 ;  /* 0x0000000796157211 */ /* 0x000fc600010f16ff */
[----:B------:R4:W-:Y:S01]  /*edf0*/  STL.64 [R1+0xa90], R8 ;  /* 0x000a900801007387 */ /* 0x0009e20000100a00 */
[-C--:B------:R-:W-:Y:S02]  /*ee00*/  LEA.HI.X.SX32 R19, R148, R7.reuse, 0x2, P0 ;  /* 0x0000000794137211 */ /* 0x080fe400000f16ff */
[CC--:B-1----:R-:W-:Y:S02]  /*ee10*/  LEA R16, P5, R146.reuse, R0.reuse, 0x2 ;  /* 0x0000000092107211 */ /* 0x0c2fe400078a10ff */
[-C--:B--2---:R-:W-:Y:S02]  /*ee20*/  LEA R12, P4, R145, R0.reuse, 0x2 ;  /* 0x00000000910c7211 */ /* 0x084fe400078810ff */
[-C--:B------:R-:W-:Y:S02]  /*ee30*/  LEA R14, P6, R147, R0.reuse, 0x2 ;  /* 0x00000000930e7211 */ /* 0x080fe400078c10ff */
[----:B----4-:R-:W-:Y:S02]  /*ee40*/  LEA R8, P3, R27, R0, 0x2 ;  /* 0x000000001b087211 */ /* 0x010fe400078610ff */
[----:B------:R-:W-:-:S02]  /*ee50*/  LEA.HI.X.SX32 R17, R146, R7, 0x2, P5 ;  /* 0x0000000792117211 */ /* 0x000fc400028f16ff */
[-C--:B------:R-:W-:Y:S01]  /*ee60*/  LEA.HI.X.SX32 R13, R145, R7.reuse, 0x2, P4 ;  /* 0x00000007910d7211 */ /* 0x080fe200020f16ff */
[----:B------:R1:W-:Y:S01]  /*ee70*/  STL.64 [R1+0x658], R20 ;  /* 0x0006581401007387 */ /* 0x0003e20000100a00 */
[-C--:B------:R-:W-:Y:S02]  /*ee80*/  LEA R24, P2, R31, R0.reuse, 0x2 ;  /* 0x000000001f187211 */ /* 0x080fe400078410ff */
[-C--:B------:R-:W-:Y:S02]  /*ee90*/  LEA.HI.X.SX32 R125, R149, R7.reuse, 0x2, P1 ;  /* 0x00000007957d7211 */ /* 0x080fe400008f16ff */
[-C--:B------:R-:W-:Y:S01]  /*eea0*/  LEA.HI.X.SX32 R9, R27, R7.reuse, 0x2, P3 ;  /* 0x000000071b097211 */ /* 0x080fe200018f16ff */
[----:B------:R2:W-:Y:S01]  /*eeb0*/  STL.64 [R1+0x698], R18 ;  /* 0x0006981201007387 */ /* 0x0005e20000100a00 */
[-C--:B------:R-:W-:Y:S02]  /*eec0*/  LEA R22, P1, R35, R0.reuse, 0x2 ;  /* 0x0000000023167211 */ /* 0x080fe400078210ff */
[----:B------:R-:W-:Y:S01]  /*eed0*/  LEA.HI.X.SX32 R15, R147, R7, 0x2, P6 ;  /* 0x00000007930f7211 */ /* 0x000fe200030f16ff */
[----:B------:R4:W-:Y:S01]  /*eee0*/  STL.64 [R1+0x6d8], R16 ;  /* 0x0006d81001007387 */ /* 0x0009e20000100a00 */
[----:B-1----:R-:W-:Y:S01]  /*eef0*/  LEA R20, P0, R39, R0, 0x2 ;  /* 0x0000000027147211 */ /* 0x002fe200078010ff */
[----:B------:R-:W-:-:S02]  /*ef00*/  IMAD R59, R59, UR4, RZ ;  /* 0x000000043b3b7c24 */ /* 0x000fc4000f8e02ff */
[----:B------:R1:W-:Y:S01]  /*ef10*/  STL.64 [R1+0x6f8], R12 ;  /* 0x0006f80c01007387 */ /* 0x0003e20000100a00 */
[-C--:B------:R-:W-:Y:S02]  /*ef20*/  LEA.HI.X.SX32 R25, R31, R7.reuse, 0x2, P2 ;  /* 0x000000071f197211 */ /* 0x080fe400010f16ff */
[-C--:B--2---:R-:W-:Y:S01]  /*ef30*/  LEA R18, P6, R43, R0.reuse, 0x2 ;  /* 0x000000002b127211 */ /* 0x084fe200078c10ff */
[----:B------:R2:W-:Y:S01]  /*ef40*/  STL.64 [R1+0x718], R8 ;  /* 0x0007180801007387 */ /* 0x0005e20000100a00 */
[-C--:B------:R-:W-:Y:S02]  /*ef50*/  LEA.HI.X.SX32 R23, R35, R7.reuse, 0x2, P1 ;  /* 0x0000000723177211 */ /* 0x080fe400008f16ff */
[-C--:B----4-:R-:W-:Y:S01]  /*ef60*/  LEA R16, P5, R47, R0.reuse, 0x2 ;  /* 0x000000002f107211 */ /* 0x090fe200078a10ff */
[----:B------:R-:W-:Y:S01]  /*ef70*/  IMAD R63, R63, UR4, RZ ;  /* 0x000000043f3f7c24 */ /* 0x000fe2000f8e02ff */
[-C--:B------:R-:W-:Y:S02]  /*ef80*/  LEA.HI.X.SX32 R21, R39, R7.reuse, 0x2, P0 ;  /* 0x0000000727157211 */ /* 0x080fe400000f16ff */
[-C--:B-1----:R-:W-:Y:S01]  /*ef90*/  LEA R12, P4, R51, R0.reuse, 0x2 ;  /* 0x00000000330c7211 */ /* 0x082fe200078810ff */
[----:B------:R-:W-:Y:S01]  /*efa0*/  IMAD R67, R67, UR4, RZ ;  /* 0x0000000443437c24 */ /* 0x000fe2000f8e02ff */
[-C--:B------:R-:W-:Y:S01]  /*efb0*/  LEA.HI.X.SX32 R19, R43, R7.reuse, 0x2, P6 ;  /* 0x000000072b137211 */ /* 0x080fe200030f16ff */
[----:B------:R-:W-:Y:S01]  /*efc0*/  IMAD R71, R71, UR4, RZ ;  /* 0x0000000447477c24 */ /* 0x000fe2000f8e02ff */
[----:B--2---:R-:W-:Y:S01]  /*efd0*/  LEA R8, P3, R55, R0, 0x2 ;  /* 0x0000000037087211 */ /* 0x004fe200078610ff */
[----:B------:R-:W-:Y:S01]  /*efe0*/  IMAD R75, R75, UR4, RZ ;  /* 0x000000044b4b7c24 */ /* 0x000fe2000f8e02ff */
[-C--:B------:R-:W-:Y:S01]  /*eff0*/  LEA.HI.X.SX32 R17, R47, R7.reuse, 0x2, P5 ;  /* 0x000000072f117211 */ /* 0x080fe200028f16ff */
[----:B------:R1:W-:Y:S01]  /*f000*/  STL.64 [R1+0x738], R24 ;  /* 0x0007381801007387 */ /* 0x0003e20000100a00 */
[-C--:B------:R-:W-:Y:S01]  /*f010*/  LEA.HI.X.SX32 R13, R51, R7.reuse, 0x2, P4 ;  /* 0x00000007330d7211 */ /* 0x080fe200020f16ff */
[----:B------:R-:W-:Y:S01]  /*f020*/  IMAD R79, R79, UR4, RZ ;  /* 0x000000044f4f7c24 */ /* 0x000fe2000f8e02ff */
[----:B------:R-:W-:Y:S01]  /*f030*/  LEA.HI.X.SX32 R9, R55, R7, 0x2, P3 ;  /* 0x0000000737097211 */ /* 0x000fe200018f16ff */
[----:B------:R2:W-:Y:S01]  /*f040*/  STL.64 [R1+0x758], R22 ;  /* 0x0007581601007387 */ /* 0x0005e20000100a00 */
[----:B------:R-:W-:-:S03]  /*f050*/  IMAD R83, R83, UR4, RZ ;  /* 0x0000000453537c24 */ /* 0x000fc6000f8e02ff */
[----:B------:R4:W-:Y:S01]  /*f060*/  STL.64 [R1+0x778], R20 ;  /* 0x0007781401007387 */ /* 0x0009e20000100a00 */
[----:B-1----:R-:W-:-:S03]  /*f070*/  LEA R24, P2, R59, R0, 0x2 ;  /* 0x000000003b187211 */ /* 0x002fc600078410ff */
[----:B------:R1:W-:Y:S01]  /*f080*/  STL.64 [R1+0x798], R18 ;  /* 0x0007981201007387 */ /* 0x0003e20000100a00 */
[----:B--2---:R-:W-:-:S03]  /*f090*/  LEA R22, P1, R63, R0, 0x2 ;  /* 0x000000003f167211 */ /* 0x004fc600078210ff */
[----:B------:R2:W-:Y:S01]  /*f0a0*/  STL.64 [R1+0x7b8], R16 ;  /* 0x0007b81001007387 */ /* 0x0005e20000100a00 */
[-C--:B------:R-:W-:Y:S02]  /*f0b0*/  LEA.HI.X.SX32 R25, R59, R7.reuse, 0x2, P2 ;  /* 0x000000073b197211 */ /* 0x080fe400010f16ff */
[-C--:B----4-:R-:W-:Y:S01]  /*f0c0*/  LEA R20, P0, R67, R0.reuse, 0x2 ;  /* 0x0000000043147211 */ /* 0x090fe200078010ff */
[----:B------:R4:W-:Y:S01]  /*f0d0*/  STL.64 [R1+0x7d8], R12 ;  /* 0x0007d80c01007387 */ /* 0x0009e20000100a00 */
[----:B------:R-:W-:Y:S01]  /*f0e0*/  IMAD R87, R87, UR4, RZ ;  /* 0x0000000457577c24 */ /* 0x000fe2000f8e02ff */
[-C--:B------:R-:W-:Y:S02]  /*f0f0*/  LEA.HI.X.SX32 R23, R63, R7.reuse, 0x2, P1 ;  /* 0x000000073f177211 */ /* 0x080fe400008f16ff */
[-C--:B-1----:R-:W-:Y:S01]  /*f100*/  LEA R18, P6, R71, R0.reuse, 0x2 ;  /* 0x0000000047127211 */ /* 0x082fe200078c10ff */
[----:B------:R1:W-:Y:S01]  /*f110*/  STL.64 [R1+0x7f8], R8 ;  /* 0x0007f80801007387 */ /* 0x0003e20000100a00 */
[----:B------:R-:W-:Y:S01]  /*f120*/  IMAD R91, R91, UR4, RZ ;  /* 0x000000045b5b7c24 */ /* 0x000fe2000f8e02ff */
[----:B--2---:R-:W-:Y:S01]  /*f130*/  LEA R16, P5, R75, R0, 0x2 ;  /* 0x000000004b107211 */ /* 0x004fe200078a10ff */
[----:B------:R-:W-:Y:S01]  /*f140*/  IMAD R95, R95, UR4, RZ ;  /* 0x000000045f5f7c24 */ /* 0x000fe2000f8e02ff */
[----:B------:R-:W-:-:S02]  /*f150*/  LEA.HI.X.SX32 R21, R67, R7, 0x2, P0 ;  /* 0x0000000743157211 */ /* 0x000fc400000f16ff */
[-C--:B----4-:R-:W-:Y:S01]  /*f160*/  LEA R12, P4, R79, R0.reuse, 0x2 ;  /* 0x000000004f0c7211 */ /* 0x090fe200078810ff */
[----:B------:R-:W-:Y:S01]  /*f170*/  IMAD R99, R99, UR4, RZ ;  /* 0x0000000463637c24 */ /* 0x000fe2000f8e02ff */
[-C--:B------:R-:W-:Y:S02]  /*f180*/  LEA.HI.X.SX32 R19, R71, R7.reuse, 0x2, P6 ;  /* 0x0000000747137211 */ /* 0x080fe400030f16ff */
[----:B-1----:R-:W-:Y:S01]  /*f190*/  LEA R8, P3, R83, R0, 0x2 ;  /* 0x0000000053087211 */ /* 0x002fe200078610ff */
        /* <DEDUP_REMOVED lines=16> */
[-C--:B------:R-:W-:Y:S02]  /*f2a0*/  LEA.HI.X.SX32 R23, R91, R7.reuse, 0x2, P1 ;  /* 0x000000075b177211 */ /* 0x080fe400008f16ff */
[-C--:B-1----:R-:W-:Y:S01]  /*f2b0*/  LEA R18, P6, R99, R0.reuse, 0x2 ;  /* 0x0000000063127211 */ /* 0x082fe200078c10ff */
[----:B------:R1:W-:Y:S01]  /*f2c0*/  STL.64 [R1+0x8d8], R8 ;  /* 0x0008d80801007387 */ /* 0x0003e20000100a00 */
[-C--:B------:R-:W-:Y:S02]  /*f2d0*/  LEA.HI.X.SX32 R21, R95, R7.reuse, 0x2, P0 ;  /* 0x000000075f157211 */ /* 0x080fe400000f16ff */
        /* <DEDUP_REMOVED lines=8> */
[----:B------:R1:W-:Y:S01]  /*f360*/  STL.64 [R1+0x8f8], R24 ;  /* 0x0008f81801007387 */ /* 0x0003e20000100a00 */
[-C--:B------:R-:W-:Y:S01]  /*f370*/  LEA.HI.X.SX32 R13, R107, R7.reuse, 0x2, P4 ;  /* 0x000000076b0d7211 */ /* 0x080fe200020f16ff */
[----:B------:R-:W-:Y:S01]  /*f380*/  IMAD R127, R127, UR4, RZ ;  /* 0x000000047f7f7c24 */ /* 0x000fe2000f8e02ff */
[----:B------:R-:W-:Y:S01]  /*f390*/  LEA.HI.X.SX32 R9, R111, R7, 0x2, P3 ;  /* 0x000000076f097211 */ /* 0x000fe200018f16ff */
[----:B------:R2:W-:Y:S01]  /*f3a0*/  STL.64 [R1+0x918], R22 ;  /* 0x0009181601007387 */ /* 0x0005e20000100a00 */
[----:B------:R-:W-:-:S02]  /*f3b0*/  IMAD R139, R139, UR4, RZ ;  /* 0x000000048b8b7c24 */ /* 0x000fc4000f8e02ff */
[----:B------:R-:W-:Y:S01]  /*f3c0*/  IMAD R131, R131, UR4, RZ ;  /* 0x0000000483837c24 */ /* 0x000fe2000f8e02ff */
[----:B------:R4:W-:Y:S01]  /*f3d0*/  STL.64 [R1+0x938], R20 ;  /* 0x0009381401007387 */ /* 0x0009e20000100a00 */
[----:B------:R-:W-:Y:S01]  /*f3e0*/  IMAD R135, R135, UR4, RZ ;  /* 0x0000000487877c24 */ /* 0x000fe2000f8e02ff */
[-C--:B-1----:R-:W-:Y:S02]  /*f3f0*/  LEA R24, P2, R115, R0.reuse, 0x2 ;  /* 0x0000000073187211 */ /* 0x082fe400078410ff */
        /* <DEDUP_REMOVED lines=10> */
[----:B--2---:R-:W-:-:S02]  /*f4a0*/  LEA R16, P5, R131, R0, 0x2 ;  /* 0x0000000083107211 */ /* 0x004fc400078a10ff */
[-C--:B------:R-:W-:Y:S02]  /*f4b0*/  LEA.HI.X.SX32 R19, R127, R7.reuse, 0x2, P6 ;  /* 0x000000077f137211 */ /* 0x080fe400030f16ff */
[-C--:B----4-:R-:W-:Y:S02]  /*f4c0*/  LEA R12, P4, R135, R0.reuse, 0x2 ;  /* 0x00000000870c7211 */ /* 0x090fe400078810ff */
[----:B-1----:R-:W-:Y:S01]  /*f4d0*/  LEA R8, P3, R139, R0, 0x2 ;  /* 0x000000008b087211 */ /* 0x002fe200078610ff */
[----:B------:R-:W-:Y:S01]  /*f4e0*/  STL.64 [R1+0x9d8], R24 ;  /* 0x0009d81801007387 */ /* 0x000fe20000100a00 */
[-C--:B------:R-:W-:Y:S02]  /*f4f0*/  LEA.HI.X.SX32 R17, R131, R7.reuse, 0x2, P5 ;  /* 0x0000000783117211 */ /* 0x080fe400028f16ff */
[-C--:B------:R-:W-:Y:S01]  /*f500*/  LEA.HI.X.SX32 R9, R139, R7.reuse, 0x2, P3 ;  /* 0x000000078b097211 */ /* 0x080fe200018f16ff */
[----:B------:R-:W-:Y:S01]  /*f510*/  STL.64 [R1+0x9f8], R22 ;  /* 0x0009f81601007387 */ /* 0x000fe20000100a00 */
[----:B------:R-:W-:-:S03]  /*f520*/  LEA.HI.X.SX32 R13, R135, R7, 0x2, P4 ;  /* 0x00000007870d7211 */ /* 0x000fc600020f16ff */
[----:B------:R-:W-:Y:S04]  /*f530*/  STL.64 [R1+0xa18], R20 ;  /* 0x000a181401007387 */ /* 0x000fe80000100a00 */
[----:B------:R1:W-:Y:S04]  /*f540*/  STL.64 [R1+0xa38], R18 ;  /* 0x000a381201007387 */ /* 0x0003e80000100a00 */
[----:B------:R2:W-:Y:S04]  /*f550*/  STL.64 [R1+0xa98], R8 ;  /* 0x000a980801007387 */ /* 0x0005e80000100a00 */
[----:B------:R-:W-:Y:S04]  /*f560*/  STL.64 [R1+0xa58], R16 ;  /* 0x000a581001007387 */ /* 0x000fe80000100a00 */
[----:B------:R4:W-:Y:S04]  /*f570*/  STL.64 [R1+0xa78], R12 ;  /* 0x000a780c01007387 */ /* 0x0009e80000100a00 */
[----:B------:R-:W3:Y:S01]  /*f580*/  LDL.LU R26, [R1+0x64] ;  /* 0x00006400011a7983 */ /* 0x000ee20000300800 */
[----:B------:R-:W-:Y:S01]  /*f590*/  ULDC UR26, c[0x0][0x240] ;  /* 0x00009000001a7ab9 */ /* 0x000fe20000000800 */
[----:B------:R-:W-:Y:S01]  /*f5a0*/  ULDC UR27, c[0x0][0x240] ;  /* 0x00009000001b7ab9 */ /* 0x000fe20000000800 */
[----:B------:R-:W-:Y:S01]  /*f5b0*/  ULDC UR28, c[0x0][0x240] ;  /* 0x00009000001c7ab9 */ /* 0x000fe20000000800 */
[----:B------:R-:W4:Y:S01]  /*f5c0*/  LDL.LU R108, [R1+0x5c] ;  /* 0x00005c00016c7983 */ /* 0x000f220000300800 */
[----:B------:R-:W-:Y:S01]  /*f5d0*/  ULDC UR30, c[0x0][0x240] ;  /* 0x00009000001e7ab9 */ /* 0x000fe20000000800 */
[----:B------:R-:W-:Y:S01]  /*f5e0*/  IMAD.MOV.U32 R146, RZ, RZ, R14 ;  /* 0x000000ffff927224 */ /* 0x000fe200078e000e */
[----:B------:R-:W-:Y:S01]  /*f5f0*/  ULDC UR54, c[0x0][0x240] ;  /* 0x0000900000367ab9 */ /* 0x000fe20000000800 */
[----:B------:R-:W3:Y:S01]  /*f600*/  LDL.LU R64, [R1+0x54] ;  /* 0x0000540001407983 */ /* 0x000ee20000300800 */
[----:B------:R-:W-:Y:S01]  /*f610*/  ULDC UR29, c[0x0][0x240] ;  /* 0x00009000001d7ab9 */ /* 0x000fe20000000800 */
[----:B------:R-:W-:Y:S01]  /*f620*/  ULDC UR25, c[0x0][0x240] ;  /* 0x0000900000197ab9 */ /* 0x000fe20000000800 */
        /* <DEDUP_REMOVED lines=13> */
[----:B------:R-:W3:Y:S01]  /*f700*/  LDL.64 R140, [R1+0x680] ;  /* 0x00068000018c7983 */ /* 0x000ee20000100a00 */
        /* <DEDUP_REMOVED lines=51> */
[----:B------:R-:W3:Y:S04]  /*fa40*/  LDL.64 R76, [R1+0x780] ;  /* 0x00078000014c7983 */ /* 0x000ee80000100a00 */
[----:B------:R-:W3:Y:S04]  /*fa50*/  LDL.64 R72, [R1+0x7a0] ;  /* 0x0007a00001487983 */ /* 0x000ee80000100a00 */
[----:B------:R-:W3:Y:S04]  /*fa60*/  LDL.64 R36, [R1+0x720] ;  /* 0x0007200001247983 */ /* 0x000ee80000100a00 */
[----:B------:R-:W3:Y:S04]  /*fa70*/  LDL.LU R34, [R1+0x68] ;  /* 0x0000680001227983 */ /* 0x000ee80000300800 */
[----:B------:R-:W3:Y:S04]  /*fa80*/  LDL.64 R32, [R1+0x700] ;  /* 0x0007000001207983 */ /* 0x000ee80000100a00 */
[----:B-1----:R-:W3:Y:S04]  /*fa90*/  LDL.64 R18, [R1+0x6e0] ;  /* 0x0006e00001127983 */ /* 0x002ee80000100a00 */
[----:B------:R-:W3:Y:S04]  /*faa0*/  LDL.64 R20, [R1+0x640] ;  /* 0x0006400001147983 */ /* 0x000ee80000100a00 */
[----:B------:R-:W3:Y:S04]  /*fab0*/  LDL.LU R28, [R1+0x80] ;  /* 0x00008000011c7983 */ /* 0x000ee80000300800 */
[----:B------:R-:W3:Y:S04]  /*fac0*/  LDL.LU R24, [R1+0x7c] ;  /* 0x00007c0001187983 */ /* 0x000ee80000300800 */
[----:B------:R-:W3:Y:S04]  /*fad0*/  LDL.LU R30, [R1+0x78] ;  /* 0x00007800011e7983 */ /* 0x000ee80000300800 */
[----:B------:R-:W2:Y:S04]  /*fae0*/  LDL.LU R112, [R1+0x60] ;  /* 0x0000600001707983 */ /* 0x000ea80000300800 */
[----:B------:R-:W3:Y:S01]  /*faf0*/  LDL.64 R22, [R1+0x7c0] ;  /* 0x0007c00001167983 */ /* 0x000ee20000100a00 */
[----:B------:R-:W1:Y:S01]  /*fb00*/  S2UR UR6, SR_CgaCtaId ;  /* 0x00000000000679c3 */ /* 0x000e620000008800 */
[----:B--2---:R-:W-:Y:S01]  /*fb10*/  IMAD R8, R112, UR5, RZ ;  /* 0x0000000570087c24 */ /* 0x004fe2000f8e02ff */
[----:B------:R-:W-:Y:S01]  /*fb20*/  ULDC UR5, c[0x0][0x240] ;  /* 0x0000900000057ab9 */ /* 0x000fe20000000800 */
[----:B----4-:R-:W-:-:S02]  /*fb30*/  IMAD.MOV.U32 R112, RZ, RZ, R108 ;  /* 0x000000ffff707224 */ /* 0x010fc400078e006c */
[----:B------:R-:W2:Y:S01]  /*fb40*/  LDL.LU R108, [R1+0x58] ;  /* 0x00005800016c7983 */ /* 0x000ea20000300800 */
[----:B---3--:R-:W-:Y:S02]  /*fb50*/  IMAD.MOV.U32 R109, RZ, RZ, R97 ;  /* 0x000000ffff6d7224 */ /* 0x008fe400078e0061 */
[----:B------:R-:W-:Y:S01]  /*fb60*/  IMAD R9, R112, UR26, RZ ;  /* 0x0000001a70097c24 */ /* 0x000fe2000f8e02ff */
[----:B------:R-:W-:Y:S01]  /*fb70*/  LEA R150, P0, R8, R0, 0x2 ;  /* 0x0000000008967211 */ /* 0x000fe200078010ff */
[----:B------:R-:W-:Y:S01]  /*fb80*/  IMAD.MOV.U32 R97, RZ, RZ, R93 ;  /* 0x000000ffff617224 */ /* 0x000fe200078e005d */
[----:B------:R-:W-:Y:S01]  /*fb90*/  ULDC UR26, c[0x0][0x240] ;  /* 0x00009000001a7ab9 */ /* 0x000fe20000000800 */
[----:B------:R-:W-:Y:S02]  /*fba0*/  IMAD.MOV.U32 R93, RZ, RZ, R89 ;  /* 0x000000ffff5d7224 */ /* 0x000fe400078e0059 */
[----:B------:R-:W-:Y:S02]  /*fbb0*/  IMAD.MOV.U32 R89, RZ, RZ, R85 ;  /* 0x000000ffff597224 */ /* 0x000fe400078e0055 */
[----:B------:R-:W-:-:S02]  /*fbc0*/  IMAD.MOV.U32 R85, RZ, RZ, R81 ;  /* 0x000000ffff557224 */ /* 0x000fc400078e0051 */
[----:B------:R-:W-:Y:S02]  /*fbd0*/  IMAD.MOV.U32 R81, RZ, RZ, R77 ;  /* 0x000000ffff517224 */ /* 0x000fe400078e004d */
[----:B------:R-:W-:Y:S02]  /*fbe0*/  IMAD.MOV.U32 R77, RZ, RZ, R73 ;  /* 0x000000ffff4d7224 */ /* 0x000fe400078e0049 */
[----:B------:R-:W-:Y:S02]  /*fbf0*/  IMAD.MOV.U32 R73, RZ, RZ, R37 ;  /* 0x000000ffff497224 */ /* 0x000fe400078e0025 */
[----:B------:R-:W-:Y:S02]  /*fc00*/  IMAD.MOV.U32 R37, RZ, RZ, R33 ;  /* 0x000000ffff257224 */ /* 0x000fe400078e0021 */
[----:B------:R-:W-:Y:S02]  /*fc10*/  IMAD.MOV.U32 R33, RZ, RZ, R19 ;  /* 0x000000ffff217224 */ /* 0x000fe400078e0013 */
[----:B------:R-:W-:-:S02]  /*fc20*/  IMAD.MOV.U32 R19, RZ, RZ, R21 ;  /* 0x000000ffff137224 */ /* 0x000fc400078e0015 */
[----:B------:R-:W-:Y:S02]  /*fc30*/  IMAD.MOV.U32 R21, RZ, RZ, R23 ;  /* 0x000000ffff157224 */ /* 0x000fe400078e0017 */
[----:B--2---:R-:W-:Y:S02]  /*fc40*/  IMAD.MOV.U32 R112, RZ, RZ, R108 ;  /* 0x000000ffff707224 */ /* 0x004fe400078e006c */
[----:B------:R-:W-:Y:S02]  /*fc50*/  IMAD.MOV.U32 R108, RZ, RZ, R96 ;  /* 0x000000ffff6c7224 */ /* 0x000fe400078e0060 */
        /* <DEDUP_REMOVED lines=10> */
[----:B------:R-:W-:Y:S02]  /*fd00*/  IMAD.MOV.U32 R20, RZ, RZ, R22 ;  /* 0x000000ffff147224 */ /* 0x000fe400078e0016 */
[----:B------:R-:W2:Y:S01]  /*fd10*/  LDL.64 R22, [R1+0x660] ;  /* 0x0006600001167983 */ /* 0x000ea20000100a00 */
[----:B------:R-:W-:Y:S02]  /*fd20*/  IMAD.MOV.U32 R117, RZ, RZ, R93 ;  /* 0x000000ffff757224 */ /* 0x000fe400078e005d */
[----:B------:R-:W-:Y:S02]  /*fd30*/  IMAD.MOV.U32 R136, RZ, RZ, R76 ;  /* 0x000000ffff887224 */ /* 0x000fe400078e004c */
[----:B------:R-:W-:Y:S02]  /*fd40*/  IMAD.MOV.U32 R116, RZ, RZ, R92 ;  /* 0x000000ffff747224 */ /* 0x000fe400078e005c */
[----:B------:R-:W-:-:S02]  /*fd50*/  IMAD.MOV.U32 R70, RZ, RZ, R136 ;  /* 0x000000ffff467224 */ /* 0x000fc400078e0088 */
[----:B------:R-:W-:Y:S02]  /*fd60*/  IMAD.MOV.U32 R87, RZ, RZ, R117 ;  /* 0x000000ffff577224 */ /* 0x000fe400078e0075 */
[----:B------:R-:W-:Y:S01]  /*fd70*/  IMAD R11, R112, UR27, RZ ;  /* 0x0000001b700b7c24 */ /* 0x000fe2000f8e02ff */
[----:B------:R-:W-:Y:S01]  /*fd80*/  ULDC UR27, c[0x0][0x240] ;  /* 0x00009000001b7ab9 */ /* 0x000fe20000000800 */
[----:B------:R-:W-:Y:S01]  /*fd90*/  IMAD R12, R64, UR28, RZ ;  /* 0x0000001c400c7c24 */ /* 0x000fe2000f8e02ff */
[----:B------:R-:W-:Y:S01]  /*fda0*/  ULDC UR28, c[0x0][0x240] ;  /* 0x00009000001c7ab9 */ /* 0x000fe20000000800 */
[----:B------:R-:W-:Y:S02]  /*fdb0*/  IMAD.MOV.U32 R137, RZ, RZ, R77 ;  /* 0x000000ffff897224 */ /* 0x000fe400078e004d */
[----:B------:R-:W-:Y:S02]  /*fdc0*/  IMAD.MOV.U32 R117, RZ, RZ, R69 ;  /* 0x000000ffff757224 */ /* 0x000fe400078e0045 */
[----:B------:R-:W-:-:S02]  /*fdd0*/  IMAD.MOV.U32 R64, RZ, RZ, R144 ;  /* 0x000000ffff407224 */ /* 0x000fc400078e0090 */
[----:B------:R-:W-:Y:S02]  /*fde0*/  IMAD.MOV.U32 R121, RZ, RZ, R89 ;  /* 0x000000ffff797224 */ /* 0x000fe400078e0059 */
[----:B------:R-:W-:Y:S02]  /*fdf0*/  IMAD.MOV.U32 R133, RZ, RZ, R81 ;  /* 0x000000ffff857224 */ /* 0x000fe400078e0051 */
[----:B------:R-:W-:Y:S02]  /*fe00*/  IMAD.MOV.U32 R45, RZ, RZ, R34 ;  /* 0x000000ffff2d7224 */ /* 0x000fe400078e0022 */
[----:B------:R-:W-:Y:S01]  /*fe10*/  IMAD R14, R160, UR30, RZ ;  /* 0x0000001ea00e7c24 */ /* 0x000fe2000f8e02ff */
[----:B------:R-:W-:Y:S01]  /*fe20*/  ULDC UR30, c[0x0][0x240] ;  /* 0x00009000001e7ab9 */ /* 0x000fe20000000800 */
[----:B------:R-:W-:Y:S02]  /*fe30*/  IMAD.MOV.U32 R86, RZ, RZ, R116 ;  /* 0x000000ffff567224 */ /* 0x000fe400078e0074 */
[----:B------:R-:W-:-:S02]  /*fe40*/  IMAD.MOV.U32 R69, RZ, RZ, R44 ;  /* 0x000000ffff457224 */ /* 0x000fc400078e002c */
[----:B------:R-:W-:Y:S02]  /*fe50*/  IMAD.MOV.U32 R120, RZ, RZ, R88 ;  /* 0x000000ffff787224 */ /* 0x000fe400078e0058 */
[----:B------:R-:W-:Y:S02]  /*fe60*/  IMAD.MOV.U32 R132, RZ, RZ, R80 ;  /* 0x000000ffff847224 */ /* 0x000fe400078e0050 */
[----:B------:R-:W-:Y:S02]  /*fe70*/  IMAD.MOV.U32 R144, RZ, RZ, R72 ;  /* 0x000000ffff907224 */ /* 0x000fe400078e0048 */
[----:B------:R-:W-:Y:S02]  /*fe80*/  IMAD.MOV.U32 R41, RZ, RZ, R26 ;  /* 0x000000ffff297224 */ /* 0x000fe400078e001a */
[----:B------:R-:W-:Y:S01]  /*fe90*/  IMAD R94, R152, UR54, RZ ;  /* 0x00000036985e7c24 */ /* 0x000fe2000f8e02ff */
[----:B------:R-:W-:Y:S01]  /*fea0*/  LEA R152, P2, R9, R0, 0x2 ;  /* 0x0000000009987211 */ /* 0x000fe200078410ff */
[----:B------:R-:W-:Y:S01]  /*feb0*/  IMAD R13, R156, UR29, RZ ;  /* 0x0000001d9c0d7c24 */ /* 0x000fe2000f8e02ff */
[----:B------:R-:W-:Y:S01]  /*fec0*/  ULDC UR29, c[0x0][0x240] ;  /* 0x00009000001d7ab9 */ /* 0x000fe20000000800 */
[----:B------:R-:W-:-:S02]  /*fed0*/  IMAD.MOV.U32 R99, RZ, RZ, R87 ;  /* 0x000000ffff637224 */ /* 0x000fc400078e0057 */
[----:B------:R-:W-:Y:S02]  /*fee0*/  IMAD.MOV.U32 R114, RZ, RZ, R70 ;  /* 0x000000ffff727224 */ /* 0x000fe400078e0046 */
[----:B------:R-:W-:Y:S02]  /*fef0*/  IMAD.MOV.U32 R71, RZ, RZ, R137 ;  /* 0x000000ffff477224 */ /* 0x000fe400078e0089 */
[----:B------:R-:W-:Y:S01]  /*ff00*/  IMAD R65, R151, UR25, RZ ;  /* 0x0000001997417c24 */ /* 0x000fe2000f8e02ff */
[----:B------:R-:W-:Y:S01]  /*ff10*/  LEA.HI.X.SX32 R151, R8, R7, 0x2, P0 ;  /* 0x0000000708977211 */ /* 0x000fe200000f16ff */
[----:B------:R-:W-:Y:S01]  /*ff20*/  IMAD R70, R158, UR30, RZ ;  /* 0x0000001e9e467c24 */ /* 0x000fe2000f8e02ff */
[----:B------:R-:W-:Y:S01]  /*ff30*/  LEA R158, P6, R11, R0, 0x2 ;  /* 0x000000000b9e7211 */ /* 0x000fe200078c10ff */
[----:B------:R-:W-:Y:S01]  /*ff40*/  IMAD.MOV.U32 R147, RZ, RZ, R15 ;  /* 0x000000ffff937224 */ /* 0x000fe200078e000f */
[----:B------:R-:W-:Y:S01]  /*ff50*/  ULDC UR25, c[0x0][0x240] ;  /* 0x0000900000197ab9 */ /* 0x000fe20000000800 */
[----:B------:R-:W-:Y:S01]  /*ff60*/  IMAD R16, R168, UR32, RZ ;  /* 0x00000020a8107c24 */ /* 0x000fe2000f8e02ff */
[----:B------:R-:W-:Y:S01]  /*ff70*/  ULDC UR32, c[0x0][0x240] ;  /* 0x0000900000207ab9 */ /* 0x000fe20000000800 */
[----:B------:R-:W-:Y:S01]  /*ff80*/  IMAD R38, R45, UR55, RZ ;  /* 0x000000372d267c24 */ /* 0x000fe2000f8e02ff */
[----:B------:R3:W-:Y:S01]  /*ff90*/  STL.64 [R1+0xaa8], R150 ;  /* 0x000aa89601007387 */ /* 0x0007e20000100a00 */
[----:B------:R-:W-:Y:S01]  /*ffa0*/  IMAD.MOV.U32 R75, RZ, RZ, R133 ;  /* 0x000000ffff4b7224 */ /* 0x000fe200078e0085 */
[----:B------:R-:W-:Y:S01]  /*ffb0*/  ULDC UR55, c[0x0][0x240] ;  /* 0x0000900000377ab9 */ /* 0x000fe20000000800 */
[----:B------:R-:W-:-:S02]  /*ffc0*/  IMAD.MOV.U32 R83, RZ, RZ, R121 ;  /* 0x000000ffff537224 */ /* 0x000fc400078e0079 */
[----:B------:R-:W-:Y:S02]  /*ffd0*/  IMAD.MOV.U32 R81, RZ, RZ, R40 ;  /* 0x000000ffff517224 */ /* 0x000fe400078e0028 */
[----:B------:R-:W-:Y:S01]  /*ffe0*/  IMAD R42, R161, UR59, RZ ;  /* 0x0000003ba12a7c24 */ /* 0x000fe2000f8e02ff */
[----:B------:R-:W-:Y:S01]  /*fff0*/  ULDC UR59, c[0x0][0x240] ;  /* 0x00009000003b7ab9 */ /* 0x000fe20000000800 */
[----:B------:R-:W-:Y:S02]  /*10000*/  IMAD R67, R69, UR27, RZ ;  /* 0x0000001b45437c24 */ /* 0x000fe4000f8e02ff */
[----:B------:R-:W-:Y:S02]  /*10010*/  IMAD.MOV.U32 R98, RZ, RZ, R86 ;  /* 0x000000ffff627224 */ /* 0x000fe400078e0056 */
[----:B------:R-:W-:Y:S01]  /*10020*/  IMAD R15, R164, UR31, RZ ;  /* 0x0000001fa40f7c24 */ /* 0x000fe2000f8e02ff */
[----:B------:R-:W-:Y:S01]  /*10030*/  ULDC UR31, c[0x0][0x240] ;  /* 0x00009000001f7ab9 */ /* 0x000fe20000000800 */
[----:B------:R-:W-:Y:S01]  /*10040*/  IMAD R39, R41, UR56, RZ ;  /* 0x0000003829277c24 */ /* 0x000fe2000f8e02ff */
[----:B------:R-:W-:Y:S01]  /*10050*/  ULDC UR56, c[0x0][0x240] ;  /* 0x0000900000387ab9 */ /* 0x000fe20000000800 */
[----:B------:R-:W-:Y:S01]  /*10060*/  IMAD.MOV.U32 R74, RZ, RZ, R132 ;  /* 0x000000ffff4a7224 */ /* 0x000fe200078e0084 */
[----:B---3--:R-:W-:Y:S01]  /*10070*/  LEA R150, P4, R15, R0, 0x2 ;  /* 0x000000000f967211 */ /* 0x008fe200078810ff */
[----:B------:R-:W-:-:S02]  /*10080*/  IMAD.MOV.U32 R82, RZ, RZ, R120 ;  /* 0x000000ffff527224 */ /* 0x000fc400078e0078 */
[----:B------:R-:W-:Y:S01]  /*10090*/  IMAD.MOV.U32 R133, RZ, RZ, R109 ;  /* 0x000000ffff857224 */ /* 0x000fe200078e006d */
[-C--:B------:R-:W-:Y:S01]  /*100a0*/  LEA.HI.X.SX32 R151, R15, R7.reuse, 0x2, P4 ;  /* 0x000000070f977211 */ /* 0x080fe200020f16ff */
[----:B------:R-:W-:Y:S02]  /*100b0*/  IMAD.MOV.U32 R121, RZ, RZ, R101 ;  /* 0x000000ffff797224 */ /* 0x000fe400078e0065 */
[----:B------:R-:W-:Y:S01]  /*100c0*/  IMAD R40, R153, UR57, RZ ;  /* 0x0000003999287c24 */ /* 0x000fe2000f8e02ff */
[----:B------:R-:W-:Y:S01]  /*100d0*/  LEA.HI.X.SX32 R153, R9, R7, 0x2, P2 ;  /* 0x0000000709997211 */ /* 0x000fe200010f16ff */
[----:B------:R-:W-:Y:S01]  /*100e0*/  IMAD R45, R173, UR4, RZ ;  /* 0x00000004ad2d7c24 */ /* 0x000fe2000f8e02ff */
[----:B------:R-:W-:Y:S01]  /*100f0*/  ULDC UR57, c[0x0][0x240] ;  /* 0x0000900000397ab9 */ /* 0x000fe20000000800 */
[----:B------:R-:W-:Y:S01]  /*10100*/  IMAD.MOV.U32 R122, RZ, RZ, R146 ;  /* 0x000000ffff7a7224 */ /* 0x000fe200078e0092 */
[----:B------:R-:W-:Y:S01]  /*10110*/  ULDC UR4, c[0x0][0x240] ;  /* 0x0000900000047ab9 */ /* 0x000fe20000000800 */
[----:B------:R-:W-:Y:S01]  /*10120*/  IMAD R69, R154, UR29, RZ ;  /* 0x0000001d9a457c24 */ /* 0x000fe2000f8e02ff */
[----:B------:R-:W-:Y:S01]  /*10130*/  LEA R154, P1, R12, R0, 0x2 ;  /* 0x000000000c9a7211 */ /* 0x000fe200078210ff */
[----:B------:R-:W-:Y:S01]  /*10140*/  IMAD.MOV.U32 R132, RZ, RZ, R108 ;  /* 0x000000ffff847224 */ /* 0x000fe200078e006c */
[----:B------:R3:W-:Y:S01]  /*10150*/  STL.64 [R1+0xac0], R152 ;  /* 0x000ac09801007387 */ /* 0x0007e20000100a00 */
[----:B------:R-:W-:-:S02]  /*10160*/  IMAD.MOV.U32 R120, RZ, RZ, R100 ;  /* 0x000000ffff787224 */ /* 0x000fc400078e0064 */
[----:B------:R-:W-:Y:S02]  /*10170*/  IMAD.MOV.U32 R101, RZ, RZ, R53 ;  /* 0x000000ffff657224 */ /* 0x000fe400078e0035 */
[----:B------:R-:W-:Y:S01]  /*10180*/  IMAD R41, R157, UR58, RZ ;  /* 0x0000003a9d297c24 */ /* 0x000fe2000f8e02ff */
[----:B------:R-:W-:Y:S01]  /*10190*/  ULDC UR58, c[0x0][0x240] ;  /* 0x00009000003a7ab9 */ /* 0x000fe20000000800 */
[----:B------:R-:W-:Y:S02]  /*101a0*/  IMAD.MOV.U32 R173, RZ, RZ, R99 ;  /* 0x000000ffffad7224 */ /* 0x000fe400078e0063 */
[----:B------:R-:W-:Y:S01]  /*101b0*/  IMAD R17, R172, UR33, RZ ;  /* 0x00000021ac117c24 */ /* 0x000fe2000f8e02ff */
[----:B------:R-:W-:Y:S01]  /*101c0*/  ULDC UR33, c[0x0][0x240] ;  /* 0x0000900000217ab9 */ /* 0x000fe20000000800 */
[----:B------:R-:W-:Y:S01]  /*101d0*/  IMAD.MOV.U32 R100, RZ, RZ, R52 ;  /* 0x000000ffff647224 */ /* 0x000fe200078e0034 */
[----:B---3--:R-:W-:Y:S01]  /*101e0*/  LEA R152, P3, R16, R0, 0x2 ;  /* 0x0000000010987211 */ /* 0x008fe200078610ff */
[----:B------:R-:W-:-:S02]  /*101f0*/  IMAD.MOV.U32 R115, RZ, RZ, R71 ;  /* 0x000000ffff737224 */ /* 0x000fc400078e0047 */
[----:B------:R-:W-:Y:S01]  /*10200*/  IMAD R99, R159, UR59, RZ ;  /* 0x0000003b9f637c24 */ /* 0x000fe2000f8e02ff */
[-C--:B------:R-:W-:Y:S01]  /*10210*/  LEA.HI.X.SX32 R159, R11, R7.reuse, 0x2, P6 ;  /* 0x000000070b9f7211 */ /* 0x080fe200030f16ff */
[----:B------:R-:W-:Y:S01]  /*10220*/  IMAD.MOV.U32 R77, RZ, RZ, R21 ;  /* 0x000000ffff4d7224 */ /* 0x000fe200078e0015 */
[----:B------:R-:W-:Y:S01]  /*10230*/  LEA.HI.X.SX32 R153, R16, R7, 0x2, P3 ;  /* 0x0000000710997211 */ /* 0x000fe200018f16ff */
[----:B------:R-:W-:Y:S01]  /*10240*/  IMAD R44, R169, UR61, RZ ;  /* 0x0000003da92c7c24 */ /* 0x000fe2000f8e02ff */
[----:B------:R-:W-:Y:S01]  /*10250*/  ULDC UR61, c[0x0][0x240] ;  /* 0x00009000003d7ab9 */ /* 0x000fe20000000800 */
[----:B------:R-:W-:Y:S01]  /*10260*/  IMAD R49, R189, UR9, RZ ;  /* 0x00000009bd317c24 */ /* 0x000fe2000f8e02ff */
[----:B------:R3:W-:Y:S01]  /*10270*/  STL.64 [R1+0xae0], R158 ;  /* 0x000ae09e01007387 */ /* 0x0007e20000100a00 */
[----:B------:R-:W-:Y:S01]  /*10280*/  IMAD R71, R162, UR31, RZ ;  /* 0x0000001fa2477c24 */ /* 0x000fe2000f8e02ff */
[----:B------:R-:W-:Y:S01]  /*10290*/  LEA R162, P5, R14, R0, 0x2 ;  /* 0x000000000ea27211 */ /* 0x000fe200078a10ff */
[----:B------:R-:W-:Y:S01]  /*102a0*/  IMAD.MOV.U32 R172, RZ, RZ, R98 ;  /* 0x000000ffffac7224 */ /* 0x000fe200078e0062 */
[----:B------:R-:W-:Y:S01]  /*102b0*/  ULDC UR9, c[0x0][0x240] ;  /* 0x0000900000097ab9 */ /* 0x000fe20000000800 */
[----:B------:R-:W-:Y:S01]  /*102c0*/  IMAD R21, R188, UR37, RZ ;  /* 0x00000025bc157c24 */ /* 0x000fe2000f8e02ff */
[----:B------:R-:W-:Y:S01]  /*102d0*/  ULDC UR37, c[0x0][0x240] ;  /* 0x0000900000257ab9 */ /* 0x000fe20000000800 */
[----:B------:R-:W-:Y:S01]  /*102e0*/  IMAD R43, R165, UR60, RZ ;  /* 0x0000003ca52b7c24 */ /* 0x000fe2000f8e02ff */
[----:B------:R-:W-:Y:S01]  /*102f0*/  ULDC UR60, c[0x0][0x240] ;  /* 0x00009000003c7ab9 */ /* 0x000fe20000000800 */
[----:B------:R-:W-:-:S02]  /*10300*/  IMAD.MOV.U32 R189, RZ, RZ, R133 ;  /* 0x000000ffffbd7224 */ /* 0x000fc400078e0085 */
[----:B------:R-:W-:Y:S01]  /*10310*/  IMAD R98, R155, UR58, RZ ;  /* 0x0000003a9b627c24 */ /* 0x000fe2000f8e02ff */
[-C--:B------:R-:W-:Y:S01]  /*10320*/  LEA.HI.X.SX32 R155, R12, R7.reuse, 0x2, P1 ;  /* 0x000000070c9b7211 */ /* 0x080fe200008f16ff */
[----:B------:R-:W-:Y:S01]  /*10330*/  IMAD.MOV.U32 R92, RZ, RZ, R18 ;  /* 0x000000ffff5c7224 */ /* 0x000fe200078e0012 */
[C---:B---3--:R-:W-:Y:S01]  /*10340*/  LEA R158, P2, R17.reuse, R0, 0x2 ;  /* 0x00000000119e7211 */ /* 0x048fe200078410ff */
[----:B------:R-:W-:Y:S02]  /*10350*/  IMAD.MOV.U32 R188, RZ, RZ, R132 ;  /* 0x000000ffffbc7224 */ /* 0x000fe400078e0084 */
[----:B------:R-:W-:Y:S01]  /*10360*/  IMAD.MOV.U32 R133, RZ, RZ, R101 ;  /* 0x000000ffff857224 */ /* 0x000fe200078e0065 */
[----:B------:R3:W-:Y:S01]  /*10370*/  STL.64 [R1+0xb00], R154 ;  /* 0x000b009a01007387 */ /* 0x0007e20000100a00 */
[----:B------:R-:W-:Y:S01]  /*10380*/  IMAD R18, R176, UR34, RZ ;  /* 0x00000022b0127c24 */ /* 0x000fe2000f8e02ff */
[----:B------:R-:W-:Y:S01]  /*10390*/  LEA.HI.X.SX32 R159, R17, R7, 0x2, P2 ;  /* 0x00000007119f7211 */ /* 0x000fe200010f16ff */
[----:B------:R-:W-:Y:S01]  /*103a0*/  IMAD.MOV.U32 R132, RZ, RZ, R100 ;  /* 0x000000ffff847224 */ /* 0x000fe200078e0064 */
[----:B------:R-:W-:Y:S01]  /*103b0*/  ULDC UR34, c[0x0][0x240] ;  /* 0x0000900000227ab9 */ /* 0x000fe20000000800 */
[----:B------:R-:W-:-:S02]  /*103c0*/  IMAD R101, R167, UR61, RZ ;  /* 0x0000003da7657c24 */ /* 0x000fc4000f8e02ff */
[----:B------:R-:W-:Y:S02]  /*103d0*/  IMAD.MOV.U32 R93, RZ, RZ, R19 ;  /* 0x000000ffff5d7224 */ /* 0x000fe400078e0013 */
[----:B------:R-:W-:Y:S01]  /*103e0*/  IMAD R100, R163, UR60, RZ ;  /* 0x0000003ca3647c24 */ /* 0x000fe2000f8e02ff */
[-C--:B------:R-:W-:Y:S01]  /*103f0*/  LEA.HI.X.SX32 R163, R14, R7.reuse, 0x2, P5 ;  /* 0x000000070ea37211 */ /* 0x080fe200028f16ff */
[----:B------:R-:W-:Y:S01]  /*10400*/  IMAD.MOV.U32 R76, RZ, RZ, R20 ;  /* 0x000000ffff4c7224 */ /* 0x000fe200078e0014 */
[----:B---3--:R-:W-:Y:S01]  /*10410*/  LEA R154, P1, R18, R0, 0x2 ;  /* 0x00000000129a7211 */ /* 0x008fe200078210ff */
[----:B------:R-:W-:Y:S01]  /*10420*/  IMAD R19, R180, UR35, RZ ;  /* 0x00000023b4137c24 */ /* 0x000fe2000f8e02ff */
[----:B------:R-:W-:Y:S01]  /*10430*/  ULDC UR35, c[0x0][0x240] ;  /* 0x0000900000237ab9 */ /* 0x000fe20000000800 */
[----:B------:R-:W-:Y:S01]  /*10440*/  IMAD R20, R184, UR36, RZ ;  /* 0x00000024b8147c24 */ /* 0x000fe2000f8e02ff */
[----:B------:R-:W-:Y:S01]  /*10450*/  LEA.HI.X.SX32 R155, R18, R7, 0x2, P1 ;  /* 0x00000007129b7211 */ /* 0x000fe200008f16ff */
[----:B------:R-:W-:Y:S01]  /*10460*/  IMAD.MOV.U32 R145, RZ, RZ, R73 ;  /* 0x000000ffff917224 */ /* 0x000fe200078e0049 */
[----:B------:R-:W-:Y:S01]  /*10470*/  ULDC UR36, c[0x0][0x240] ;  /* 0x0000900000247ab9 */ /* 0x000fe20000000800 */
[----:B------:R-:W-:-:S02]  /*10480*/  IMAD.MOV.U32 R128, RZ, RZ, R84 ;  /* 0x000000ffff807224 */ /* 0x000fc400078e0054 */
[----:B------:R-:W-:Y:S02]  /*10490*/  IMAD.MOV.U32 R84, RZ, RZ, R24 ;  /* 0x000000ffff547224 */ /* 0x000fe400078e0018 */
[----:B------:R-:W-:Y:S01]  /*104a0*/  IMAD R25, R204, UR41, RZ ;  /* 0x00000029cc197c24 */ /* 0x000fe2000f8e02ff */
[----:B------:R-:W-:Y:S01]  /*104b0*/  ULDC UR41, c[0x0][0x240] ;  /* 0x0000900000297ab9 */ /* 0x000fe20000000800 */
[----:B------:R-:W-:Y:S01]  /*104c0*/  IMAD R24, R200, UR40, RZ ;  /* 0x00000028c8187c24 */ /* 0x000fe2000f8e02ff */
[----:B------:R-:W-:Y:S01]  /*104d0*/  ULDC UR40, c[0x0][0x240] ;  /* 0x0000900000287ab9 */ /* 0x000fe20000000800 */
[----:B------:R-:W-:Y:S01]  /*104e0*/  IMAD R26, R208, UR42, RZ ;  /* 0x0000002ad01a7c24 */ /* 0x000fe2000f8e02ff */
[----:B------:R-:W-:Y:S01]  /*104f0*/  ULDC UR42, c[0x0][0x240] ;  /* 0x00009000002a7ab9 */ /* 0x000fe20000000800 */
[----:B------:R-:W-:Y:S01]  /*10500*/  IMAD R27, R212, UR43, RZ ;  /* 0x0000002bd41b7c24 */ /* 0x000fe2000f8e02ff */
[----:B------:R-:W-:Y:S01]  /*10510*/  ULDC UR43, c[0x0][0x240] ;  /* 0x00009000002b7ab9 */ /* 0x000fe20000000800 */
[----:B------:R-:W-:-:S02]  /*10520*/  IMAD.MOV.U32 R88, RZ, RZ, R28 ;  /* 0x000000ffff587224 */ /* 0x000fc400078e001c */
[----:B------:R-:W-:Y:S01]  /*10530*/  IMAD R29, R220, UR45, RZ ;  /* 0x0000002ddc1d7c24 */ /* 0x000fe2000f8e02ff */
[----:B------:R-:W-:Y:S01]  /*10540*/  ULDC UR45, c[0x0][0x240] ;  /* 0x00009000002d7ab9 */ /* 0x000fe20000000800 */
[----:B------:R-:W-:Y:S02]  /*10550*/  IMAD.MOV.U32 R80, RZ, RZ, R30 ;  /* 0x000000ffff507224 */ /* 0x000fe400078e001e */
[----:B------:R-:W-:Y:S01]  /*10560*/  IMAD R28, R216, UR44, RZ ;  /* 0x0000002cd81c7c24 */ /* 0x000fe2000f8e02ff */
[----:B------:R-:W-:Y:S01]  /*10570*/  ULDC UR44, c[0x0][0x240] ;  /* 0x00009000002c7ab9 */ /* 0x000fe20000000800 */
[----:B------:R-:W-:Y:S01]  /*10580*/  IMAD R30, R224, UR46, RZ ;  /* 0x0000002ee01e7c24 */ /* 0x000fe2000f8e02ff */
[----:B------:R-:W-:Y:S01]  /*10590*/  ULDC UR46, c[0x0][0x240] ;  /* 0x00009000002e7ab9 */ /* 0x000fe20000000800 */
[----:B------:R-:W-:Y:S02]  /*105a0*/  IMAD.MOV.U32 R112, RZ, RZ, R96 ;  /* 0x000000ffff707224 */ /* 0x000fe400078e0060 */
[----:B------:R-:W-:-:S02]  /*105b0*/  IMAD.MOV.U32 R96, RZ, RZ, R32 ;  /* 0x000000ffff607224 */ /* 0x000fc400078e0020 */
[----:B------:R-:W-:Y:S01]  /*105c0*/  IMAD R31, R228, UR47, RZ ;  /* 0x0000002fe41f7c24 */ /* 0x000fe2000f8e02ff */
[----:B------:R-:W-:Y:S01]  /*105d0*/  ULDC UR47, c[0x0][0x240] ;  /* 0x00009000002f7ab9 */ /* 0x000fe20000000800 */
[----:B------:R-:W-:Y:S01]  /*105e0*/  IMAD R32, R232, UR48, RZ ;  /* 0x00000030e8207c24 */ /* 0x000fe2000f8e02ff */
[----:B------:R-:W-:Y:S01]  /*105f0*/  ULDC UR48, c[0x0][0x240] ;  /* 0x0000900000307ab9 */ /* 0x000fe20000000800 */
[----:B------:R-:W-:Y:S02]  /*10600*/  IMAD.MOV.U32 R113, RZ, RZ, R97 ;  /* 0x000000ffff717224 */ /* 0x000fe400078e0061 */
[----:B------:R-:W-:Y:S01]  /*10610*/  IMAD R34, R240, UR50, RZ ;  /* 0x00000032f0227c24 */ /* 0x000fe2000f8e02ff */
[----:B------:R-:W-:Y:S01]  /*10620*/  ULDC UR50, c[0x0][0x240] ;  /* 0x0000900000327ab9 */ /* 0x000fe20000000800 */
[----:B------:R-:W-:Y:S02]  /*10630*/  IMAD.MOV.U32 R97, RZ, RZ, R33 ;  /* 0x000000ffff617224 */ /* 0x000fe400078e0021 */
[----:B------:R-:W-:Y:S01]  /*10640*/  IMAD R33, R236, UR49, RZ ;  /* 0x00000031ec217c24 */ /* 0x000fe2000f8e02ff */
[----:B------:R-:W-:Y:S01]  /*10650*/  ULDC UR49, c[0x0][0x240] ;  /* 0x0000900000317ab9 */ /* 0x000fe20000000800 */
[----:B------:R-:W-:-:S02]  /*10660*/  IMAD.MOV.U32 R148, RZ, RZ, R36 ;  /* 0x000000ffff947224 */ /* 0x000fc400078e0024 */
[----:B------:R-:W-:Y:S01]  /*10670*/  IMAD R35, R244, UR51, RZ ;  /* 0x00000033f4237c24 */ /* 0x000fe2000f8e02ff */
[----:B------:R-:W-:Y:S01]  /*10680*/  ULDC UR51, c[0x0][0x240] ;  /* 0x0000900000337ab9 */ /* 0x000fe20000000800 */
[----:B------:R-:W-:Y:S01]  /*10690*/  IMAD R36, R248, UR52, RZ ;  /* 0x00000034f8247c24 */ /* 0x000fe2000f8e02ff */
[----:B------:R-:W-:Y:S01]  /*106a0*/  ULDC UR52, c[0x0][0x240] ;  /* 0x0000900000347ab9 */ /* 0x000fe20000000800 */
[----:B------:R-:W-:Y:S01]  /*106b0*/  IMAD.MOV.U32 R149, RZ, RZ, R37 ;  /* 0x000000ffff957224 */ /* 0x000fe200078e0025 */
[----:B------:R-:W3:Y:S01]  /*106c0*/  LDC R248, c[0x0][0x230] ;  /* 0x00008c00fff87b82 */ /* 0x000ee20000000800 */
[----:B------:R-:W-:Y:S01]  /*106d0*/  IMAD R37, R252, UR53, RZ ;  /* 0x00000035fc257c24 */ /* 0x000fe2000f8e02ff */
[----:B------:R-:W-:Y:S01]  /*106e0*/  ULDC UR53, c[0x0][0x240] ;  /* 0x0000900000357ab9 */ /* 0x000fe20000000800 */
[----:B------:R-:W-:Y:S01]  /*106f0*/  IMAD R46, R177, UR5, RZ ;  /* 0x00000005b12e7c24 */ /* 0x000fe2000f8e02ff */
[----:B------:R-:W-:Y:S01]  /*10700*/  ULDC UR5, c[0x0][0x240] ;  /* 0x0000900000057ab9 */ /* 0x000fe20000000800 */
[----:B------:R-:W-:-:S02]  /*10710*/  IMAD.MOV.U32 R116, RZ, RZ, R68 ;  /* 0x000000ffff747224 */ /* 0x000fc400078e0044 */
[----:B------:R-:W-:Y:S01]  /*10720*/  IMAD.MOV.U32 R68, RZ, RZ, R48 ;  /* 0x000000ffff447224 */ /* 0x000fe200078e0030 */
[----:B------:R-:W4:Y:S01]  /*10730*/  LDC R252, c[0x0][0x230] ;  /* 0x00008c00fffc7b82 */ /* 0x000f220000000800 */
        /* <DEDUP_REMOVED lines=13> */
[----:B------:R-:W-:Y:S01]  /*10810*/  IMAD R54, R209, UR14, RZ ;  /* 0x0000000ed1367c24 */ /* 0x000fe2000f8e02ff */
[----:B------:R-:W-:Y:S01]  /*10820*/  ULDC UR14, c[0x0][0x240] ;  /* 0x00009000000e7ab9 */ /* 0x000fe20000000800 */
[----:B------:R-:W-:Y:S02]  /*10830*/  IMAD.MOV.U32 R78, RZ, RZ, R128 ;  /* 0x000000ffff4e7224 */ /* 0x000fe400078e0080 */
[----:B------:R-:W-:Y:S02]  /*10840*/  IMAD.MOV.U32 R79, RZ, RZ, R129 ;  /* 0x000000ffff4f7224 */ /* 0x000fe400078e0081 */
[----:B------:R-:W-:Y:S02]  /*10850*/  IMAD.MOV.U32 R128, RZ, RZ, R104 ;  /* 0x000000ffff807224 */ /* 0x000fe400078e0068 */
[----:B------:R-:W-:-:S02]  /*10860*/  IMAD.MOV.U32 R129, RZ, RZ, R105 ;  /* 0x000000ffff817224 */ /* 0x000fc400078e0069 */
[----:B------:R-:W-:Y:S02]  /*10870*/  IMAD.MOV.U32 R104, RZ, RZ, R56 ;  /* 0x000000ffff687224 */ /* 0x000fe400078e0038 */
[----:B------:R-:W-:Y:S01]  /*10880*/  IMAD R55, R213, UR15, RZ ;  /* 0x0000000fd5377c24 */ /* 0x000fe2000f8e02ff */
[----:B------:R-:W-:Y:S01]  /*10890*/  ULDC UR15, c[0x0][0x240] ;  /* 0x00009000000f7ab9 */ /* 0x000fe20000000800 */
[----:B------:R-:W-:Y:S02]  /*108a0*/  IMAD.MOV.U32 R105, RZ, RZ, R57 ;  /* 0x000000ffff697224 */ /* 0x000fe400078e0039 */
        /* <DEDUP_REMOVED lines=24> */
[----:B------:R-:W-:Y:S02]  /*10a30*/  IMAD R68, R68, UR28, RZ ;  /* 0x0000001c44447c24 */ /* 0x000fe4000f8e02ff */
[----:B------:R-:W-:-:S02]  /*10a40*/  IMAD.MOV.U32 R123, RZ, RZ, R147 ;  /* 0x000000ffff7b7224 */ /* 0x000fc400078e0093 */
[----:B------:R-:W-:Y:S02]  /*10a50*/  IMAD.MOV.U32 R110, RZ, RZ, R74 ;  /* 0x000000ffff6e7224 */ /* 0x000fe400078e004a */
[----:B------:R-:W-:Y:S02]  /*10a60*/  IMAD.MOV.U32 R111, RZ, RZ, R75 ;  /* 0x000000ffff6f7224 */ /* 0x000fe400078e004b */
[----:B------:R-:W-:Y:S02]  /*10a70*/  IMAD R74, R174, UR34, RZ ;  /* 0x00000022ae4a7c24 */ /* 0x000fe4000f8e02ff */
[----:B------:R-:W-:Y:S02]  /*10a80*/  IMAD.MOV.U32 R130, RZ, RZ, R148 ;  /* 0x000000ffff827224 */ /* 0x000fe400078e0094 */
[----:B------:R-:W-:Y:S02]  /*10a90*/  IMAD R75, R178, UR35, RZ ;  /* 0x00000023b24b7c24 */ /* 0x000fe4000f8e02ff */
[----:B------:R-:W-:-:S02]  /*10aa0*/  IMAD.MOV.U32 R148, RZ, RZ, R76 ;  /* 0x000000ffff947224 */ /* 0x000fc400078e004c */
[----:B------:R-:W-:Y:S02]  /*10ab0*/  IMAD R76, R182, UR36, RZ ;  /* 0x00000024b64c7c24 */ /* 0x000fe4000f8e02ff */
[----:B------:R-:W-:Y:S02]  /*10ac0*/  IMAD.MOV.U32 R131, RZ, RZ, R149 ;  /* 0x000000ffff837224 */ /* 0x000fe400078e0095 */
[----:B------:R-:W-:Y:S02]  /*10ad0*/  IMAD.MOV.U32 R149, RZ, RZ, R77 ;  /* 0x000000ffff957224 */ /* 0x000fe400078e004d */
[----:B------:R-:W-:Y:S02]  /*10ae0*/  IMAD.MOV.U32 R106, RZ, RZ, R78 ;  /* 0x000000ffff6a7224 */ /* 0x000fe400078e004e */
[----:B------:R-:W-:Y:S02]  /*10af0*/  IMAD R77, R186, UR37, RZ ;  /* 0x00000025ba4d7c24 */ /* 0x000fe4000f8e02ff */
[----:B------:R-:W-:-:S02]  /*10b00*/  IMAD.MOV.U32 R107, RZ, RZ, R79 ;  /* 0x000000ffff6b7224 */ /* 0x000fc400078e004f */
[----:B------:R-:W-:Y:S02]  /*10b10*/  IMAD.MOV.U32 R127, RZ, RZ, R97 ;  /* 0x000000ffff7f7224 */ /* 0x000fe400078e0061 */
[----:B------:R-:W-:Y:S02]  /*10b20*/  IMAD.MOV.U32 R97, RZ, RZ, R80 ;  /* 0x000000ffff617224 */ /* 0x000fe400078e0050 */
[----:B------:R-:W-:Y:S02]  /*10b30*/  IMAD R80, R198, UR40, RZ ;  /* 0x00000028c6507c24 */ /* 0x000fe4000f8e02ff */
[----:B------:R-:W-:Y:S02]  /*10b40*/  IMAD R81, R202, UR41, RZ ;  /* 0x00000029ca517c24 */ /* 0x000fe4000f8e02ff */
[----:B--2---:R-:W-:Y:S02]  /*10b50*/  IMAD.MOV.U32 R72, RZ, RZ, R22 ;  /* 0x000000ffff487224 */ /* 0x004fe400078e0016 */
[----:B------:R-:W-:Y:S01]  /*10b60*/  IMAD R22, R192, UR38, RZ ;  /* 0x00000026c0167c24 */ /* 0x000fe2000f8e02ff */
[----:B------:R-:W-:Y:S01]  /*10b70*/  ULDC UR38, c[0x0][0x240] ;  /* 0x0000900000267ab9 */ /* 0x000fe20000000800 */
[----:B------:R-:W-:-:S02]  /*10b80*/  IMAD.MOV.U32 R146, RZ, RZ, R72 ;  /* 0x000000ffff927224 */ /* 0x000fc400078e0048 */
[----:B------:R-:W-:Y:S01]  /*10b90*/  IMAD R72, R166, UR32, RZ ;  /* 0x00000020a6487c24 */ /* 0x000fe2000f8e02ff */
[C---:B------:R-:W-:Y:S01]  /*10ba0*/  LEA R166, P0, R13.reuse, R0, 0x2 ;  /* 0x000000000da67211 */ /* 0x040fe200078010ff */
[----:B------:R-:W-:Y:S02]  /*10bb0*/  IMAD.MOV.U32 R73, RZ, RZ, R23 ;  /* 0x000000ffff497224 */ /* 0x000fe400078e0017 */
[----:B------:R-:W-:Y:S01]  /*10bc0*/  IMAD R23, R196, UR39, RZ ;  /* 0x00000027c4177c24 */ /* 0x000fe2000f8e02ff */
[----:B------:R-:W-:Y:S01]  /*10bd0*/  LEA.HI.X.SX32 R167, R13, R7, 0x2, P0 ;  /* 0x000000070da77211 */ /* 0x000fe200000f16ff */
[----:B------:R-:W-:Y:S01]  /*10be0*/  IMAD.MOV.U32 R147, RZ, RZ, R73 ;  /* 0x000000ffff937224 */ /* 0x000fe200078e0049 */
[----:B------:R-:W-:Y:S01]  /*10bf0*/  ULDC UR39, c[0x0][0x240] ;  /* 0x0000900000277ab9 */ /* 0x000fe20000000800 */
[----:B------:R-:W-:Y:S02]  /*10c00*/  IMAD R73, R170, UR33, RZ ;  /* 0x00000021aa497c24 */ /* 0x000fe4000f8e02ff */
[----:B------:R2:W-:Y:S01]  /*10c10*/  STL.64 [R1+0xb20], R166 ;  /* 0x000b20a601007387 */ /* 0x0005e20000100a00 */
[----:B------:R-:W-:-:S02]  /*10c20*/  IMAD R78, R190, UR38, RZ ;  /* 0x00000026be4e7c24 */ /* 0x000fc4000f8e02ff */
[----:B------:R-:W-:Y:S01]  /*10c30*/  IMAD R79, R194, UR39, RZ ;  /* 0x00000027c24f7c24 */ /* 0x000fe2000f8e02ff */
[----:B------:R1:W-:Y:S01]  /*10c40*/  STL.64 [R1+0xb40], R162 ;  /* 0x000b40a201007387 */ /* 0x0003e20000100a00 */
[----:B------:R-:W-:Y:S02]  /*10c50*/  IMAD.MOV.U32 R102, RZ, RZ, R82 ;  /* 0x000000ffff667224 */ /* 0x000fe400078e0052 */
[----:B------:R-:W-:Y:S01]  /*10c60*/  IMAD R82, R206, UR42, RZ ;  /* 0x0000002ace527c24 */ /* 0x000fe2000f8e02ff */
[----:B------:R3:W-:Y:S01]  /*10c70*/  STL.64 [R1+0xb60], R150 ;  /* 0x000b609601007387 */ /* 0x0007e20000100a00 */
[----:B------:R-:W-:Y:S02]  /*10c80*/  IMAD.MOV.U32 R137, RZ, RZ, R113 ;  /* 0x000000ffff897224 */ /* 0x000fe400078e0071 */
[----:B------:R-:W-:Y:S01]  /*10c90*/  IMAD.MOV.U32 R103, RZ, RZ, R83 ;  /* 0x000000ffff677224 */ /* 0x000fe200078e0053 */
[-C--:B--2---:R-:W-:Y:S01]  /*10ca0*/  LEA R166, P0, R19, R0.reuse, 0x2 ;  /* 0x0000000013a67211 */ /* 0x084fe200078010ff */
[----:B------:R2:W-:Y:S01]  /*10cb0*/  STL.64 [R1+0xb80], R152 ;  /* 0x000b809801007387 */ /* 0x0005e20000100a00 */
[----:B------:R-:W-:Y:S01]  /*10cc0*/  IMAD.MOV.U32 R126, RZ, RZ, R96 ;  /* 0x000000ffff7e7224 */ /* 0x000fe200078e0060 */
[----:B-1----:R-:W-:-:S02]  /*10cd0*/  LEA R162, P5, R20, R0, 0x2 ;  /* 0x0000000014a27211 */ /* 0x002fc400078a10ff */
[----:B------:R1:W-:Y:S01]  /*10ce0*/  STL.64 [R1+0xba0], R158 ;  /* 0x000ba09e01007387 */ /* 0x0003e20000100a00 */
[-C--:B------:R-:W-:Y:S01]  /*10cf0*/  LEA.HI.X.SX32 R167, R19, R7.reuse, 0x2, P0 ;  /* 0x0000000713a77211 */ /* 0x080fe200000f16ff */
[----:B------:R-:W-:Y:S01]  /*10d00*/  IMAD R87, R226, UR47, RZ ;  /* 0x0000002fe2577c24 */ /* 0x000fe2000f8e02ff */
[CC--:B---3--:R-:W-:Y:S01]  /*10d10*/  LEA R150, P4, R21.reuse, R0.reuse, 0x2 ;  /* 0x0000000015967211 */ /* 0x0c8fe200078810ff */
[----:B------:R3:W-:Y:S01]  /*10d20*/  STL.64 [R1+0xbc0], R154 ;  /* 0x000bc09a01007387 */ /* 0x0007e20000100a00 */
[-C--:B------:R-:W-:Y:S01]  /*10d30*/  LEA.HI.X.SX32 R163, R20, R7.reuse, 0x2, P5 ;  /* 0x0000000714a37211 */ /* 0x080fe200028f16ff */
[----:B------:R-:W-:Y:S01]  /*10d40*/  IMAD.MOV.U32 R113, RZ, RZ, R88 ;  /* 0x000000ffff717224 */ /* 0x000fe200078e0058 */
[-C--:B------:R-:W-:Y:S01]  /*10d50*/  LEA.HI.X.SX32 R151, R21, R7.reuse, 0x2, P4 ;  /* 0x0000000715977211 */ /* 0x080fe200020f16ff */
[----:B------:R-:W-:Y:S01]  /*10d60*/  STL.64 [R1+0xbe0], R166 ;  /* 0x000be0a601007387 */ /* 0x000fe20000100a00 */
[-C--:B--2---:R-:W-:Y:S01]  /*10d70*/  LEA R152, P3, R22, R0.reuse, 0x2 ;  /* 0x0000000016987211 */ /* 0x084fe200078610ff */
[----:B------:R-:W-:Y:S01]  /*10d80*/  IMAD.MOV.U32 R96, RZ, RZ, R84 ;  /* 0x000000ffff607224 */ /* 0x000fe200078e0054 */
[-C--:B------:R-:W-:Y:S01]  /*10d90*/  LEA R16, P0, R25, R0.reuse, 0x2 ;  /* 0x0000000019107211 */ /* 0x080fe200078010ff */
[----:B------:R-:W-:Y:S01]  /*10da0*/  STL.64 [R1+0xc00], R162 ;  /* 0x000c00a201007387 */ /* 0x000fe20000100a00 */
[CC--:B-1----:R-:W-:Y:S01]  /*10db0*/  LEA R158, P2, R23.reuse, R0.reuse, 0x2 ;  /* 0x00000000179e7211 */ /* 0x0c2fe200078410ff */
[----:B------:R-:W-:Y:S01]  /*10dc0*/  IMAD R83, R210, UR43, RZ ;  /* 0x0000002bd2537c24 */ /* 0x000fe2000f8e02ff */
[-C--:B------:R-:W-:Y:S01]  /*10dd0*/  LEA.HI.X.SX32 R153, R22, R7.reuse, 0x2, P3 ;  /* 0x0000000716997211 */ /* 0x080fe200018f16ff */
[----:B------:R1:W-:Y:S01]  /*10de0*/  STL.64 [R1+0xc20], R150 ;  /* 0x000c209601007387 */ /* 0x0003e20000100a00 */
[-C--:B---3--:R-:W-:Y:S01]  /*10df0*/  LEA R154, P1, R24, R0.reuse, 0x2 ;  /* 0x00000000189a7211 */ /* 0x088fe200078210ff */
[----:B------:R-:W-:Y:S01]  /*10e00*/  IMAD R84, R214, UR44, RZ ;  /* 0x0000002cd6547c24 */ /* 0x000fe2000f8e02ff */
[-C--:B------:R-:W-:Y:S01]  /*10e10*/  LEA R14, P5, R26, R0.reuse, 0x2 ;  /* 0x000000001a0e7211 */ /* 0x080fe200078a10ff */
[----:B------:R2:W-:Y:S01]  /*10e20*/  STL.64 [R1+0xc40], R152 ;  /* 0x000c409801007387 */ /* 0x0005e20000100a00 */
[-C--:B------:R-:W-:Y:S01]  /*10e30*/  LEA.HI.X.SX32 R159, R23, R7.reuse, 0x2, P2 ;  /* 0x00000007179f7211 */ /* 0x080fe200010f16ff */
[----:B------:R-:W-:Y:S01]  /*10e40*/  IMAD R88, R230, UR48, RZ ;  /* 0x00000030e6587c24 */ /* 0x000fe2000f8e02ff */
[-C--:B------:R-:W-:Y:S01]  /*10e50*/  LEA.HI.X.SX32 R17, R25, R7.reuse, 0x2, P0 ;  /* 0x0000000719117211 */ /* 0x080fe200000f16ff */
[----:B------:R-:W-:Y:S01]  /*10e60*/  IMAD R85, R218, UR45, RZ ;  /* 0x0000002dda557c24 */ /* 0x000fe2000f8e02ff */
[-C--:B------:R-:W-:Y:S01]  /*10e70*/  LEA.HI.X.SX32 R155, R24, R7.reuse, 0x2, P1 ;  /* 0x00000007189b7211 */ /* 0x080fe200008f16ff */
[----:B------:R-:W-:Y:S01]  /*10e80*/  STL.64 [R1+0xc60], R158 ;  /* 0x000c609e01007387 */ /* 0x000fe20000100a00 */
[-C--:B------:R-:W-:Y:S01]  /*10e90*/  LEA R20, P2, R29, R0.reuse, 0x2 ;  /* 0x000000001d147211 */ /* 0x080fe200078410ff */
[----:B------:R-:W-:Y:S01]  /*10ea0*/  IMAD R86, R222, UR46, RZ ;  /* 0x0000002ede567c24 */ /* 0x000fe2000f8e02ff */
[CC--:B-1----:R-:W-:Y:S01]  /*10eb0*/  LEA R150, P4, R27.reuse, R0.reuse, 0x2 ;  /* 0x000000001b967211 */ /* 0x0c2fe200078810ff */
[----:B------:R1:W-:Y:S01]  /*10ec0*/  STL.64 [R1+0xca0], R16 ;  /* 0x000ca01001007387 */ /* 0x0003e20000100a00 */
[-C--:B------:R-:W-:Y:S01]  /*10ed0*/  LEA.HI.X.SX32 R15, R26, R7.reuse, 0x2, P5 ;  /* 0x000000071a0f7211 */ /* 0x080fe200028f16ff */
[----:B------:R-:W-:Y:S01]  /*10ee0*/  IMAD R89, R234, UR49, RZ ;  /* 0x00000031ea597c24 */ /* 0x000fe2000f8e02ff */
[-C--:B--2---:R-:W-:Y:S01]  /*10ef0*/  LEA R152, P3, R28, R0.reuse, 0x2 ;  /* 0x000000001c987211 */ /* 0x084fe200078610ff */
[----:B------:R-:W-:Y:S01]  /*10f00*/  STL.64 [R1+0xc80], R154 ;  /* 0x000c809a01007387 */ /* 0x000fe20000100a00 */
[-C--:B------:R-:W-:Y:S01]  /*10f10*/  LEA R18, P1, R30, R0.reuse, 0x2 ;  /* 0x000000001e127211 */ /* 0x080fe200078210ff */
[----:B------:R-:W-:Y:S01]  /*10f20*/  IMAD.MOV.U32 R118, RZ, RZ, R144 ;  /* 0x000000ffff767224 */ /* 0x000fe200078e0090 */
[-C--:B------:R-:W-:Y:S01]  /*10f30*/  LEA.HI.X.SX32 R151, R27, R7.reuse, 0x2, P4 ;  /* 0x000000071b977211 */ /* 0x080fe200020f16ff */
[----:B------:R2:W-:Y:S01]  /*10f40*/  STL.64 [R1+0xcc0], R14 ;  /* 0x000cc00e01007387 */ /* 0x0005e20000100a00 */
[-C--:B------:R-:W-:Y:S01]  /*10f50*/  LEA.HI.X.SX32 R21, R29, R7.reuse, 0x2, P2 ;  /* 0x000000071d157211 */ /* 0x080fe200010f16ff */
[----:B------:R-:W-:Y:S01]  /*10f60*/  IMAD.MOV.U32 R119, RZ, RZ, R145 ;  /* 0x000000ffff777224 */ /* 0x000fe200078e0091 */
[-C--:B------:R-:W-:Y:S01]  /*10f70*/  LEA.HI.X.SX32 R153, R28, R7.reuse, 0x2, P3 ;  /* 0x000000071c997211 */ /* 0x080fe200018f16ff */
[----:B------:R3:W-:Y:S01]  /*10f80*/  STL.64 [R1+0xce0], R150 ;  /* 0x000ce09601007387 */ /* 0x0007e20000100a00 */
[CC--:B-1----:R-:W-:Y:S01]  /*10f90*/  LEA R16, P0, R31.reuse, R0.reuse, 0x2 ;  /* 0x000000001f107211 */ /* 0x0c2fe200078010ff */
[----:B------:R-:W-:Y:S01]  /*10fa0*/  IMAD.MOV.U32 R144, RZ, RZ, R92 ;  /* 0x000000ffff907224 */ /* 0x000fe200078e005c */
[-C--:B------:R-:W-:Y:S01]  /*10fb0*/  LEA.HI.X.SX32 R19, R30, R7.reuse, 0x2, P1 ;  /* 0x000000071e137211 */ /* 0x080fe200008f16ff */
[----:B------:R1:W-:Y:S01]  /*10fc0*/  STL.64 [R1+0xd20], R20 ;  /* 0x000d201401007387 */ /* 0x0003e20000100a00 */
[-C--:B------:R-:W-:Y:S01]  /*10fd0*/  LEA R22, P3, R34, R0.reuse, 0x2 ;  /* 0x0000000022167211 */ /* 0x080fe200078610ff */
[----:B------:R-:W-:Y:S01]  /*10fe0*/  IMAD.MOV.U32 R145, RZ, RZ, R93 ;  /* 0x000000ffff917224 */ /* 0x000fe200078e005d */
[-C--:B------:R-:W-:Y:S01]  /*10ff0*/  LEA.HI.X.SX32 R17, R31, R7.reuse, 0x2, P0 ;  /* 0x000000071f117211 */ /* 0x080fe200000f16ff */
[----:B------:R-:W-:Y:S01]  /*11000*/  STL.64 [R1+0xd00], R152 ;  /* 0x000d009801007387 */ /* 0x000fe20000100a00 */
[-C--:B--2---:R-:W-:Y:S01]  /*11010*/  LEA R14, P5, R32, R0.reuse, 0x2 ;  /* 0x00000000200e7211 */ /* 0x084fe200078a10ff */
[----:B------:R-:W-:Y:S01]  /*11020*/  IMAD R90, R238, UR50, RZ ;  /* 0x00000032ee5a7c24 */ /* 0x000fe2000f8e02ff */
[-C--:B------:R-:W-:Y:S01]  /*11030*/  LEA.HI.X.SX32 R23, R34, R7.reuse, 0x2, P3 ;  /* 0x0000000722177211 */ /* 0x080fe200018f16ff */
[----:B------:R2:W-:Y:S01]  /*11040*/  STL.64 [R1+0xd40], R18 ;  /* 0x000d401201007387 */ /* 0x0005e20000100a00 */
[-C--:B---3--:R-:W-:Y:S01]  /*11050*/  LEA R150, P4, R33, R0.reuse, 0x2 ;  /* 0x0000000021967211 */ /* 0x088fe200078810ff */
[----:B------:R-:W-:Y:S01]  /*11060*/  IMAD R91, R242, UR51, RZ ;  /* 0x00000033f25b7c24 */ /* 0x000fe2000f8e02ff */
[-C--:B------:R-:W-:Y:S01]  /*11070*/  LEA.HI.X.SX32 R15, R32, R7.reuse, 0x2, P5 ;  /* 0x00000007200f7211 */ /* 0x080fe200028f16ff */
[----:B------:R3:W-:Y:S01]  /*11080*/  STL.64 [R1+0xd60], R16 ;  /* 0x000d601001007387 */ /* 0x0007e20000100a00 */
[-C--:B-1----:R-:W-:Y:S01]  /*11090*/  LEA R20, P2, R35, R0.reuse, 0x2 ;  /* 0x0000000023147211 */ /* 0x082fe200078410ff */
[----:B------:R-:W-:Y:S01]  /*110a0*/  IMAD R92, R246, UR52, RZ ;  /* 0x00000034f65c7c24 */ /* 0x000fe2000f8e02ff */
[-C--:B------:R-:W-:Y:S01]  /*110b0*/  LEA.HI.X.SX32 R151, R33, R7.reuse, 0x2, P4 ;  /* 0x0000000721977211 */ /* 0x080fe200020f16ff */
[----:B------:R1:W-:Y:S01]  /*110c0*/  STL.64 [R1+0xd80], R14 ;  /* 0x000d800e01007387 */ /* 0x0003e20000100a00 */
[-C--:B------:R-:W-:Y:S01]  /*110d0*/  LEA.HI.X.SX32 R21, R35, R7.reuse, 0x2, P2 ;  /* 0x0000000723157211 */ /* 0x080fe200010f16ff */
[----:B------:R-:W-:Y:S01]  /*110e0*/  IMAD R93, R250, UR53, RZ ;  /* 0x00000035fa5d7c24 */ /* 0x000fe2000f8e02ff */
[-C--:B------:R-:W-:Y:S01]  /*110f0*/  LEA R26, P4, R39, R0.reuse, 0x2 ;  /* 0x00000000271a7211 */ /* 0x080fe200078810ff */
[----:B------:R4:W-:Y:S01]  /*11100*/  STL.64 [R1+0xdc0], R22 ;  /* 0x000dc01601007387 */ /* 0x0009e20000100a00 */
[CC--:B--2---:R-:W-:Y:S01]  /*11110*/  LEA R18, P1, R36.reuse, R0.reuse, 0x2 ;  /* 0x0000000024127211 */ /* 0x0c4fe200078210ff */
[----:B------:R-:W-:Y:S01]  /*11120*/  IMAD R95, R113, UR55, RZ ;  /* 0x00000037715f7c24 */ /* 0x000fe2000f8e02ff */
[-C--:B------:R-:W-:Y:S01]  /*11130*/  LEA.HI.X.SX32 R27, R39, R7.reuse, 0x2, P4 ;  /* 0x00000007271b7211 */ /* 0x080fe200020f16ff */
[----:B------:R-:W-:Y:S01]  /*11140*/  STL.64 [R1+0xda0], R150 ;  /* 0x000da09601007387 */ /* 0x000fe20000100a00 */
[CC--:B---3--:R-:W-:Y:S01]  /*11150*/  LEA R16, P0, R37.reuse, R0.reuse, 0x2 ;  /* 0x0000000025107211 */ /* 0x0c8fe200078010ff */
[----:B------:R-:W-:Y:S01]  /*11160*/  IMAD.MOV.U32 R168, RZ, RZ, R102 ;  /* 0x000000ffffa87224 */ /* 0x000fe200078e0066 */
[-C--:B------:R-:W-:Y:S01]  /*11170*/  LEA.HI.X.SX32 R19, R36, R7.reuse, 0x2, P1 ;  /* 0x0000000724137211 */ /* 0x080fe200008f16ff */
[----:B------:R2:W-:Y:S01]  /*11180*/  STL.64 [R1+0xde0], R20 ;  /* 0x000de01401007387 */ /* 0x0005e20000100a00 */
[-C--:B-1----:R-:W-:Y:S01]  /*11190*/  LEA R14, P5, R38, R0.reuse, 0x2 ;  /* 0x00000000260e7211 */ /* 0x082fe200078a10ff */
[----:B------:R-:W-:Y:S01]  /*111a0*/  IMAD R96, R96, UR56, RZ ;  /* 0x0000003860607c24 */ /* 0x000fe2000f8e02ff */
[-C--:B------:R-:W-:Y:S01]  /*111b0*/  LEA.HI.X.SX32 R17, R37, R7.reuse, 0x2, P0 ;  /* 0x0000000725117211 */ /* 0x080fe200000f16ff */
[----:B------:R1:W-:Y:S01]  /*111c0*/  STL.64 [R1+0xe00], R18 ;  /* 0x000e001201007387 */ /* 0x0003e20000100a00 */
[-C--:B----4-:R-:W-:Y:S01]  /*111d0*/  LEA R22, P3, R40, R0.reuse, 0x2 ;  /* 0x0000000028167211 */ /* 0x090fe200078610ff */
[----:B------:R-:W-:Y:S01]  /*111e0*/  IMAD R97, R97, UR57, RZ ;  /* 0x0000003961617c24 */ /* 0x000fe2000f8e02ff */
[-C--:B------:R-:W-:Y:S01]  /*111f0*/  LEA.HI.X.SX32 R15, R38, R7.reuse, 0x2, P5 ;  /* 0x00000007260f7211 */ /* 0x080fe200028f16ff */
[----:B------:R3:W-:Y:S01]  /*11200*/  STL.64 [R1+0xe20], R16 ;  /* 0x000e201001007387 */ /* 0x0007e20000100a00 */
[----:B------:R-:W-:Y:S01]  /*11210*/  LEA.HI.X.SX32 R23, R40, R7, 0x2, P3 ;  /* 0x0000000728177211 */ /* 0x000fe200018f16ff */
[----:B------:R-:W-:Y:S01]  /*11220*/  IMAD R102, R171, UR4, RZ ;  /* 0x00000004ab667c24 */ /* 0x000fe2000f8e02ff */
[----:B------:R-:W4:Y:S01]  /*11230*/  LDC R29, c[0x0][0x230] ;  /* 0x00008c00ff1d7b82 */ /* 0x000f220000000800 */
[-C--:B--2---:R-:W-:Y:S01]  /*11240*/  LEA R20, P2, R41, R0.reuse, 0x2 ;  /* 0x0000000029147211 */ /* 0x084fe200078410ff */
[----:B------:R2:W-:Y:S01]  /*11250*/  STL.64 [R1+0xac8], R14 ;  /* 0x000ac80e01007387 */ /* 0x0005e20000100a00 */
[----:B------:R-:W-:Y:S01]  /*11260*/  IMAD.MOV.U32 R176, RZ, RZ, R136 ;  /* 0x000000ffffb07224 */ /* 0x000fe200078e0088 */
[----:B-1----:R-:W-:-:S02]  /*11270*/  LEA R18, P1, R42, R0, 0x2 ;  /* 0x000000002a127211 */ /* 0x002fc400078210ff */
[----:B------:R1:W-:Y:S01]  /*11280*/  STL.64 [R1+0xae8], R26 ;  /* 0x000ae81a01007387 */ /* 0x0003e20000100a00 */
[-C--:B------:R-:W-:Y:S01]  /*11290*/  LEA.HI.X.SX32 R21, R41, R7.reuse, 0x2, P2 ;  /* 0x0000000729157211 */ /* 0x080fe200010f16ff */
[----:B------:R-:W-:Y:S01]  /*112a0*/  IMAD.MOV.U32 R177, RZ, RZ, R137 ;  /* 0x000000ffffb17224 */ /* 0x000fe200078e0089 */
[CC--:B---3--:R-:W-:Y:S01]  /*112b0*/  LEA R16, P0, R43.reuse, R0.reuse, 0x2 ;  /* 0x000000002b107211 */ /* 0x0c8fe200078010ff */
[----:B------:R3:W-:Y:S01]  /*112c0*/  STL.64 [R1+0xb08], R22 ;  /* 0x000b081601007387 */ /* 0x0007e20000100a00 */
[-C--:B------:R-:W-:Y:S01]  /*112d0*/  LEA.HI.X.SX32 R19, R42, R7.reuse, 0x2, P1 ;  /* 0x000000072a137211 */ /* 0x080fe200008f16ff */
[----:B------:R-:W-:Y:S01]  /*112e0*/  IMAD.MOV.U32 R192, RZ, RZ, R128 ;  /* 0x000000ffffc07224 */ /* 0x000fe200078e0080 */
[-C--:B------:R-:W-:Y:S01]  /*112f0*/  LEA.HI.X.SX32 R17, R43, R7.reuse, 0x2, P0 ;  /* 0x000000072b117211 */ /* 0x080fe200000f16ff */
[----:B------:R3:W-:Y:S01]  /*11300*/  STL.64 [R1+0xb28], R20 ;  /* 0x000b281401007387 */ /* 0x0007e20000100a00 */
[CC--:B--2---:R-:W-:Y:S01]  /*11310*/  LEA R14, P5, R44.reuse, R0.reuse, 0x2 ;  /* 0x000000002c0e7211 */ /* 0x0c4fe200078a10ff */
[----:B------:R-:W-:Y:S01]  /*11320*/  IMAD.MOV.U32 R193, RZ, RZ, R129 ;  /* 0x000000ffffc17224 */ /* 0x000fe200078e0081 */
[----:B------:R-:W2:Y:S01]  /*11330*/  LDC R33, c[0x0][0x230] ;  /* 0x00008c00ff217b82 */ /* 0x000ea20000000800 */
[CC--:B-1----:R-:W-:Y:S01]  /*11340*/  LEA R26, P4, R45.reuse, R0.reuse, 0x2 ;  /* 0x000000002d1a7211 */ /* 0x0c2fe200078810ff */
[----:B------:R1:W-:Y:S01]  /*11350*/  STL.64 [R1+0xb48], R18 ;  /* 0x000b481201007387 */ /* 0x0003e20000100a00 */
[-C--:B------:R-:W-:Y:S01]  /*11360*/  LEA.HI.X.SX32 R15, R44, R7.reuse, 0x2, P5 ;  /* 0x000000072c0f7211 */ /* 0x080fe200028f16ff */
[----:B------:R-:W-:Y:S01]  /*11370*/  IMAD.MOV.U32 R164, RZ, RZ, R106 ;  /* 0x000000ffffa47224 */ /* 0x000fe200078e006a */
[CC--:B---3--:R-:W-:Y:S01]  /*11380*/  LEA R22, P3, R46.reuse, R0.reuse, 0x2 ;  /* 0x000000002e167211 */ /* 0x0c8fe200078610ff */
[----:B------:R3:W-:Y:S01]  /*11390*/  STL.64 [R1+0xb68], R16 ;  /* 0x000b681001007387 */ /* 0x0007e20000100a00 */
[-C--:B------:R-:W-:Y:S01]  /*113a0*/  LEA.HI.X.SX32 R27, R45, R7.reuse, 0x2, P4 ;  /* 0x000000072d1b7211 */ /* 0x080fe200020f16ff */
[----:B------:R-:W-:Y:S01]  /*113b0*/  IMAD.MOV.U32 R165, RZ, RZ, R107 ;  /* 0x000000ffffa57224 */ /* 0x000fe200078e006b */
[CC--:B------:R-:W-:Y:S01]  /*113c0*/  LEA R20, P2, R47.reuse, R0.reuse, 0x2 ;  /* 0x000000002f147211 */ /* 0x0c0fe200078410ff */
[----:B------:R3:W-:Y:S01]  /*113d0*/  STL.64 [R1+0xb88], R14 ;  /* 0x000b880e01007387 */ /* 0x0007e20000100a00 */
[-C--:B------:R-:W-:Y:S01]  /*113e0*/  LEA.HI.X.SX32 R23, R46, R7.reuse, 0x2, P3 ;  /* 0x000000072e177211 */ /* 0x080fe200018f16ff */
[----:B------:R-:W-:Y:S01]  /*113f0*/  IMAD.MOV.U32 R169, RZ, RZ, R103 ;  /* 0x000000ffffa97224 */ /* 0x000fe200078e0067 */
[-C--:B------:R-:W-:Y:S01]  /*11400*/  LEA.HI.X.SX32 R21, R47, R7.reuse, 0x2, P2 ;  /* 0x000000072f157211 */ /* 0x080fe200010f16ff */
[----:B------:R4:W-:Y:S01]  /*11410*/  STL.64 [R1+0xba8], R26 ;  /* 0x000ba81a01007387 */ /* 0x0009e20000100a00 */
[CC--:B-1----:R-:W-:Y:S01]  /*11420*/  LEA R18, P1, R48.reuse, R0.reuse, 0x2 ;  /* 0x0000000030127211 */ /* 0x0c2fe200078210ff */
[----:B------:R-:W-:Y:S01]  /*11430*/  IMAD.MOV.U32 R136, RZ, RZ, R108 ;  /* 0x000000ffff887224 */ /* 0x000fe200078e006c */
[----:B------:R-:W1:Y:S01]  /*11440*/  LDC R34, c[0x0][0x230] ;  /* 0x00008c00ff227b82 */ /* 0x000e620000000800 */
        /* <DEDUP_REMOVED lines=8> */
[CC--:B----4-:R-:W-:Y:S01]  /*114d0*/  LEA R26, P4, R51.reuse, R0.reuse, 0x2 ;  /* 0x00000000331a7211 */ /* 0x0d0fe200078810ff */
[----:B------:R4:W-:Y:S01]  /*114e0*/  STL.64 [R1+0xc08], R18 ;  /* 0x000c081201007387 */ /* 0x0009e20000100a00 */
[-C--:B------:R-:W-:Y:S01]  /*114f0*/  LEA.HI.X.SX32 R15, R50, R7.reuse, 0x2, P5 ;  /* 0x00000007320f7211 */ /* 0x080fe200028f16ff */
[----:B------:R-:W-:Y:S01]  /*11500*/  IMAD.MOV.U32 R129, RZ, RZ, R105 ;  /* 0x000000ffff817224 */ /* 0x000fe200078e0069 */
[-C--:B------:R-:W-:Y:S01]  /*11510*/  LEA.HI.X.SX32 R27, R51, R7.reuse, 0x2, P4 ;  /* 0x00000007331b7211 */ /* 0x080fe200020f16ff */
[----:B------:R4:W-:Y:S01]  /*11520*/  STL.64 [R1+0xc28], R16 ;  /* 0x000c281001007387 */ /* 0x0009e20000100a00 */
[CC--:B---3--:R-:W-:Y:S01]  /*11530*/  LEA R22, P3, R52.reuse, R0.reuse, 0x2 ;  /* 0x0000000034167211 */ /* 0x0c8fe200078610ff */
[----:B------:R-:W-:Y:S01]  /*11540*/  IMAD R103, R175, UR5, RZ ;  /* 0x00000005af677c24 */ /* 0x000fe2000f8e02ff */
[-C--:B------:R-:W-:Y:S01]  /*11550*/  LEA R20, P2, R53, R0.reuse, 0x2 ;  /* 0x0000000035147211 */ /* 0x080fe200078410ff */
[----:B------:R3:W-:Y:S01]  /*11560*/  STL.64 [R1+0xc48], R14 ;  /* 0x000c480e01007387 */ /* 0x0007e20000100a00 */
[-C--:B------:R-:W-:Y:S01]  /*11570*/  LEA.HI.X.SX32 R23, R52, R7.reuse, 0x2, P3 ;  /* 0x0000000734177211 */ /* 0x080fe200018f16ff */
[----:B------:R-:W-:Y:S01]  /*11580*/  IMAD R104, R179, UR7, RZ ;  /* 0x00000007b3687c24 */ /* 0x000fe2000f8e02ff */
[CC--:B----4-:R-:W-:Y:S01]  /*11590*/  LEA R18, P1, R54.reuse, R0.reuse, 0x2 ;  /* 0x0000000036127211 */ /* 0x0d0fe200078210ff */
[----:B------:R4:W-:Y:S01]  /*115a0*/  STL.64 [R1+0xc68], R26 ;  /* 0x000c681a01007387 */ /* 0x0009e20000100a00 */
[-C--:B------:R-:W-:Y:S01]  /*115b0*/  LEA.HI.X.SX32 R21, R53, R7.reuse, 0x2, P2 ;  /* 0x0000000735157211 */ /* 0x080fe200010f16ff */
[----:B------:R-:W-:Y:S01]  /*115c0*/  IMAD R105, R183, UR8, RZ ;  /* 0x00000008b7697c24 */ /* 0x000fe2000f8e02ff */
[-C--:B------:R-:W-:Y:S01]  /*115d0*/  LEA R16, P0, R55, R0.reuse, 0x2 ;  /* 0x0000000037107211 */ /* 0x080fe200078010ff */
[----:B------:R2:W-:Y:S01]  /*115e0*/  STL.64 [R1+0xc88], R22 ;  /* 0x000c881601007387 */ /* 0x0005e20000100a00 */
[-C--:B------:R-:W-:Y:S01]  /*115f0*/  LEA.HI.X.SX32 R19, R54, R7.reuse, 0x2, P1 ;  /* 0x0000000736137211 */ /* 0x080fe200008f16ff */
[----:B------:R-:W-:Y:S01]  /*11600*/  IMAD R106, R187, UR9, RZ ;  /* 0x00000009bb6a7c24 */ /* 0x000fe2000f8e02ff */
[-C--:B------:R-:W-:Y:S01]  /*11610*/  LEA.HI.X.SX32 R17, R55, R7.reuse, 0x2, P0 ;  /* 0x0000000737117211 */ /* 0x080fe200000f16ff */
[----:B------:R2:W-:Y:S01]  /*11620*/  STL.64 [R1+0xca8], R20 ;  /* 0x000ca81401007387 */ /* 0x0005e20000100a00 */
[CC--:B---3--:R-:W-:Y:S01]  /*11630*/  LEA R14, P5, R56.reuse, R0.reuse, 0x2 ;  /* 0x00000000380e7211 */ /* 0x0c8fe200078a10ff */
[----:B------:R-:W-:Y:S01]  /*11640*/  IMAD R107, R191, UR10, RZ ;  /* 0x0000000abf6b7c24 */ /* 0x000fe2000f8e02ff */
[-C--:B----4-:R-:W-:Y:S01]  /*11650*/  LEA R26, P4, R57, R0.reuse, 0x2 ;  /* 0x00000000391a7211 */ /* 0x090fe200078810ff */
[----:B------:R3:W-:Y:S01]  /*11660*/  STL.64 [R1+0xcc8], R18 ;  /* 0x000cc81201007387 */ /* 0x0007e20000100a00 */
[-C--:B------:R-:W-:Y:S01]  /*11670*/  LEA.HI.X.SX32 R15, R56, R7.reuse, 0x2, P5 ;  /* 0x00000007380f7211 */ /* 0x080fe200028f16ff */
[----:B------:R-:W-:Y:S01]  /*11680*/  IMAD R108, R195, UR11, RZ ;  /* 0x0000000bc36c7c24 */ /* 0x000fe2000f8e02ff */
[CC--:B--2---:R-:W-:Y:S01]  /*11690*/  LEA R22, P3, R58.reuse, R0.reuse, 0x2 ;  /* 0x000000003a167211 */ /* 0x0c4fe200078610ff */
[----:B------:R2:W-:Y:S01]  /*116a0*/  STL.64 [R1+0xce8], R16 ;  /* 0x000ce81001007387 */ /* 0x0005e20000100a00 */
[-C--:B------:R-:W-:Y:S01]  /*116b0*/  LEA.HI.X.SX32 R27, R57, R7.reuse, 0x2, P4 ;  /* 0x00000007391b7211 */ /* 0x080fe200020f16ff */
[----:B------:R-:W-:Y:S01]  /*116c0*/  IMAD R109, R199, UR12, RZ ;  /* 0x0000000cc76d7c24 */ /* 0x000fe2000f8e02ff */
[CC--:B------:R-:W-:Y:S01]  /*116d0*/  LEA R20, P2, R59.reuse, R0.reuse, 0x2 ;  /* 0x000000003b147211 */ /* 0x0c0fe200078410ff */
[----:B------:R4:W-:Y:S01]  /*116e0*/  STL.64 [R1+0xd08], R14 ;  /* 0x000d080e01007387 */ /* 0x0009e20000100a00 */
[-C--:B------:R-:W-:Y:S01]  /*116f0*/  LEA.HI.X.SX32 R23, R58, R7.reuse, 0x2, P3 ;  /* 0x000000073a177211 */ /* 0x080fe200018f16ff */
[----:B------:R-:W-:Y:S01]  /*11700*/  IMAD.MOV.U32 R181, RZ, RZ, R117 ;  /* 0x000000ffffb57224 */ /* 0x000fe200078e0075 */
[-C--:B------:R-:W-:Y:S01]  /*11710*/  LEA.HI.X.SX32 R21, R59, R7.reuse, 0x2, P2 ;  /* 0x000000073b157211 */ /* 0x080fe200010f16ff */
[----:B------:R1:W-:Y:S01]  /*11720*/  STL.64 [R1+0xd28], R26 ;  /* 0x000d281a01007387 */ /* 0x0003e20000100a00 */
[CC--:B---3--:R-:W-:Y:S01]  /*11730*/  LEA R18, P1, R60.reuse, R0.reuse, 0x2 ;  /* 0x000000003c127211 */ /* 0x0c8fe200078210ff */
[----:B------:R-:W-:Y:S01]  /*11740*/  IMAD.MOV.U32 R156, RZ, RZ, R114 ;  /* 0x000000ffff9c7224 */ /* 0x000fe200078e0072 */
[CC--:B--2---:R-:W-:Y:S01]  /*11750*/  LEA R16, P0, R61.reuse, R0.reuse, 0x2 ;  /* 0x000000003d107211 */ /* 0x0c4fe200078010ff */
[----:B------:R2:W-:Y:S01]  /*11760*/  STL.64 [R1+0xd48], R22 ;  /* 0x000d481601007387 */ /* 0x0005e20000100a00 */
[-C--:B------:R-:W-:Y:S01]  /*11770*/  LEA.HI.X.SX32 R19, R60, R7.reuse, 0x2, P1 ;  /* 0x000000073c137211 */ /* 0x080fe200008f16ff */
[----:B------:R-:W-:Y:S01]  /*11780*/  IMAD.MOV.U32 R157, RZ, RZ, R115 ;  /* 0x000000ffff9d7224 */ /* 0x000fe200078e0073 */
[CC--:B----4-:R-:W-:Y:S01]  /*11790*/  LEA R14, P5, R62.reuse, R0.reuse, 0x2 ;  /* 0x000000003e0e7211 */ /* 0x0d0fe200078a10ff */
[----:B------:R3:W-:Y:S01]  /*117a0*/  STL.64 [R1+0xd68], R20 ;  /* 0x000d681401007387 */ /* 0x0007e20000100a00 */
[-C--:B------:R-:W-:Y:S01]  /*117b0*/  LEA.HI.X.SX32 R17, R61, R7.reuse, 0x2, P0 ;  /* 0x000000073d117211 */ /* 0x080fe200000f16ff */
[----:B------:R-:W-:Y:S01]  /*117c0*/  IMAD.MOV.U32 R160, RZ, RZ, R110 ;  /* 0x000000ffffa07224 */ /* 0x000fe200078e006e */
[CC--:B-1----:R-:W-:Y:S01]  /*117d0*/  LEA R26, P4, R63.reuse, R0.reuse, 0x2 ;  /* 0x000000003f1a7211 */ /* 0x0c2fe200078810ff */
[----:B------:R1:W-:Y:S01]  /*117e0*/  STL.64 [R1+0xd88], R18 ;  /* 0x000d881201007387 */ /* 0x0003e20000100a00 */
[-C--:B------:R-:W-:Y:S01]  /*117f0*/  LEA.HI.X.SX32 R15, R62, R7.reuse, 0x2, P5 ;  /* 0x000000073e0f7211 */ /* 0x080fe200028f16ff */
[----:B------:R-:W-:Y:S01]  /*11800*/  IMAD.MOV.U32 R161, RZ, RZ, R111 ;  /* 0x000000ffffa17224 */ /* 0x000fe200078e006f */
[-C--:B------:R-:W-:Y:S01]  /*11810*/  LEA.HI.X.SX32 R27, R63, R7.reuse, 0x2, P4 ;  /* 0x000000073f1b7211 */ /* 0x080fe200020f16ff */
[----:B------:R4:W-:Y:S01]  /*11820*/  STL.64 [R1+0xda8], R16 ;  /* 0x000da81001007387 */ /* 0x0009e20000100a00 */
[CC--:B--2---:R-:W-:Y:S01]  /*11830*/  LEA R22, P3, R64.reuse, R0.reuse, 0x2 ;  /* 0x0000000040167211 */ /* 0x0c4fe200078610ff */
[----:B------:R-:W-:Y:S01]  /*11840*/  IMAD.MOV.U32 R180, RZ, RZ, R116 ;  /* 0x000000ffffb47224 */ /* 0x000fe200078e0074 */
[-C--:B------:R-:W-:Y:S01]  /*11850*/  LEA R24, P4, R69, R0.reuse, 0x2 ;  /* 0x0000000045187211 */ /* 0x080fe200078810ff */
[----:B------:R2:W-:Y:S01]  /*11860*/  STL.64 [R1+0xdc8], R14 ;  /* 0x000dc80e01007387 */ /* 0x0005e20000100a00 */
[-C--:B---3--:R-:W-:Y:S01]  /*11870*/  LEA R20, P2, R65, R0.reuse, 0x2 ;  /* 0x0000000041147211 */ /* 0x088fe200078410ff */
[----:B------:R-:W-:Y:S01]  /*11880*/  IMAD.MOV.U32 R117, RZ, RZ, R112 ;  /* 0x000000ffff757224 */ /* 0x000fe200078e0070 */
[-C--:B------:R-:W-:Y:S01]  /*11890*/  LEA.HI.X.SX32 R23, R64, R7.reuse, 0x2, P3 ;  /* 0x0000000740177211 */ /* 0x080fe200018f16ff */
[----:B------:R-:W-:Y:S01]  /*118a0*/  IMAD.MOV.U32 R138, RZ, RZ, R118 ;  /* 0x000000ffff8a7224 */ /* 0x000fe200078e0076 */
[CC--:B-1----:R-:W-:Y:S01]  /*118b0*/  LEA R18, P1, R66.reuse, R0.reuse, 0x2 ;  /* 0x0000000042127211 */ /* 0x0c2fe200078210ff */
[----:B------:R-:W-:Y:S01]  /*118c0*/  IMAD R110, R203, UR13, RZ ;  /* 0x0000000dcb6e7c24 */ /* 0x000fe2000f8e02ff */
[-C--:B------:R-:W-:Y:S01]  /*118d0*/  LEA.HI.X.SX32 R21, R65, R7.reuse, 0x2, P2 ;  /* 0x0000000741157211 */ /* 0x080fe200010f16ff */
[----:B------:R1:W-:Y:S01]  /*118e0*/  STL.64 [R1+0xe08], R22 ;  /* 0x000e081601007387 */ /* 0x0003e20000100a00 */
[-C--:B------:R-:W-:Y:S01]  /*118f0*/  LEA.HI.X.SX32 R19, R66, R7.reuse, 0x2, P1 ;  /* 0x0000000742137211 */ /* 0x080fe200008f16ff */
[----:B------:R-:W-:Y:S01]  /*11900*/  IMAD R111, R207, UR14, RZ ;  /* 0x0000000ecf6f7c24 */ /* 0x000fe2000f8e02ff */
[-C--:B----4-:R-:W-:Y:S01]  /*11910*/  LEA R16, P0, R67, R0.reuse, 0x2 ;  /* 0x0000000043107211 */ /* 0x090fe200078010ff */
[----:B------:R-:W-:Y:S01]  /*11920*/  STL.64 [R1+0xde8], R26 ;  /* 0x000de81a01007387 */ /* 0x000fe20000100a00 */
[-C--:B--2---:R-:W-:Y:S01]  /*11930*/  LEA R14, P5, R68, R0.reuse, 0x2 ;  /* 0x00000000440e7211 */ /* 0x084fe200078a10ff */
[----:B------:R-:W-:Y:S01]  /*11940*/  IMAD R112, R211, UR15, RZ ;  /* 0x0000000fd3707c24 */ /* 0x000fe2000f8e02ff */
[----:B------:R-:W-:Y:S01]  /*11950*/  LEA.HI.X.SX32 R17, R67, R7, 0x2, P0 ;  /* 0x0000000743117211 */ /* 0x000fe200000f16ff */
[----:B------:R-:W-:Y:S01]  /*11960*/  STL [R1+0xb10], R24 ;  /* 0x000b101801007387 */ /* 0x000fe20000100800 */
[----:B------:R-:W-:Y:S01]  /*11970*/  LEA R54, P6, R100, R0, 0x2 ;  /* 0x0000000064367211 */ /* 0x000fe200078c10ff */
[----:B------:R-:W-:-:S02]  /*11980*/  IMAD R113, R215, UR16, RZ ;  /* 0x00000010d7717c24 */ /* 0x000fc4000f8e02ff */
[----:B------:R2:W-:Y:S01]  /*11990*/  STL.64 [R1+0xe28], R20 ;  /* 0x000e281401007387 */ /* 0x0005e20000100a00 */
[-C--:B-1----:R-:W-:Y:S01]  /*119a0*/  LEA R22, P3, R70, R0.reuse, 0x2 ;  /* 0x0000000046167211 */ /* 0x082fe200078610ff */
[----:B------:R-:W-:Y:S02]  /*119b0*/  IMAD R114, R219, UR17, RZ ;  /* 0x00000011db727c24 */ /* 0x000fe4000f8e02ff */
[----:B------:R1:W-:Y:S01]  /*119c0*/  STL.64 [R1+0xab0], R18 ;  /* 0x000ab01201007387 */ /* 0x0003e20000100a00 */
[----:B------:R-:W-:Y:S02]  /*119d0*/  IMAD R115, R223, UR18, RZ ;  /* 0x00000012df737c24 */ /* 0x000fe4000f8e02ff */
[----:B------:R-:W-:Y:S01]  /*119e0*/  IMAD.MOV.U32 R204, RZ, RZ, R192 ;  /* 0x000000ffffcc7224 */ /* 0x000fe200078e00c0 */
[----:B------:R-:W3:Y:S01]  /*119f0*/  LDL.64 R66, [R1+0xb10] ;  /* 0x000b100001427983 */ /* 0x000ee20000100a00 */
[-C--:B------:R-:W-:Y:S01]  /*11a00*/  LEA.HI.X.SX32 R15, R68, R7.reuse, 0x2, P5 ;  /* 0x00000007440f7211 */ /* 0x080fe200028f16ff */
[----:B------:R-:W-:Y:S01]  /*11a10*/  IMAD R116, R227, UR19, RZ ;  /* 0x00000013e3747c24 */ /* 0x000fe2000f8e02ff */
[----:B------:R-:W-:Y:S01]  /*11a20*/  LEA.HI.X.SX32 R23, R70, R7, 0x2, P3 ;  /* 0x0000000746177211 */ /* 0x000fe200018f16ff */
[----:B------:R4:W-:Y:S01]  /*11a30*/  STL.64 [R1+0xad0], R16 ;  /* 0x000ad01001007387 */ /* 0x0009e20000100a00 */
[----:B--2---:R-:W-:Y:S01]  /*11a40*/  LEA R20, P2, R71, R0, 0x2 ;  /* 0x0000000047147211 */ /* 0x004fe200078410ff */
[----:B------:R-:W-:-:S02]  /*11a50*/  IMAD.MOV.U32 R208, RZ, RZ, R188 ;  /* 0x000000ffffd07224 */ /* 0x000fc400078e00bc */
[----:B------:R-:W-:Y:S01]  /*11a60*/  IMAD.MOV.U32 R236, RZ, RZ, R168 ;  /* 0x000000ffffec7224 */ /* 0x000fe200078e00a8 */
[CC--:B-1----:R-:W-:Y:S01]  /*11a70*/  LEA R18, P1, R72.reuse, R0.reuse, 0x2 ;  /* 0x0000000048127211 */ /* 0x0c2fe200078210ff */
[----:B------:R1:W-:Y:S01]  /*11a80*/  STL.64 [R1+0xaf0], R14 ;  /* 0x000af00e01007387 */ /* 0x0003e20000100a00 */
[-C--:B------:R-:W-:Y:S01]  /*11a90*/  LEA.HI.X.SX32 R21, R71, R7.reuse, 0x2, P2 ;  /* 0x0000000747157211 */ /* 0x080fe200010f16ff */
[----:B------:R-:W-:Y:S01]  /*11aa0*/  IMAD.MOV.U32 R232, RZ, RZ, R156 ;  /* 0x000000ffffe87224 */ /* 0x000fe200078e009c */
[----:B------:R-:W-:Y:S01]  /*11ab0*/  LEA.HI.X.SX32 R19, R72, R7, 0x2, P1 ;  /* 0x0000000748137211 */ /* 0x000fe200008f16ff */
[----:B------:R-:W-:Y:S02]  /*11ac0*/  IMAD.MOV.U32 R134, RZ, RZ, R122 ;  /* 0x000000ffff867224 */ /* 0x000fe400078e007a */
[----:B------:R-:W-:Y:S01]  /*11ad0*/  IMAD.MOV.U32 R135, RZ, RZ, R123 ;  /* 0x000000ffff877224 */ /* 0x000fe200078e007b */
[----:B----4-:R-:W-:Y:S01]  /*11ae0*/  LEA R16, P0, R73, R0, 0x2 ;  /* 0x0000000049107211 */ /* 0x010fe200078010ff */
[----:B------:R2:W-:Y:S01]  /*11af0*/  STL.64 [R1+0xb30], R22 ;  /* 0x000b301601007387 */ /* 0x0005e20000100a00 */
[----:B------:R-:W-:-:S02]  /*11b00*/  IMAD.MOV.U32 R139, RZ, RZ, R119 ;  /* 0x000000ffff8b7224 */ /* 0x000fc400078e0077 */
[----:B------:R-:W-:Y:S01]  /*11b10*/  IMAD.MOV.U32 R184, RZ, RZ, R120 ;  /* 0x000000ffffb87224 */ /* 0x000fe200078e0078 */
[CC--:B-1----:R-:W-:Y:S01]  /*11b20*/  LEA R14, P5, R74.reuse, R0.reuse, 0x2 ;  /* 0x000000004a0e7211 */ /* 0x0c2fe200078a10ff */
[----:B------:R-:W-:Y:S01]  /*11b30*/  IMAD.MOV.U32 R185, RZ, RZ, R121 ;  /* 0x000000ffffb97224 */ /* 0x000fe200078e0079 */
[-C--:B------:R-:W-:Y:S01]  /*11b40*/  LEA.HI.X.SX32 R17, R73, R7.reuse, 0x2, P0 ;  /* 0x0000000749117211 */ /* 0x080fe200000f16ff */
[----:B------:R-:W-:Y:S01]  /*11b50*/  IMAD.MOV.U32 R228, RZ, RZ, R138 ;  /* 0x000000ffffe47224 */ /* 0x000fe200078e008a */
[----:B------:R-:W-:Y:S01]  /*11b60*/  LEA.HI.X.SX32 R15, R74, R7, 0x2, P5 ;  /* 0x000000074a0f7211 */ /* 0x000fe200028f16ff */
[----:B------:R-:W-:Y:S02]  /*11b70*/  IMAD.MOV.U32 R196, RZ, RZ, R144 ;  /* 0x000000ffffc47224 */ /* 0x000fe400078e0090 */
[----:B------:R-:W-:Y:S01]  /*11b80*/  IMAD.MOV.U32 R205, RZ, RZ, R193 ;  /* 0x000000ffffcd7224 */ /* 0x000fe200078e00c1 */
[----:B--2---:R-:W-:Y:S01]  /*11b90*/  LEA R22, P3, R76, R0, 0x2 ;  /* 0x000000004c167211 */ /* 0x004fe200078610ff */
[----:B------:R-:W-:-:S02]  /*11ba0*/  IMAD R118, R251, UR25, RZ ;  /* 0x00000019fb767c24 */ /* 0x000fc4000f8e02ff */
[----:B------:R-:W-:Y:S01]  /*11bb0*/  IMAD.MOV.U32 R209, RZ, RZ, R189 ;  /* 0x000000ffffd17224 */ /* 0x000fe200078e00bd */
[----:B------:R-:W-:Y:S01]  /*11bc0*/  LEA.HI.X.SX32 R23, R76, R7, 0x2, P3 ;  /* 0x000000074c177211 */ /* 0x000fe200018f16ff */
[----:B------:R-:W-:Y:S02]  /*11bd0*/  IMAD R117, R117, UR26, RZ ;  /* 0x0000001a75757c24 */ /* 0x000fe4000f8e02ff */
[----:B------:R-:W-:Y:S02]  /*11be0*/  IMAD.MOV.U32 R237, RZ, RZ, R169 ;  /* 0x000000ffffed7224 */ /* 0x000fe400078e00a9 */
[----:B------:R-:W-:Y:S02]  /*11bf0*/  IMAD.MOV.U32 R220, RZ, RZ, R176 ;  /* 0x000000ffffdc7224 */ /* 0x000fe400078e00b0 */
[----:B------:R-:W-:Y:S02]  /*11c00*/  IMAD.MOV.U32 R224, RZ, RZ, R172 ;  /* 0x000000ffffe07224 */ /* 0x000fe400078e00ac */
[----:B------:R-:W-:-:S02]  /*11c10*/  IMAD.MOV.U32 R240, RZ, RZ, R164 ;  /* 0x000000fffff07224 */ /* 0x000fc400078e00a4 */
[----:B------:R-:W-:Y:S02]  /*11c20*/  IMAD.MOV.U32 R197, RZ, RZ, R145 ;  /* 0x000000ffffc57224 */ /* 0x000fe400078e0091 */
[----:B------:R-:W-:Y:S02]  /*11c30*/  IMAD.MOV.U32 R212, RZ, RZ, R130 ;  /* 0x000000ffffd47224 */ /* 0x000fe400078e0082 */
[----:B------:R-:W-:Y:S02]  /*11c40*/  IMAD.MOV.U32 R200, RZ, RZ, R126 ;  /* 0x000000ffffc87224 */ /* 0x000fe400078e007e */
[----:B------:R-:W-:Y:S02]  /*11c50*/  VIADD R9, R252, 0xffffffff ;  /* 0xfffffffffc097836 */ /* 0x000fe40000000000 */
[----:B------:R-:W-:Y:S01]  /*11c60*/  IMAD.MOV.U32 R221, RZ, RZ, R177 ;  /* 0x000000ffffdd7224 */ /* 0x000fe200078e00b1 */
[----:B------:R-:W-:Y:S01]  /*11c70*/  LEA.HI.X.SX32 R55, R100, R7, 0x2, P6 ;  /* 0x0000000764377211 */ /* 0x000fe200030f16ff */
[----:B------:R-:W-:-:S02]  /*11c80*/  IMAD.MOV.U32 R233, RZ, RZ, R157 ;  /* 0x000000ffffe97224 */ /* 0x000fc400078e009d */
[----:B------:R-:W-:Y:S02]  /*11c90*/  IMAD.MOV.U32 R225, RZ, RZ, R173 ;  /* 0x000000ffffe17224 */ /* 0x000fe400078e00ad */
[----:B------:R-:W-:Y:S02]  /*11ca0*/  IMAD.MOV.U32 R241, RZ, RZ, R165 ;  /* 0x000000fffff17224 */ /* 0x000fe400078e00a5 */
[----:B------:R-:W-:Y:S02]  /*11cb0*/  IMAD.MOV.U32 R213, RZ, RZ, R131 ;  /* 0x000000ffffd57224 */ /* 0x000fe400078e0083 */
[----:B------:R-:W-:Y:S01]  /*11cc0*/  IMAD.MOV.U32 R201, RZ, RZ, R127 ;  /* 0x000000ffffc97224 */ /* 0x000fe200078e007f */
[----:B------:R-:W-:Y:S01]  /*11cd0*/  UMOV UR7, 0x400 ;  /* 0x0000040000077882 */ /* 0x000fe20000000000 */
[----:B------:R-:W-:Y:S02]  /*11ce0*/  IMAD.MOV.U32 R244, RZ, RZ, R160 ;  /* 0x000000fffff47224 */ /* 0x000fe400078e00a0 */
[----:B------:R-:W-:Y:S01]  /*11cf0*/  IMAD.SHL.U32 R13, R4, 0x2, RZ ;  /* 0x00000002040d7824 */ /* 0x000fe200078e00ff */
[----:B------:R-:W-:Y:S01]  /*11d00*/  ULDC.64 UR4, c[0x0][0x208] ;  /* 0x0000820000047ab9 */ /* 0x000fe20000000a00 */
[----:B------:R-:W-:Y:S01]  /*11d10*/  IMAD.MOV.U32 R245, RZ, RZ, R161 ;  /* 0x000000fffff57224 */ /* 0x000fe200078e00a1 */
[----:B------:R-:W1:Y:S01]  /*11d20*/  LDC R27, c[0x0][0x230] ;  /* 0x00008c00ff1b7b82 */ /* 0x000e620000000800 */
[----:B---3--:R-:W-:Y:S01]  /*11d30*/  LEA.HI.X.SX32 R67, R69, R7, 0x2, P4 ;  /* 0x0000000745437211 */ /* 0x008fe200020f16ff */
[----:B------:R-:W-:Y:S01]  /*11d40*/  IMAD.MOV.U32 R66, RZ, RZ, R24 ;  /* 0x000000ffff427224 */ /* 0x000fe200078e0018 */
[----:B------:R-:W-:Y:S01]  /*11d50*/  LEA R24, P4, R75, R0, 0x2 ;  /* 0x000000004b187211 */ /* 0x000fe200078810ff */
[----:B------:R-:W-:-:S04]  /*11d60*/  IMAD.MOV.U32 R192, RZ, RZ, R146 ;  /* 0x000000ffffc07224 */ /* 0x000fc800078e0092 */
[----:B------:R-:W2:Y:S01]  /*11d70*/  LDC R252, c[0x0][0x230] ;  /* 0x00008c00fffc7b82 */ /* 0x000ea20000000800 */
[----:B------:R-:W-:Y:S01]  /*11d80*/  STL [R1+0xb14], R67 ;  /* 0x000b144301007387 */ /* 0x000fe20000100800 */
[----:B------:R-:W-:Y:S01]  /*11d90*/  LEA.HI.X.SX32 R25, R75, R7, 0x2, P4 ;  /* 0x000000074b197211 */ /* 0x000fe200020f16ff */
[----:B------:R-:W-:Y:S02]  /*11da0*/  IMAD.MOV.U32 R188, RZ, RZ, R148 ;  /* 0x000000ffffbc7224 */ /* 0x000fe400078e0094 */
[----:B------:R-:W-:Y:S01]  /*11db0*/  STL.64 [R1+0x1850], R66 ;  /* 0x0018504201007387 */ /* 0x000fe20000100a00 */
[----:B------:R-:W-:Y:S02]  /*11dc0*/  IMAD.MOV.U32 R156, RZ, RZ, R140 ;  /* 0x000000ffff9c7224 */ /* 0x000fe400078e008c */
[----:B------:R-:W-:Y:S01]  /*11dd0*/  IMAD.MOV.U32 R168, RZ, RZ, R142 ;  /* 0x000000ffffa87224 */ /* 0x000fe200078e008e */
[----:B------:R3:W-:Y:S01]  /*11de0*/  STL.64 [R1+0xb50], R20 ;  /* 0x000b501401007387 */ /* 0x0007e20000100a00 */
[----:B------:R-:W-:-:S02]  /*11df0*/  IMAD R123, R231, UR20, RZ ;  /* 0x00000014e77b7c24 */ /* 0x000fc4000f8e02ff */
[----:B------:R-:W-:Y:S01]  /*11e00*/  IMAD R122, R235, UR21, RZ ;  /* 0x00000015eb7a7c24 */ /* 0x000fe2000f8e02ff */
[----:B------:R4:W-:Y:S01]  /*11e10*/  STL.64 [R1+0xb70], R18 ;  /* 0x000b701201007387 */ /* 0x0009e20000100a00 */
[----:B------:R-:W-:Y:S02]  /*11e20*/  IMAD R121, R239, UR22, RZ ;  /* 0x00000016ef797c24 */ /* 0x000fe4000f8e02ff */
[----:B------:R-:W-:Y:S01]  /*11e30*/  IMAD R120, R243, UR23, RZ ;  /* 0x00000017f3787c24 */ /* 0x000fe2000f8e02ff */
[----:B------:R1:W-:Y:S01]  /*11e40*/  STL.64 [R1+0xb90], R16 ;  /* 0x000b901001007387 */ /* 0x0003e20000100a00 */
[----:B------:R-:W-:Y:S01]  /*11e50*/  IMAD R119, R247, UR24, RZ ;  /* 0x00000018f7777c24 */ /* 0x000fe2000f8e02ff */
[-C--:B---3--:R-:W-:Y:S02]  /*11e60*/  LEA R20, P2, R77, R0.reuse, 0x2 ;  /* 0x000000004d147211 */ /* 0x088fe400078410ff */
[----:B------:R3:W-:Y:S01]  /*11e70*/  STL.64 [R1+0xbb0], R14 ;  /* 0x000bb00e01007387 */ /* 0x0007e20000100a00 */
[----:B----4-:R-:W-:-:S03]  /*11e80*/  LEA R18, P1, R78, R0, 0x2 ;  /* 0x000000004e127211 */ /* 0x010fc600078210ff */
[----:B------:R4:W-:Y:S01]  /*11e90*/  STL.64 [R1+0xbd0], R24 ;  /* 0x000bd01801007387 */ /* 0x0009e20000100a00 */
[-C--:B------:R-:W-:Y:S02]  /*11ea0*/  LEA.HI.X.SX32 R21, R77, R7.reuse, 0x2, P2 ;  /* 0x000000074d157211 */ /* 0x080fe400010f16ff */
[CC--:B-1----:R-:W-:Y:S01]  /*11eb0*/  LEA R16, P0, R79.reuse, R0.reuse, 0x2 ;  /* 0x000000004f107211 */ /* 0x0c2fe200078010ff */
[----:B------:R1:W-:Y:S01]  /*11ec0*/  STL.64 [R1+0xbf0], R22 ;  /* 0x000bf01601007387 */ /* 0x0003e20000100a00 */
[-C--:B------:R-:W-:Y:S02]  /*11ed0*/  LEA.HI.X.SX32 R19, R78, R7.reuse, 0x2, P1 ;  /* 0x000000074e137211 */ /* 0x080fe400008f16ff */
[-C--:B---3--:R-:W-:Y:S02]  /*11ee0*/  LEA R14, P5, R80, R0.reuse, 0x2 ;  /* 0x00000000500e7211 */ /* 0x088fe400078a10ff */
[----:B------:R-:W-:Y:S02]  /*11ef0*/  LEA.HI.X.SX32 R17, R79, R7, 0x2, P0 ;  /* 0x000000074f117211 */ /* 0x000fe400000f16ff */
[----:B----4-:R-:W-:-:S02]  /*11f00*/  LEA R24, P4, R81, R0, 0x2 ;  /* 0x0000000051187211 */ /* 0x010fc400078810ff */
[-C--:B------:R-:W-:Y:S02]  /*11f10*/  LEA.HI.X.SX32 R15, R80, R7.reuse, 0x2, P5 ;  /* 0x00000007500f7211 */ /* 0x080fe400028f16ff */
[CC--:B-1----:R-:W-:Y:S01]  /*11f20*/  LEA R22, P3, R82.reuse, R0.reuse, 0x2 ;  /* 0x0000000052167211 */ /* 0x0c2fe200078610ff */
[----:B------:R1:W-:Y:S01]  /*11f30*/  STL.64 [R1+0xc10], R20 ;  /* 0x000c101401007387 */ /* 0x0003e20000100a00 */
[-C--:B------:R-:W-:Y:S02]  /*11f40*/  LEA.HI.X.SX32 R25, R81, R7.reuse, 0x2, P4 ;  /* 0x0000000751197211 */ /* 0x080fe400020f16ff */
[-C--:B------:R-:W-:Y:S01]  /*11f50*/  LEA R12, P4, R87, R0.reuse, 0x2 ;  /* 0x00000000570c7211 */ /* 0x080fe200078810ff */
[----:B------:R3:W-:Y:S01]  /*11f60*/  STL.64 [R1+0xc30], R18 ;  /* 0x000c301201007387 */ /* 0x0007e20000100a00 */
[----:B------:R-:W-:Y:S02]  /*11f70*/  LEA.HI.X.SX32 R23, R82, R7, 0x2, P3 ;  /* 0x0000000752177211 */ /* 0x000fe400018f16ff */
[-C--:B------:R-:W-:Y:S01]  /*11f80*/  LEA R8, P3, R88, R0.reuse, 0x2 ;  /* 0x0000000058087211 */ /* 0x080fe200078610ff */
[----:B------:R4:W-:Y:S01]  /*11f90*/  STL.64 [R1+0xc50], R16 ;  /* 0x000c501001007387 */ /* 0x0009e20000100a00 */
[----:B-1----:R-:W-:-:S03]  /*11fa0*/  LEA R20, P2, R83, R0, 0x2 ;  /* 0x0000000053147211 */ /* 0x002fc600078410ff */
[----:B------:R1:W-:Y:S01]  /*11fb0*/  STL.64 [R1+0xc70], R14 ;  /* 0x000c700e01007387 */ /* 0x0003e20000100a00 */
[----:B---3--:R-:W-:-:S03]  /*11fc0*/  LEA R18, P1, R84, R0, 0x2 ;  /* 0x0000000054127211 */ /* 0x008fc600078210ff */
[----:B------:R-:W-:Y:S01]  /*11fd0*/  STL.64 [R1+0xc90], R24 ;  /* 0x000c901801007387 */ /* 0x000fe20000100a00 */
[-C--:B------:R-:W-:Y:S02]  /*11fe0*/  LEA.HI.X.SX32 R21, R83, R7.reuse, 0x2, P2 ;  /* 0x0000000753157211 */ /* 0x080fe400010f16ff */
[----:B------:R-:W-:Y:S01]  /*11ff0*/  LEA.HI.X.SX32 R19, R84, R7, 0x2, P1 ;  /* 0x0000000754137211 */ /* 0x000fe200008f16ff */
[----:B------:R-:W-:Y:S01]  /*12000*/  STL [R1+0xd50], R12 ;  /* 0x000d500c01007387 */ /* 0x000fe20000100800 */
[----:B----4-:R-:W-:-:S03]  /*12010*/  LEA R16, P0, R85, R0, 0x2 ;  /* 0x0000000055107211 */ /* 0x010fc600078010ff */
[----:B------:R-:W-:Y:S04]  /*12020*/  STL.64 [R1+0xcb0], R22 ;  /* 0x000cb01601007387 */ /* 0x000fe80000100a00 */
[----:B------:R-:W-:Y:S01]  /*12030*/  STL [R1+0xd70], R8 ;  /* 0x000d700801007387 */ /* 0x000fe20000100800 */
[----:B------:R-:W-:Y:S02]  /*12040*/  LEA.HI.X.SX32 R17, R85, R7, 0x2, P0 ;  /* 0x0000000755117211 */ /* 0x000fe400000f16ff */
[-C--:B------:R-:W-:Y:S01]  /*12050*/  LEA R40, P6, R107, R0.reuse, 0x2 ;  /* 0x000000006b287211 */ /* 0x080fe200078c10ff */
[----:B------:R-:W3:Y:S01]  /*12060*/  LDL.64 R82, [R1+0xd70] ;  /* 0x000d700001527983 */ /* 0x000ee20000100a00 */
[----:B-1----:R-:W-:Y:S01]  /*12070*/  LEA R14, P5, R86, R0, 0x2 ;  /* 0x00000000560e7211 */ /* 0x002fe200078a10ff */
[----:B------:R-:W-:-:S02]  /*12080*/  IMAD.MOV.U32 R229, RZ, RZ, R139 ;  /* 0x000000ffffe57224 */ /* 0x000fc400078e008b */
[----:B------:R-:W-:Y:S01]  /*12090*/  IMAD.MOV.U32 R193, RZ, RZ, R147 ;  /* 0x000000ffffc17224 */ /* 0x000fe200078e0093 */
[----:B------:R1:W-:Y:S01]  /*120a0*/  STL.64 [R1+0xcd0], R20 ;  /* 0x000cd01401007387 */ /* 0x0003e20000100a00 */
[CC--:B------:R-:W-:Y:S01]  /*120b0*/  LEA R80, P2, R89.reuse, R0.reuse, 0x2 ;  /* 0x0000000059507211 */ /* 0x0c0fe200078410ff */
[----:B------:R-:W-:Y:S01]  /*120c0*/  IMAD.MOV.U32 R189, RZ, RZ, R149 ;  /* 0x000000ffffbd7224 */ /* 0x000fe200078e0095 */
[-C--:B------:R-:W-:Y:S01]  /*120d0*/  LEA R78, P1, R90, R0.reuse, 0x2 ;  /* 0x000000005a4e7211 */ /* 0x080fe200078210ff */
[----:B------:R-:W-:Y:S01]  /*120e0*/  STL.64 [R1+0xcf0], R18 ;  /* 0x000cf01201007387 */ /* 0x000fe20000100a00 */
[----:B------:R-:W-:Y:S02]  /*120f0*/  IMAD.MOV.U32 R157, RZ, RZ, R141 ;  /* 0x000000ffff9d7224 */ /* 0x000fe400078e008d */
[----:B------:R-:W-:Y:S01]  /*12100*/  IMAD.MOV.U32 R169, RZ, RZ, R143 ;  /* 0x000000ffffa97224 */ /* 0x000fe200078e008f */
[----:B------:R-:W4:Y:S01]  /*12110*/  LDL.64 R84, [R1+0xd50] ;  /* 0x000d500001547983 */ /* 0x000f220000100a00 */
[-C--:B------:R-:W-:Y:S01]  /*12120*/  LEA.HI.X.SX32 R15, R86, R7.reuse, 0x2, P5 ;  /* 0x00000007560f7211 */ /* 0x080fe200028f16ff */
[----:B------:R-:W-:Y:S01]  /*12130*/  IMAD.MOV.U32 R216, RZ, RZ, R134 ;  /* 0x000000ffffd87224 */ /* 0x000fe200078e0086 */
[-C--:B------:R-:W-:Y:S01]  /*12140*/  LEA.HI.X.SX32 R81, R89, R7.reuse, 0x2, P2 ;  /* 0x0000000759517211 */ /* 0x080fe200010f16ff */
[----:B------:R-:W-:Y:S01]  /*12150*/  IMAD.MOV.U32 R176, RZ, RZ, R136 ;  /* 0x000000ffffb07224 */ /* 0x000fe200078e0088 */
[-C--:B------:R-:W-:Y:S01]  /*12160*/  LEA R76, P0, R91, R0.reuse, 0x2 ;  /* 0x000000005b4c7211 */ /* 0x080fe200078010ff */
[----:B------:R-:W-:Y:S01]  /*12170*/  IMAD.MOV.U32 R172, RZ, RZ, R132 ;  /* 0x000000ffffac7224 */ /* 0x000fe200078e0084 */
[-C--:B------:R-:W-:Y:S01]  /*12180*/  LEA R74, P5, R92, R0.reuse, 0x2 ;  /* 0x000000005c4a7211 */ /* 0x080fe200078a10ff */
[----:B------:R-:W-:Y:S01]  /*12190*/  IMAD.MOV.U32 R160, RZ, RZ, R128 ;  /* 0x000000ffffa07224 */ /* 0x000fe200078e0080 */
[-C--:B------:R-:W-:Y:S01]  /*121a0*/  LEA R64, P2, R95, R0.reuse, 0x2 ;  /* 0x000000005f407211 */ /* 0x080fe200078410ff */
[----:B------:R-:W-:Y:S01]  /*121b0*/  IMAD.MOV.U32 R164, RZ, RZ, R124 ;  /* 0x000000ffffa47224 */ /* 0x000fe200078e007c */
[-C--:B------:R-:W-:Y:S01]  /*121c0*/  LEA.HI.X.SX32 R79, R90, R7.reuse, 0x2, P1 ;  /* 0x000000075a4f7211 */ /* 0x080fe200008f16ff */
[----:B------:R-:W-:Y:S01]  /*121d0*/  IMAD.MOV.U32 R217, RZ, RZ, R135 ;  /* 0x000000ffffd97224 */ /* 0x000fe200078e0087 */
[-C--:B------:R-:W-:Y:S01]  /*121e0*/  LEA.HI.X.SX32 R77, R91, R7.reuse, 0x2, P0 ;  /* 0x000000075b4d7211 */ /* 0x080fe200000f16ff */
[----:B------:R-:W-:Y:S01]  /*121f0*/  IMAD.MOV.U32 R177, RZ, RZ, R137 ;  /* 0x000000ffffb17224 */ /* 0x000fe200078e0089 */
[-C--:B------:R-:W-:Y:S01]  /*12200*/  LEA.HI.X.SX32 R75, R92, R7.reuse, 0x2, P5 ;  /* 0x000000075c4b7211 */ /* 0x080fe200028f16ff */
[----:B------:R-:W-:Y:S01]  /*12210*/  IMAD.MOV.U32 R173, RZ, RZ, R133 ;  /* 0x000000ffffad7224 */ /* 0x000fe200078e0085 */
[----:B------:R-:W-:Y:S01]  /*12220*/  LEA.HI.X.SX32 R65, R95, R7, 0x2, P2 ;  /* 0x000000075f417211 */ /* 0x000fe200010f16ff */
[----:B------:R-:W-:Y:S01]  /*12230*/  IMAD.MOV.U32 R161, RZ, RZ, R129 ;  /* 0x000000ffffa17224 */ /* 0x000fe200078e0081 */
[-C--:B------:R-:W-:Y:S01]  /*12240*/  LEA R62, P1, R96, R0.reuse, 0x2 ;  /* 0x00000000603e7211 */ /* 0x080fe200078210ff */
[----:B------:R-:W-:Y:S01]  /*12250*/  IMAD.MOV.U32 R165, RZ, RZ, R125 ;  /* 0x000000ffffa57224 */ /* 0x000fe200078e007d */
[-C--:B------:R-:W-:Y:S01]  /*12260*/  LEA R60, P0, R97, R0.reuse, 0x2 ;  /* 0x00000000613c7211 */ /* 0x080fe200078010ff */
[----:B-1----:R-:W1:Y:S01]  /*12270*/  LDC R21, c[0x0][0x230] ;  /* 0x00008c00ff157b82 */ /* 0x002e620000000800 */
[----:B------:R-:W-:-:S02]  /*12280*/  LEA R58, P5, R98, R0, 0x2 ;  /* 0x00000000623a7211 */ /* 0x000fc400078a10ff */
[-C--:B------:R-:W-:Y:S02]  /*12290*/  LEA R50, P2, R102, R0.reuse, 0x2 ;  /* 0x0000000066327211 */ /* 0x080fe400078410ff */
[-C--:B------:R-:W-:Y:S02]  /*122a0*/  LEA.HI.X.SX32 R63, R96, R7.reuse, 0x2, P1 ;  /* 0x00000007603f7211 */ /* 0x080fe400008f16ff */
[-C--:B------:R-:W-:Y:S01]  /*122b0*/  LEA.HI.X.SX32 R61, R97, R7.reuse, 0x2, P0 ;  /* 0x00000007613d7211 */ /* 0x080fe200000f16ff */
[----:B------:R-:W-:Y:S01]  /*122c0*/  ULEA UR6, UR6, UR7, 0x18 ;  /* 0x0000000706067291 */ /* 0x000fe2000f8ec03f */
[-C--:B------:R-:W-:Y:S01]  /*122d0*/  LEA.HI.X.SX32 R59, R98, R7.reuse, 0x2, P5 ;  /* 0x00000007623b7211 */ /* 0x080fe200028f16ff */
[----:B------:R-:W-:Y:S01]  /*122e0*/  IMAD R24, R4, 0xc, RZ ;  /* 0x0000000c04187824 */ /* 0x000fe200078e02ff */
[----:B------:R-:W-:Y:S01]  /*122f0*/  LEA.HI.X.SX32 R51, R102, R7, 0x2, P2 ;  /* 0x0000000766337211 */ /* 0x000fe200010f16ff */
[----:B------:R-:W2:Y:S01]  /*12300*/  LDC R20, c[0x0][0x230] ;  /* 0x00008c00ff147b82 */ /* 0x000ea20000000800 */
[----:B------:R-:W-:-:S02]  /*12310*/  LEA R48, P1, R103, R0, 0x2 ;  /* 0x0000000067307211 */ /* 0x000fc400078210ff */
[CC--:B------:R-:W-:Y:S02]  /*12320*/  LEA R46, P0, R104.reuse, R0.reuse, 0x2 ;  /* 0x00000000682e7211 */ /* 0x0c0fe400078010ff */
[-C--:B------:R-:W-:Y:S02]  /*12330*/  LEA R44, P5, R105, R0.reuse, 0x2 ;  /* 0x00000000692c7211 */ /* 0x080fe400078a10ff */
[----:B------:R-:W-:Y:S01]  /*12340*/  LEA R36, P2, R109, R0, 0x2 ;  /* 0x000000006d247211 */ /* 0x000fe200078410ff */
[----:B------:R-:W-:Y:S01]  /*12350*/  IMAD.MOV.U32 R154, RZ, RZ, R236 ;  /* 0x000000ffff9a7224 */ /* 0x000fe200078e00ec */
[-C--:B------:R-:W-:Y:S01]  /*12360*/  LEA.HI.X.SX32 R49, R103, R7.reuse, 0x2, P1 ;  /* 0x0000000767317211 */ /* 0x080fe200008f16ff */
[----:B------:R-:W1:Y:S01]  /*12370*/  LDC R22, c[0x0][0x230] ;  /* 0x00008c00ff167b82 */ /* 0x000e620000000800 */
[-C--:B------:R-:W-:Y:S02]  /*12380*/  LEA.HI.X.SX32 R47, R104, R7.reuse, 0x2, P0 ;  /* 0x00000007682f7211 */ /* 0x080fe400000f16ff */
[----:B------:R-:W-:-:S02]  /*12390*/  LEA.HI.X.SX32 R45, R105, R7, 0x2, P5 ;  /* 0x00000007692d7211 */ /* 0x000fc400028f16ff */
[-C--:B------:R-:W-:Y:S02]  /*123a0*/  LEA.HI.X.SX32 R41, R107, R7.reuse, 0x2, P6 ;  /* 0x000000076b297211 */ /* 0x080fe400030f16ff */
[----:B------:R-:W-:Y:S01]  /*123b0*/  LEA.HI.X.SX32 R37, R109, R7, 0x2, P2 ;  /* 0x000000076d257211 */ /* 0x000fe200010f16ff */
[----:B------:R-:W-:Y:S01]  /*123c0*/  IMAD.MOV.U32 R155, RZ, RZ, R237 ;  /* 0x000000ffff9b7224 */ /* 0x000fe200078e00ed */
[-C--:B------:R-:W-:Y:S01]  /*123d0*/  LEA R150, P1, R110, R0.reuse, 0x2 ;  /* 0x000000006e967211 */ /* 0x080fe200078210ff */
[----:B------:R-:W-:Y:S01]  /*123e0*/  IMAD R206, R4, 0x84, RZ ;  /* 0x0000008404ce7824 */ /* 0x000fe200078e02ff */
[-C--:B------:R-:W-:Y:S01]  /*123f0*/  LEA R148, P0, R111, R0.reuse, 0x2 ;  /* 0x000000006f947211 */ /* 0x080fe200078010ff */
[----:B------:R-:W-:Y:S01]  /*12400*/  IMAD.MOV.U32 R249, RZ, RZ, R241 ;  /* 0x000000fffff97224 */ /* 0x000fe200078e00f1 */
[-C--:B------:R-:W-:Y:S01]  /*12410*/  LEA R146, P5, R112, R0.reuse, 0x2 ;  /* 0x0000000070927211 */ /* 0x080fe200078a10ff */
[----:B------:R-:W-:Y:S01]  /*12420*/  IMAD R210, R4, 0x8c, RZ ;  /* 0x0000008c04d27824 */ /* 0x000fe200078e02ff */
[-C--:B------:R-:W-:Y:S01]  /*12430*/  LEA R142, P6, R114, R0.reuse, 0x2 ;  /* 0x00000000728e7211 */ /* 0x080fe200078c10ff */
[----:B------:R-:W1:Y:S01]  /*12440*/  LDC R25, c[0x0][0x230] ;  /* 0x00008c00ff197b82 */ /* 0x000e620000000800 */
[----:B------:R-:W-:-:S02]  /*12450*/  LEA R138, P2, R116, R0, 0x2 ;  /* 0x00000000748a7211 */ /* 0x000fc400078410ff */
[-C--:B------:R-:W-:Y:S02]  /*12460*/  LEA.HI.X.SX32 R151, R110, R7.reuse, 0x2, P1 ;  /* 0x000000076e977211 */ /* 0x080fe400008f16ff */
[-C--:B------:R-:W-:Y:S02]  /*12470*/  LEA.HI.X.SX32 R149, R111, R7.reuse, 0x2, P0 ;  /* 0x000000076f957211 */ /* 0x080fe400000f16ff */
[-C--:B------:R-:W-:Y:S02]  /*12480*/  LEA.HI.X.SX32 R147, R112, R7.reuse, 0x2, P5 ;  /* 0x0000000770937211 */ /* 0x080fe400028f16ff */
[-C--:B------:R-:W-:Y:S02]  /*12490*/  LEA.HI.X.SX32 R143, R114, R7.reuse, 0x2, P6 ;  /* 0x00000007728f7211 */ /* 0x080fe400030f16ff */
[----:B------:R-:W-:Y:S02]  /*124a0*/  LEA.HI.X.SX32 R139, R116, R7, 0x2, P2 ;  /* 0x00000007748b7211 */ /* 0x000fe400010f16ff */
[----:B------:R-:W-:-:S02]  /*124b0*/  LEA R136, P1, R123, R0, 0x2 ;  /* 0x000000007b887211 */ /* 0x000fc400078210ff */
[-C--:B------:R-:W-:Y:S02]  /*124c0*/  LEA R134, P0, R122, R0.reuse, 0x2 ;  /* 0x000000007a867211 */ /* 0x080fe400078010ff */
[-C--:B------:R-:W-:Y:S02]  /*124d0*/  LEA R132, P5, R121, R0.reuse, 0x2 ;  /* 0x0000000079847211 */ /* 0x080fe400078a10ff */
[-C--:B------:R-:W-:Y:S02]  /*124e0*/  LEA R128, P6, R119, R0.reuse, 0x2 ;  /* 0x0000000077807211 */ /* 0x080fe400078c10ff */
[----:B------:R-:W-:Y:S01]  /*124f0*/  LEA R126, P2, R118, R0, 0x2 ;  /* 0x00000000767e7211 */ /* 0x000fe200078410ff */
[----:B------:R-:W-:Y:S01]  /*12500*/  STL.64 [R1+0xd10], R16 ;  /* 0x000d101001007387 */ /* 0x000fe20000100a00 */
[----:B------:R-:W-:-:S03]  /*12510*/  LEA.HI.X.SX32 R137, R123, R7, 0x2, P1 ;  /* 0x000000077b897211 */ /* 0x000fc600008f16ff */
[----:B------:R2:W-:Y:S01]  /*12520*/  STL.64 [R1+0xd30], R14 ;  /* 0x000d300e01007387 */ /* 0x0005e20000100a00 */
[-C--:B------:R-:W-:Y:S02]  /*12530*/  LEA.HI.X.SX32 R135, R122, R7.reuse, 0x2, P0 ;  /* 0x000000077a877211 */ /* 0x080fe400000f16ff */
[-C--:B------:R-:W-:Y:S02]  /*12540*/  LEA.HI.X.SX32 R133, R121, R7.reuse, 0x2, P5 ;  /* 0x0000000779857211 */ /* 0x080fe400028f16ff */
[-C--:B------:R-:W-:Y:S02]  /*12550*/  LEA.HI.X.SX32 R129, R119, R7.reuse, 0x2, P6 ;  /* 0x0000000777817211 */ /* 0x080fe400030f16ff */
[----:B------:R-:W-:Y:S01]  /*12560*/  LEA.HI.X.SX32 R127, R118, R7, 0x2, P2 ;  /* 0x00000007767f7211 */ /* 0x000fe200010f16ff */
[----:B--2---:R-:W2:Y:S01]  /*12570*/  LDC R15, c[0x0][0x230] ;  /* 0x00008c00ff0f7b82 */ /* 0x004ea20000000800 */
[----:B------:R-:W-:Y:S02]  /*12580*/  ISETP.GE.U32.AND P0, PT, R9, 0x7fffffc0, PT ;  /* 0x7fffffc00900780c */ /* 0x000fe40003f06070 */
[----:B------:R-:W-:-:S05]  /*12590*/  LEA R16, P5, R4, R2, 0x3 ;  /* 0x0000000204107211 */ /* 0x000fca00078a18ff */
[----:B------:R-:W1:Y:S01]  /*125a0*/  LDC R14, c[0x0][0x230] ;  /* 0x00008c00ff0e7b82 */ /* 0x000e620000000800 */
[----:B------:R-:W-:Y:S01]  /*125b0*/  LEA.HI.X.SX32 R17, R13, R3, 0x2, P5 ;  /* 0x000000030d117211 */ /* 0x000fe200028f16ff */
[----:B--2---:R-:W-:Y:S02]  /*125c0*/  VIADD R15, R15, 0xffffffdf ;  /* 0xffffffdf0f0f7836 */ /* 0x004fe40000000000 */
[----:B------:R-:W-:-:S04]  /*125d0*/  VIADD R13, R20, 0xffffffdd ;  /* 0xffffffdd140d7836 */ /* 0x000fc80000000000 */
[----:B------:R-:W2:Y:S01]  /*125e0*/  LDC R20, c[0x0][0x230] ;  /* 0x00008c00ff147b82 */ /* 0x000ea20000000800 */
[----:B------:R-:W-:Y:S02]  /*125f0*/  IMAD.MOV.U32 R236, RZ, RZ, R220 ;  /* 0x000000ffffec7224 */ /* 0x000fe400078e00dc */
[----:B------:R-:W-:Y:S02]  /*12600*/  IMAD.MOV.U32 R220, RZ, RZ, R204 ;  /* 0x000000ffffdc7224 */ /* 0x000fe400078e00cc */
[----:B-1----:R-:W-:Y:S02]  /*12610*/  VIADD R14, R14, 0xffffffde ;  /* 0xffffffde0e0e7836 */ /* 0x002fe40000000000 */
[----:B------:R-:W-:Y:S02]  /*12620*/  IMAD.MOV.U32 R237, RZ, RZ, R221 ;  /* 0x000000ffffed7224 */ /* 0x000fe400078e00dd */
[----:B------:R-:W-:Y:S02]  /*12630*/  IMAD.MOV.U32 R221, RZ, RZ, R205 ;  /* 0x000000ffffdd7224 */ /* 0x000fe400078e00cd */
[----:B------:R-:W-:Y:S01]  /*12640*/  IMAD.MOV.U32 R241, RZ, RZ, R225 ;  /* 0x000000fffff17224 */ /* 0x000fe200078e00e1 */
[----:B------:R-:W-:Y:S01]  /*12650*/  IADD3 R206, P5, R206, R2, RZ ;  /* 0x00000002cece7210 */ /* 0x000fe20007fbe0ff */
[----:B------:R-:W-:-:S02]  /*12660*/  IMAD.MOV.U32 R225, RZ, RZ, R209 ;  /* 0x000000ffffe17224 */ /* 0x000fc400078e00d1 */
[C---:B------:R-:W-:Y:S02]  /*12670*/  IMAD R26, R4.reuse, 0x14, RZ ;  /* 0x00000014041a7824 */ /* 0x040fe400078e02ff */
[C---:B------:R-:W-:Y:S02]  /*12680*/  IMAD R28, R4.reuse, 0x18, RZ ;  /* 0x00000018041c7824 */ /* 0x040fe400078e02ff */
[----:B------:R-:W-:Y:S02]  /*12690*/  IMAD R30, R4, 0x1c, RZ ;  /* 0x0000001c041e7824 */ /* 0x000fe400078e02ff */
[----:B------:R-:W-:Y:S02]  /*126a0*/  IMAD.MOV.U32 R162, RZ, RZ, R154 ;  /* 0x000000ffffa27224 */ /* 0x000fe400078e009a */
[----:B------:R-:W-:Y:S02]  /*126b0*/  IMAD.MOV.U32 R163, RZ, RZ, R155 ;  /* 0x000000ffffa37224 */ /* 0x000fe400078e009b */
[----:B------:R-:W-:-:S02]  /*126c0*/  IMAD.MOV.U32 R178, RZ, RZ, R244 ;  /* 0x000000ffffb27224 */ /* 0x000fc400078e00f4 */
[----:B------:R-:W-:Y:S02]  /*126d0*/  IMAD.MOV.U32 R244, RZ, RZ, R212 ;  /* 0x000000fffff47224 */ /* 0x000fe400078e00d4 */
[----:B---3--:R-:W-:Y:S02]  /*126e0*/  IMAD.MOV.U32 R82, RZ, RZ, R8 ;  /* 0x000000ffff527224 */ /* 0x008fe400078e0008 */
[----:B------:R-:W-:Y:S02]  /*126f0*/  VIADD R8, R248, 0xfffffffe ;  /* 0xfffffffef8087836 */ /* 0x000fe40000000000 */
[----:B------:R-:W1:Y:S01]  /*12700*/  LDC R248, c[0x0][0x230] ;  /* 0x00008c00fff87b82 */ /* 0x000e620000000800 */
[-C--:B------:R-:W-:Y:S02]  /*12710*/  LEA.HI.X.SX32 R83, R88, R7.reuse, 0x2, P3 ;  /* 0x0000000758537211 */ /* 0x080fe400018f16ff */
[----:B------:R-:W-:Y:S02]  /*12720*/  LEA R70, P3, R94, R0, 0x2 ;  /* 0x000000005e467211 */ /* 0x000fe400078610ff */
[----:B----4-:R-:W-:-:S02]  /*12730*/  LEA.HI.X.SX32 R85, R87, R7, 0x2, P4 ;  /* 0x0000000757557211 */ /* 0x010fc400020f16ff */
[CC--:B------:R-:W-:Y:S02]  /*12740*/  LEA R72, P4, R93.reuse, R0.reuse, 0x2 ;  /* 0x000000005d487211 */ /* 0x0c0fe400078810ff */
[-C--:B------:R-:W-:Y:S02]  /*12750*/  LEA.HI.X.SX32 R71, R94, R7.reuse, 0x2, P3 ;  /* 0x000000075e477211 */ /* 0x080fe400018f16ff */
[-C--:B------:R-:W-:Y:S02]  /*12760*/  LEA.HI.X.SX32 R73, R93, R7.reuse, 0x2, P4 ;  /* 0x000000075d497211 */ /* 0x080fe400020f16ff */
[-C--:B------:R-:W-:Y:S02]  /*12770*/  LEA R56, P4, R99, R0.reuse, 0x2 ;  /* 0x0000000063387211 */ /* 0x080fe400078810ff */
[----:B------:R-:W-:Y:S02]  /*12780*/  LEA R52, P3, R101, R0, 0x2 ;  /* 0x0000000065347211 */ /* 0x000fe400078610ff */
[----:B------:R-:W-:-:S02]  /*12790*/  LEA.HI.X.SX32 R57, R99, R7, 0x2, P4 ;  /* 0x0000000763397211 */ /* 0x000fc400020f16ff */
[-C--:B------:R-:W-:Y:S02]  /*127a0*/  LEA.HI.X.SX32 R53, R101, R7.reuse, 0x2, P3 ;  /* 0x0000000765357211 */ /* 0x080fe400018f16ff */
[-C--:B------:R-:W-:Y:S02]  /*127b0*/  LEA R42, P4, R106, R0.reuse, 0x2 ;  /* 0x000000006a2a7211 */ /* 0x080fe400078810ff */
[-C--:B------:R-:W-:Y:S02]  /*127c0*/  LEA R38, P3, R108, R0.reuse, 0x2 ;  /* 0x000000006c267211 */ /* 0x080fe400078610ff */
[-C--:B------:R-:W-:Y:S02]  /*127d0*/  LEA.HI.X.SX32 R43, R106, R7.reuse, 0x2, P4 ;  /* 0x000000076a2b7211 */ /* 0x080fe400020f16ff */
[----:B------:R-:W-:Y:S02]  /*127e0*/  LEA.HI.X.SX32 R39, R108, R7, 0x2, P3 ;  /* 0x000000076c277211 */ /* 0x000fe400018f16ff */
[----:B------:R-:W-:-:S02]  /*127f0*/  LEA R144, P4, R113, R0, 0x2 ;  /* 0x0000000071907211 */ /* 0x000fc400078810ff */
[-C--:B------:R-:W-:Y:S02]  /*12800*/  LEA R140, P3, R115, R0.reuse, 0x2 ;  /* 0x00000000738c7211 */ /* 0x080fe400078610ff */
[-C--:B------:R-:W-:Y:S02]  /*12810*/  LEA.HI.X.SX32 R145, R113, R7.reuse, 0x2, P4 ;  /* 0x0000000771917211 */ /* 0x080fe400020f16ff */
[-C--:B------:R-:W-:Y:S02]  /*12820*/  LEA.HI.X.SX32 R141, R115, R7.reuse, 0x2, P3 ;  /* 0x00000007738d7211 */ /* 0x080fe400018f16ff */
[-C--:B------:R-:W-:Y:S02]  /*12830*/  LEA R130, P4, R120, R0.reuse, 0x2 ;  /* 0x0000000078827211 */ /* 0x080fe400078810ff */
[----:B------:R-:W-:Y:S01]  /*12840*/  LEA R124, P3, R117, R0, 0x2 ;  /* 0x00000000757c7211 */ /* 0x000fe200078610ff */
[----:B-1----:R-:W-:Y:S02]  /*12850*/  VIADD R0, R248, 0xfffffffc ;  /* 0xfffffffcf8007836 */ /* 0x002fe40000000000 */
[----:B------:R-:W1:Y:S01]  /*12860*/  S2R R248, SR_TID.X ;  /* 0x0000000000f87919 */ /* 0x000e620000002100 */
[----:B------:R-:W-:-:S02]  /*12870*/  LEA.HI.X.SX32 R131, R120, R7, 0x2, P4 ;  /* 0x0000000778837211 */ /* 0x000fc400020f16ff */
[----:B------:R-:W-:Y:S01]  /*12880*/  LEA.HI.X.SX32 R125, R117, R7, 0x2, P3 ;  /* 0x00000007757d7211 */ /* 0x000fe200018f16ff */
[----:B------:R-:W-:Y:S01]  /*12890*/  VIADD R7, R252, 0xfffffffd ;  /* 0xfffffffdfc077836 */ /* 0x000fe20000000000 */
[----:B------:R-:W-:Y:S01]  /*128a0*/  ISETP.GE.U32.AND P1, PT, R8, 0x7fffffbf, PT ;  /* 0x7fffffbf0800780c */ /* 0x000fe20003f26070 */
[----:B------:R-:W-:Y:S01]  /*128b0*/  IMAD.MOV.U32 R84, RZ, RZ, R12 ;  /* 0x000000ffff547224 */ /* 0x000fe200078e000c */
[----:B------:R-:W-:Y:S01]  /*128c0*/  ISETP.GE.U32.AND P3, PT, R0, 0x7fffffbd, PT ;  /* 0x7fffffbd0000780c */ /* 0x000fe20003f66070 */
[C---:B------:R-:W-:Y:S01]  /*128d0*/  IMAD R212, R4.reuse, 0x90, RZ ;  /* 0x0000009004d47824 */ /* 0x040fe200078e02ff */
[----:B------:R-:W-:Y:S01]  /*128e0*/  ISETP.GE.U32.AND P2, PT, R7, 0x7fffffbe, PT ;  /* 0x7fffffbe0700780c */ /* 0x000fe20003f46070 */
[C---:B------:R-:W-:Y:S02]  /*128f0*/  IMAD.SHL.U32 R7, R4.reuse, 0x4, RZ ;  /* 0x0000000404077824 */ /* 0x040fe400078e00ff */
[C---:B------:R-:W-:Y:S02]  /*12900*/  IMAD R214, R4.reuse, 0x94, RZ ;  /* 0x0000009404d67824 */ /* 0x040fe400078e02ff */
[C---:B------:R-:W-:Y:S01]  /*12910*/  IMAD R158, R4.reuse, 0x24, RZ ;  /* 0x00000024049e7824 */ /* 0x040fe200078e02ff */
[----:B------:R-:W-:Y:S01]  /*12920*/  IADD3 R8, P4, R7, R2, RZ ;  /* 0x0000000207087210 */ /* 0x000fe20007f9e0ff */
[----:B------:R-:W-:-:S02]  /*12930*/  IMAD R12, R4, 0x3, RZ ;  /* 0x00000003040c7824 */ /* 0x000fc400078e02ff */
[C---:B------:R-:W-:Y:S01]  /*12940*/  IMAD R218, R4.reuse, 0x9c, RZ ;  /* 0x0000009c04da7824 */ /* 0x040fe200078e02ff */
[----:B------:R-:W-:Y:S01]  /*12950*/  LEA.HI.X.SX32 R9, R4, R3, 0x2, P4 ;  /* 0x0000000304097211 */ /* 0x000fe200020f16ff */
[----:B------:R-:W-:Y:S02]  /*12960*/  IMAD.MOV.U32 R179, RZ, RZ, R245 ;  /* 0x000000ffffb37224 */ /* 0x000fe400078e00f5 */
[C---:B-1----:R-:W-:Y:S01]  /*12970*/  IMAD.SHL.U32 R11, R248.reuse, 0x10, RZ ;  /* 0x00000010f80b7824 */ /* 0x042fe200078e00ff */
[----:B------:R-:W-:Y:S01]  /*12980*/  LOP3.LUT R248, R248, 0x7f, RZ, 0xc0, !PT ;  /* 0x0000007ff8f87812 */ /* 0x000fe200078ec0ff */
[----:B------:R-:W-:Y:S02]  /*12990*/  IMAD.MOV.U32 R167, RZ, RZ, R249 ;  /* 0x000000ffffa77224 */ /* 0x000fe400078e00f9 */
[----:B------:R-:W-:Y:S01]  /*129a0*/  IMAD.MOV.U32 R170, RZ, RZ, R228 ;  /* 0x000000ffffaa7224 */ /* 0x000fe200078e00e4 */
[----:B------:R-:W-:Y:S01]  /*129b0*/  LOP3.LUT R11, R11, 0x70, RZ, 0xc0, !PT ;  /* 0x000000700b0b7812 */ /* 0x000fe200078ec0ff */
[----:B------:R-:W-:Y:S01]  /*129c0*/  IMAD.MOV.U32 R171, RZ, RZ, R229 ;  /* 0x000000ffffab7224 */ /* 0x000fe200078e00e5 */
[----:B------:R-:W-:Y:S01]  /*129d0*/  IADD3 R18, P4, R24, R2, RZ ;  /* 0x0000000218127210 */ /* 0x000fe20007f9e0ff */
[----:B------:R-:W-:-:S02]  /*129e0*/  IMAD.MOV.U32 R174, RZ, RZ, R232 ;  /* 0x000000ffffae7224 */ /* 0x000fc400078e00e8 */
[----:B------:R-:W-:Y:S02]  /*129f0*/  IMAD.MOV.U32 R175, RZ, RZ, R233 ;  /* 0x000000ffffaf7224 */ /* 0x000fe400078e00e9 */
[----:B------:R-:W-:Y:S02]  /*12a00*/  IMAD.MOV.U32 R194, RZ, RZ, R162 ;  /* 0x000000ffffc27224 */ /* 0x000fe400078e00a2 */
[----:B------:R-:W-:Y:S02]  /*12a10*/  IMAD.MOV.U32 R195, RZ, RZ, R163 ;  /* 0x000000ffffc37224 */ /* 0x000fe400078e00a3 */
[----:B------:R-:W-:Y:S02]  /*12a20*/  IMAD.MOV.U32 R182, RZ, RZ, R220 ;  /* 0x000000ffffb67224 */ /* 0x000fe400078e00dc */
[C---:B------:R-:W-:Y:S02]  /*12a30*/  IMAD R222, R4.reuse, 0xa4, RZ ;  /* 0x000000a404de7824 */ /* 0x040fe400078e02ff */
[----:B------:R-:W-:-:S02]  /*12a40*/  IMAD R226, R4, 0xac, RZ ;  /* 0x000000ac04e27824 */ /* 0x000fc400078e02ff */
[----:B------:R-:W-:Y:S02]  /*12a50*/  IMAD.MOV.U32 R183, RZ, RZ, R221 ;  /* 0x000000ffffb77224 */ /* 0x000fe400078e00dd */
[----:B------:R-:W-:Y:S02]  /*12a60*/  IMAD.MOV.U32 R187, RZ, RZ, R225 ;  /* 0x000000ffffbb7224 */ /* 0x000fe400078e00e1 */
[----:B------:R-:W-:Y:S02]  /*12a70*/  IMAD.MOV.U32 R202, RZ, RZ, R236 ;  /* 0x000000ffffca7224 */ /* 0x000fe400078e00ec */
[----:B------:R-:W-:Y:S02]  /*12a80*/  IMAD.MOV.U32 R203, RZ, RZ, R237 ;  /* 0x000000ffffcb7224 */ /* 0x000fe400078e00ed */
[----:B------:R-:W-:Y:S02]  /*12a90*/  IMAD.MOV.U32 R199, RZ, RZ, R241 ;  /* 0x000000ffffc77224 */ /* 0x000fe400078e00f1 */
[----:B------:R-:W-:-:S02]  /*12aa0*/  IMAD R230, R4, 0xb4, RZ ;  /* 0x000000b404e67824 */ /* 0x000fc400078e02ff */
[----:B------:R-:W-:Y:S02]  /*12ab0*/  IMAD R234, R4, 0xbc, RZ ;  /* 0x000000bc04ea7824 */ /* 0x000fe400078e02ff */
[----:B------:R-:W-:Y:S01]  /*12ac0*/  IMAD.MOV.U32 R66, RZ, RZ, R178 ;  /* 0x000000ffff427224 */ /* 0x000fe200078e00b2 */
[----:B------:R-:W-:Y:S01]  /*12ad0*/  STL [R1+0xd54], R85 ;  /* 0x000d545501007387 */ /* 0x000fe20000100800 */
[----:B------:R-:W-:Y:S01]  /*12ae0*/  IMAD R11, R248, 0x80, R11 ;  /* 0x00000080f80b7824 */ /* 0x000fe200078e020b */
[----:B------:R-:W-:Y:S01]  /*12af0*/  LEA.HI.X.SX32 R19, R12, R3, 0x2, P4 ;  /* 0x000000030c137211 */ /* 0x000fe200020f16ff */
[----:B------:R-:W1:Y:S02]  /*12b00*/  LDC R252, c[0x0][0x230] ;  /* 0x00008c00fffc7b82 */ /* 0x000e640000000800 */
[----:B------:R-:W-:-:S05]  /*12b10*/  VIADD R0, R11, UR6 ;  /* 0x000000060b007c36 */ /* 0x000fca0008000000 */
[----:B------:R-:W-:Y:S01]  /*12b20*/  @!PT LDS RZ, [RZ] ;  /* 0x00000000fffff984 */ /* 0x000fe20000000800 */
[----:B------:R-:W-:Y:S01]  /*12b30*/  @!PT LDS RZ, [RZ] ;  /* 0x00000000fffff984 */ /* 0x000fe20000000800 */
[----:B------:R-:W-:Y:S01]  /*12b40*/  @!PT LDS RZ, [RZ] ;  /* 0x00000000fffff984 */ /* 0x000fe20000000800 */
[----:B------:R-:W-:Y:S04]  /*12b50*/  LDGSTS.E [R0+0x40000], desc[UR4][R2.64], !P0 ;  /* 0x4000000002007fae */ /* 0x000fe8000c121844 */
[----:B------:R-:W-:Y:S04]  /*12b60*/  LDGSTS.E [R0+0x40004], desc[UR4][R8.64], !P1 ;  /* 0x4000400008007fae */ /* 0x000fe8000c921844 */
[----:B------:R-:W-:Y:S04]  /*12b70*/  LDGSTS.E [R0+0x40008], desc[UR4][R16.64], !P2 ;  /* 0x4000800010007fae */ /* 0x000fe8000d121844 */
[----:B------:R-:W-:Y:S01]  /*12b80*/  LDGSTS.E [R0+0x4000c], desc[UR4][R18.64], !P3 ;  /* 0x4000c00012007fae */ /* 0x000fe2000d921844 */
[----:B------:R-:W-:-:S02]  /*12b90*/  ISETP.GE.U32.AND P3, PT, R15, 0x7fffffa0, PT ;  /* 0x7fffffa00f00780c */ /* 0x000fc40003f66070 */
[----:B------:R-:W3:Y:S01]  /*12ba0*/  LDC R15, c[0x0][0x230] ;  /* 0x00008c00ff0f7b82 */ /* 0x000ee20000000800 */
[----:B------:R-:W-:Y:S02]  /*12bb0*/  VIADD R12, R21, 0xffffffdc ;  /* 0xffffffdc150c7836 */ /* 0x000fe40000000000 */
[----:B------:R-:W-:Y:S02]  /*12bc0*/  IMAD.MOV.U32 R248, RZ, RZ, R240 ;  /* 0x000000fffff87224 */ /* 0x000fe400078e00f0 */
[----:B------:R-:W-:-:S03]  /*12bd0*/  IMAD.MOV.U32 R240, RZ, RZ, R224 ;  /* 0x000000fffff07224 */ /* 0x000fc600078e00e0 */
[----:B------:R-:W4:Y:S01]  /*12be0*/  LDC R21, c[0x0][0x230] ;  /* 0x00008c00ff157b82 */ /* 0x000f220000000800 */
[----:B------:R-:W-:Y:S01]  /*12bf0*/  ISETP.GE.U32.AND P0, PT, R12, 0x7fffff9d, PT ;  /* 0x7fffff9d0c00780c */ /* 0x000fe20003f06070 */
[----:B------:R-:W-:Y:S01]  /*12c00*/  IMAD.MOV.U32 R224, RZ, RZ, R208 ;  /* 0x000000ffffe07224 */ /* 0x000fe200078e00d0 */
[CC--:B------:R-:W-:Y:S01]  /*12c10*/  LEA R204, P4, R4.reuse, R2.reuse, 0x7 ;  /* 0x0000000204cc7211 */ /* 0x0c0fe200078838ff */
[C---:B------:R-:W-:Y:S02]  /*12c20*/  IMAD.SHL.U32 R12, R4.reuse, 0x20, RZ ;  /* 0x00000020040c7824 */ /* 0x040fe400078e00ff */
[----:B------:R-:W-:Y:S01]  /*12c30*/  IMAD R208, R4, 0x88, RZ ;  /* 0x0000008804d07824 */ /* 0x000fe200078e02ff */
[----:B------:R-:W-:Y:S01]  /*12c40*/  ISETP.GE.U32.AND P2, PT, R14, 0x7fffff9f, PT ;  /* 0x7fffff9f0e00780c */ /* 0x000fe20003f46070 */
[----:B------:R-:W-:Y:S01]  /*12c50*/  IMAD R14, R4, 0x22, RZ ;  /* 0x00000022040e7824 */ /* 0x000fe200078e02ff */
[----:B------:R-:W-:Y:S02]  /*12c60*/  LEA.HI.X.SX32 R205, R12, R3, 0x2, P4 ;  /* 0x000000030ccd7211 */ /* 0x000fe400020f16ff */
[----:B------:R-:W-:-:S02]  /*12c70*/  IADD3 R208, P4, R208, R2, RZ ;  /* 0x00000002d0d07210 */ /* 0x000fc40007f9e0ff */
[----:B------:R-:W-:Y:S01]  /*12c80*/  ISETP.GE.U32.AND P1, PT, R13, 0x7fffff9e, PT ;  /* 0x7fffff9e0d00780c */ /* 0x000fe20003f26070 */
[----:B------:R-:W-:Y:S01]  /*12c90*/  IMAD R13, R4, 0x21, RZ ;  /* 0x00000021040d7824 */ /* 0x000fe200078e02ff */
[-C--:B------:R-:W-:Y:S01]  /*12ca0*/  LEA.HI.X.SX32 R209, R14, R3.reuse, 0x2, P4 ;  /* 0x000000030ed17211 */ /* 0x080fe200020f16ff */
[----:B---3--:R-:W-:Y:S01]  /*12cb0*/  VIADD R14, R15, 0xfffffffb ;  /* 0xfffffffb0f0e7836 */ /* 0x008fe20000000000 */
[----:B------:R-:W-:Y:S01]  /*12cc0*/  LDGSTS.E [R0+0x44000], desc[UR4][R204.64], !P3 ;  /* 0x44000000cc007fae */ /* 0x000fe2000d921844 */
[----:B------:R-:W3:Y:S01]  /*12cd0*/  LDC R15, c[0x0][0x230] ;  /* 0x00008c00ff0f7b82 */ /* 0x000ee20000000800 */
[----:B------:R-:W-:Y:S01]  /*12ce0*/  IMAD R12, R4, 0x23, RZ ;  /* 0x00000023040c7824 */ /* 0x000fe200078e02ff */
[----:B------:R-:W-:Y:S02]  /*12cf0*/  LEA.HI.X.SX32 R207, R13, R3, 0x2, P5 ;  /* 0x000000030dcf7211 */ /* 0x000fe400028f16ff */
[----:B------:R-:W-:Y:S01]  /*12d00*/  IADD3 R210, P5, R210, R2, RZ ;  /* 0x00000002d2d27210 */ /* 0x000fe20007fbe0ff */
[----:B--2---:R-:W-:-:S02]  /*12d10*/  VIADD R13, R20, 0xfffffffa ;  /* 0xfffffffa140d7836 */ /* 0x004fc40000000000 */
[----:B------:R-:W-:Y:S01]  /*12d20*/  LDGSTS.E [R0+0x44004], desc[UR4][R206.64], !P2 ;  /* 0x44004000ce007fae */ /* 0x000fe2000d121844 */
[----:B------:R-:W-:Y:S01]  /*12d30*/  LEA.HI.X.SX32 R211, R12, R3, 0x2, P5 ;  /* 0x000000030cd37211 */ /* 0x000fe200028f16ff */
[----:B----4-:R-:W-:Y:S02]  /*12d40*/  VIADD R12, R21, 0xfffffff9 ;  /* 0xfffffff9150c7836 */ /* 0x010fe40000000000 */
[----:B------:R-:W-:Y:S01]  /*12d50*/  LDGSTS.E [R0+0x44008], desc[UR4][R208.64], !P1 ;  /* 0x44008000d0007fae */ /* 0x000fe2000c921844 */
[----:B------:R-:W-:Y:S02]  /*12d60*/  ISETP.GE.U32.AND P3, PT, R14, 0x7fffffbc, PT ;  /* 0x7fffffbc0e00780c */ /* 0x000fe40003f66070 */
[----:B------:R-:W-:Y:S01]  /*12d70*/  ISETP.GE.U32.AND P1, PT, R12, 0x7fffffba, PT ;  /* 0x7fffffba0c00780c */ /* 0x000fe20003f26070 */
[----:B------:R2:W-:Y:S01]  /*12d80*/  LDGSTS.E [R0+0x4400c], desc[UR4][R210.64], !P0 ;  /* 0x4400c000d2007fae */ /* 0x0005e2000c121844 */
[----:B------:R-:W-:Y:S01]  /*12d90*/  ISETP.GE.U32.AND P2, PT, R13, 0x7fffffbb, PT ;  /* 0x7fffffbb0d00780c */ /* 0x000fe20003f46070 */
[C---:B------:R-:W-:Y:S01]  /*12da0*/  IMAD R12, R4.reuse, 0x5, RZ ;  /* 0x00000005040c7824 */ /* 0x040fe200078e02ff */
[----:B------:R-:W-:-:S02]  /*12db0*/  LEA R20, P4, R4, R2, 0x4 ;  /* 0x0000000204147211 */ /* 0x000fc400078820ff */
[----:B------:R-:W-:Y:S01]  /*12dc0*/  LOP3.LUT R31, R11, 0x10, RZ, 0x3c, !PT ;  /* 0x000000100b1f7812 */ /* 0x000fe200078e3cff */
[----:B------:R-:W-:Y:S01]  /*12dd0*/  IMAD R14, R4, 0x6, RZ ;  /* 0x00000006040e7824 */ /* 0x000fe200078e02ff */
[-C--:B------:R-:W-:Y:S01]  /*12de0*/  LEA.HI.X.SX32 R21, R7, R3.reuse, 0x2, P4 ;  /* 0x0000000307157211 */ /* 0x080fe200020f16ff */
[----:B--2---:R-:W-:Y:S01]  /*12df0*/  VIADD R0, R22, 0xfffffff8 ;  /* 0xfffffff816007836 */ /* 0x004fe20000000000 */
[-C--:B------:R-:W-:Y:S01]  /*12e00*/  IADD3 R22, P5, R26, R2.reuse, RZ ;  /* 0x000000021a167210 */ /* 0x080fe20007fbe0ff */
[----:B------:R-:W-:Y:S01]  /*12e10*/  IMAD R13, R4, 0x7, RZ ;  /* 0x00000007040d7824 */ /* 0x000fe200078e02ff */
[-C--:B------:R-:W-:Y:S02]  /*12e20*/  IADD3 R152, P4, R28, R2.reuse, RZ ;  /* 0x000000021c987210 */ /* 0x080fe40007f9e0ff */
[----:B------:R-:W-:Y:S02]  /*12e30*/  ISETP.GE.U32.AND P0, PT, R0, 0x7fffffb9, PT ;  /* 0x7fffffb90000780c */ /* 0x000fe40003f06070 */
[-C--:B------:R-:W-:Y:S01]  /*12e40*/  LEA.HI.X.SX32 R23, R12, R3.reuse, 0x2, P5 ;  /* 0x000000030c177211 */ /* 0x080fe200028f16ff */
[----:B------:R-:W-:Y:S01]  /*12e50*/  VIADD R0, R31, UR6 ;  /* 0x000000061f007c36 */ /* 0x000fe20008000000 */
[----:B------:R-:W-:Y:S01]  /*12e60*/  IADD3 R154, P5, R30, R2, RZ ;  /* 0x000000021e9a7210 */ /* 0x000fe20007fbe0ff */
[----:B------:R-:W-:Y:S01]  /*12e70*/  VIADD R12, R27, 0xffffffd9 ;  /* 0xffffffd91b0c7836 */ /* 0x000fe20000000000 */
[-C--:B------:R-:W-:Y:S01]  /*12e80*/  LEA.HI.X.SX32 R153, R14, R3.reuse, 0x2, P4 ;  /* 0x000000030e997211 */ /* 0x080fe200020f16ff */
[----:B------:R-:W2:Y:S01]  /*12e90*/  LDC R27, c[0x0][0x230] ;  /* 0x00008c00ff1b7b82 */ /* 0x000ea20000000800 */
[----:B------:R-:W-:Y:S01]  /*12ea0*/  LEA.HI.X.SX32 R155, R13, R3, 0x2, P5 ;  /* 0x000000030d9b7211 */ /* 0x000fe200028f16ff */
[----:B---3--:R-:W-:Y:S01]  /*12eb0*/  VIADD R14, R15, 0xffffffdb ;  /* 0xffffffdb0f0e7836 */ /* 0x008fe20000000000 */
[----:B------:R-:W-:Y:S01]  /*12ec0*/  LDGSTS.E [R0+0x40000], desc[UR4][R20.64], !P3 ;  /* 0x4000000014007fae */ /* 0x000fe2000d921844 */
[----:B------:R-:W-:-:S02]  /*12ed0*/  VIADD R13, R25, 0xffffffda ;  /* 0xffffffda190d7836 */ /* 0x000fc40000000000 */
[----:B------:R-:W-:Y:S01]  /*12ee0*/  VIADD R7, R29, 0xffffffd8 ;  /* 0xffffffd81d077836 */ /* 0x000fe20000000000 */
[----:B------:R-:W-:Y:S01]  /*12ef0*/  LDGSTS.E [R0+0x40004], desc[UR4][R22.64], !P2 ;  /* 0x4000400016007fae */ /* 0x000fe2000d121844 */
[----:B------:R-:W-:Y:S01]  /*12f00*/  IMAD.MOV.U32 R166, RZ, RZ, R248 ;  /* 0x000000ffffa67224 */ /* 0x000fe200078e00f8 */
[----:B------:R-:W-:Y:S01]  /*12f10*/  ISETP.GE.U32.AND P3, PT, R14, 0x7fffff9c, PT ;  /* 0x7fffff9c0e00780c */ /* 0x000fe20003f66070 */
[----:B------:R-:W-:Y:S01]  /*12f20*/  IMAD.MOV.U32 R248, RZ, RZ, R216 ;  /* 0x000000fffff87224 */ /* 0x000fe200078e00d8 */
[----:B------:R-:W-:Y:S01]  /*12f30*/  LDGSTS.E [R0+0x40008], desc[UR4][R152.64], !P1 ;  /* 0x4000800098007fae */ /* 0x000fe2000c921844 */
[----:B------:R-:W-:Y:S01]  /*12f40*/  ISETP.GE.U32.AND P1, PT, R12, 0x7fffff9a, PT ;  /* 0x7fffff9a0c00780c */ /* 0x000fe20003f26070 */
[C---:B------:R-:W-:Y:S01]  /*12f50*/  IMAD R12, R4.reuse, 0x25, RZ ;  /* 0x00000025040c7824 */ /* 0x040fe200078e02ff */
[----:B------:R-:W-:Y:S01]  /*12f60*/  ISETP.GE.U32.AND P2, PT, R13, 0x7fffff9b, PT ;  /* 0x7fffff9b0d00780c */ /* 0x000fe20003f46070 */
[----:B------:R-:W-:Y:S01]  /*12f70*/  IMAD R216, R4, 0x98, RZ ;  /* 0x0000009804d87824 */ /* 0x000fe200078e02ff */
[-C--:B------:R-:W-:Y:S01]  /*12f80*/  IADD3 R212, P4, R212, R2.reuse, RZ ;  /* 0x00000002d4d47210 */ /* 0x080fe20007f9e0ff */
[----:B------:R-:W-:Y:S01]  /*12f90*/  LDGSTS.E [R0+0x4000c], desc[UR4][R154.64], !P0 ;  /* 0x4000c0009a007fae */ /* 0x000fe2000c121844 */
[----:B------:R-:W3:Y:S01]  /*12fa0*/  LDC R25, c[0x0][0x230] ;  /* 0x00008c00ff197b82 */ /* 0x000ee20000000800 */
[----:B------:R-:W-:Y:S01]  /*12fb0*/  IADD3 R214, P5, R214, R2, RZ ;  /* 0x00000002d6d67210 */ /* 0x000fe20007fbe0ff */
[----:B------:R-:W-:Y:S01]  /*12fc0*/  IMAD.MOV.U32 R245, RZ, RZ, R213 ;  /* 0x000000fffff57224 */ /* 0x000fe200078e00d5 */
[----:B------:R-:W-:Y:S01]  /*12fd0*/  ISETP.GE.U32.AND P0, PT, R7, 0x7fffff99, PT ;  /* 0x7fffff990700780c */ /* 0x000fe20003f06070 */
[----:B------:R-:W-:Y:S01]  /*12fe0*/  IMAD R13, R4, 0x26, RZ ;  /* 0x00000026040d7824 */ /* 0x000fe200078e02ff */
[----:B------:R-:W-:-:S03]  /*12ff0*/  LEA.HI.X.SX32 R213, R158, R3, 0x2, P4 ;  /* 0x000000039ed57211 */ /* 0x000fc600020f16ff */
[----:B------:R-:W4:Y:S01]  /*13000*/  LDC R14, c[0x0][0x230] ;  /* 0x00008c00ff0e7b82 */ /* 0x000f220000000800 */
[-C--:B------:R-:W-:Y:S01]  /*13010*/  IADD3 R216, P4, R216, R2.reuse, RZ ;  /* 0x00000002d8d87210 */ /* 0x080fe20007f9e0ff */
[----:B------:R-:W-:Y:S01]  /*13020*/  IMAD R7, R4, 0x27, RZ ;  /* 0x0000002704077824 */ /* 0x000fe200078e02ff */
[-C--:B------:R-:W-:Y:S01]  /*13030*/  LEA.HI.X.SX32 R215, R12, R3.reuse, 0x2, P5 ;  /* 0x000000030cd77211 */ /* 0x080fe200028f16ff */
[----:B------:R-:W-:Y:S01]  /*13040*/  IMAD.MOV.U32 R249, RZ, RZ, R217 ;  /* 0x000000fffff97224 */ /* 0x000fe200078e00d9 */
[----:B------:R-:W-:Y:S01]  /*13050*/  IADD3 R218, P5, R218, R2, RZ ;  /* 0x00000002dada7210 */ /* 0x000fe20007fbe0ff */
[----:B------:R-:W-:Y:S02]  /*13060*/  LDGSTS.E [R0+0x44000], desc[UR4][R212.64], !P3 ;  /* 0x44000000d4007fae */ /* 0x000fe4000d921844 */
[----:B------:R-:W1:Y:S01]  /*13070*/  LDC R15, c[0x0][0x230] ;  /* 0x00008c00ff0f7b82 */ /* 0x000e620000000800 */
[-C--:B------:R-:W-:Y:S01]  /*13080*/  LEA.HI.X.SX32 R217, R13, R3.reuse, 0x2, P4 ;  /* 0x000000030dd97211 */ /* 0x080fe200020f16ff */
[----:B------:R-:W-:Y:S01]  /*13090*/  LDGSTS.E [R0+0x44004], desc[UR4][R214.64], !P2 ;  /* 0x44004000d6007fae */ /* 0x000fe2000d121844 */
[----:B------:R-:W-:-:S03]  /*130a0*/  LEA.HI.X.SX32 R219, R7, R3, 0x2, P5 ;  /* 0x0000000307db7211 */ /* 0x000fc600028f16ff */
[----:B------:R-:W-:Y:S01]  /*130b0*/  LDGSTS.E [R0+0x44008], desc[UR4][R216.64], !P1 ;  /* 0x44008000d8007fae */ /* 0x000fe2000c921844 */
[----:B------:R-:W-:Y:S01]  /*130c0*/  IMAD.MOV.U32 R228, RZ, RZ, R196 ;  /* 0x000000ffffe47224 */ /* 0x000fe200078e00c4 */
[----:B------:R-:W1:Y:S02]  /*130d0*/  LDC R29, c[0x0][0x230] ;  /* 0x00008c00ff1d7b82 */ /* 0x000e640000000800 */
[----:B------:R2:W-:Y:S01]  /*130e0*/  LDGSTS.E [R0+0x4400c], desc[UR4][R218.64], !P0 ;  /* 0x4400c000da007fae */ /* 0x0005e2000c121844 */
[----:B---3--:R-:W-:Y:S02]  /*130f0*/  VIADD R7, R25, 0xfffffff5 ;  /* 0xfffffff519077836 */ /* 0x008fe40000000000 */
[----:B------:R-:W-:Y:S02]  /*13100*/  IMAD.MOV.U32 R196, RZ, RZ, R188 ;  /* 0x000000ffffc47224 */ /* 0x000fe400078e00bc */
[----:B------:R-:W-:Y:S01]  /*13110*/  IMAD.MOV.U32 R229, RZ, RZ, R197 ;  /* 0x000000ffffe57224 */ /* 0x000fe200078e00c5 */
[----:B------:R-:W3:Y:S01]  /*13120*/  LDC R25, c[0x0][0x230] ;  /* 0x00008c00ff197b82 */ /* 0x000ee20000000800 */
[----:B--2---:R-:W-:-:S07]  /*13130*/  VIADD R0, R27, 0xfffffff4 ;  /* 0xfffffff41b007836 */ /* 0x004fce0000000000 */
[----:B------:R-:W2:Y:S01]  /*13140*/  LDC R27, c[0x0][0x230] ;  /* 0x00008c00ff1b7b82 */ /* 0x000ea20000000800 */
[----:B----4-:R-:W-:Y:S02]  /*13150*/  VIADD R13, R14, 0xfffffff7 ;  /* 0xfffffff70e0d7836 */ /* 0x010fe40000000000 */
[----:B-1----:R-:W-:Y:S01]  /*13160*/  VIADD R12, R15, 0xfffffff6 ;  /* 0xfffffff60f0c7836 */ /* 0x002fe20000000000 */
[----:B------:R-:W-:Y:S01]  /*13170*/  ISETP.GE.U32.AND P0, PT, R0, 0x7fffffb5, PT ;  /* 0x7fffffb50000780c */ /* 0x000fe20003f06070 */
[----:B------:R-:W-:Y:S01]  /*13180*/  IMAD.MOV.U32 R188, RZ, RZ, R172 ;  /* 0x000000ffffbc7224 */ /* 0x000fe200078e00ac */
[----:B------:R-:W-:Y:S01]  /*13190*/  ISETP.GE.U32.AND P1, PT, R7, 0x7fffffb6, PT ;  /* 0x7fffffb60700780c */ /* 0x000fe20003f26070 */
[----:B------:R-:W-:Y:S01]  /*131a0*/  IMAD.MOV.U32 R172, RZ, RZ, R156 ;  /* 0x000000ffffac7224 */ /* 0x000fe200078e009c */
[----:B------:R-:W-:Y:S01]  /*131b0*/  ISETP.GE.U32.AND P3, PT, R13, 0x7fffffb8, PT ;  /* 0x7fffffb80d00780c */ /* 0x000fe20003f66070 */
[C---:B------:R-:W-:Y:S01]  /*131c0*/  IMAD.SHL.U32 R0, R4.reuse, 0x8, RZ ;  /* 0x0000000804007824 */ /* 0x040fe200078e00ff */
[C---:B------:R-:W-:Y:S01]  /*131d0*/  LEA R156, P4, R4.reuse, R2, 0x5 ;  /* 0x00000002049c7211 */ /* 0x040fe200078828ff */
[----:B------:R-:W-:Y:S01]  /*131e0*/  IMAD R7, R4, 0x28, RZ ;  /* 0x0000002804077824 */ /* 0x000fe200078e02ff */
[----:B------:R-:W-:Y:S01]  /*131f0*/  ISETP.GE.U32.AND P2, PT, R12, 0x7fffffb7, PT ;  /* 0x7fffffb70c00780c */ /* 0x000fe20003f46070 */
[----:B------:R-:W-:Y:S01]  /*13200*/  IMAD.MOV.U32 R232, RZ, RZ, R200 ;  /* 0x000000ffffe87224 */ /* 0x000fe200078e00c8 */
[----:B------:R-:W1:Y:S01]  /*13210*/  LDC R31, c[0x0][0x230] ;  /* 0x00008c00ff1f7b82 */ /* 0x000e620000000800 */
[----:B------:R-:W-:Y:S01]  /*13220*/  IMAD.MOV.U32 R197, RZ, RZ, R189 ;  /* 0x000000ffffc57224 */ /* 0x000fe200078e00bd */
[----:B------:R-:W-:Y:S01]  /*13230*/  LOP3.LUT R32, R11, 0x20, RZ, 0x3c, !PT ;  /* 0x000000200b207812 */ /* 0x000fe200078e3cff */
[----:B------:R-:W-:-:S02]  /*13240*/  IMAD.MOV.U32 R200, RZ, RZ, R192 ;  /* 0x000000ffffc87224 */ /* 0x000fc400078e00c0 */
[----:B------:R-:W-:Y:S02]  /*13250*/  IMAD.MOV.U32 R189, RZ, RZ, R173 ;  /* 0x000000ffffbd7224 */ /* 0x000fe400078e00ad */
[----:B------:R-:W-:Y:S02]  /*13260*/  IMAD.MOV.U32 R192, RZ, RZ, R176 ;  /* 0x000000ffffc07224 */ /* 0x000fe400078e00b0 */
[----:B------:R-:W-:Y:S01]  /*13270*/  IMAD.MOV.U32 R173, RZ, RZ, R157 ;  /* 0x000000ffffad7224 */ /* 0x000fe200078e009d */
[----:B------:R-:W-:Y:S01]  /*13280*/  LEA.HI.X.SX32 R157, R0, R3, 0x2, P4 ;  /* 0x00000003009d7211 */ /* 0x000fe200020f16ff */
[----:B------:R-:W-:Y:S01]  /*13290*/  IMAD.MOV.U32 R176, RZ, RZ, R160 ;  /* 0x000000ffffb07224 */ /* 0x000fe200078e00a0 */
[-C--:B------:R-:W-:Y:S01]  /*132a0*/  IADD3 R158, P5, R158, R2.reuse, RZ ;  /* 0x000000029e9e7210 */ /* 0x080fe20007fbe0ff */
[C---:B------:R-:W-:Y:S01]  /*132b0*/  IMAD R12, R4.reuse, 0x9, RZ ;  /* 0x00000009040c7824 */ /* 0x040fe200078e02ff */
[----:B------:R-:W-:Y:S01]  /*132c0*/  IADD3 R160, P4, R7, R2, RZ ;  /* 0x0000000207a07210 */ /* 0x000fe20007f9e0ff */
[----:B------:R-:W-:-:S02]  /*132d0*/  IMAD R14, R4, 0xa, RZ ;  /* 0x0000000a040e7824 */ /* 0x000fc400078e02ff */
[----:B------:R-:W-:Y:S02]  /*132e0*/  IMAD.MOV.U32 R233, RZ, RZ, R201 ;  /* 0x000000ffffe97224 */ /* 0x000fe400078e00c9 */
[----:B------:R-:W-:Y:S02]  /*132f0*/  IMAD.MOV.U32 R201, RZ, RZ, R193 ;  /* 0x000000ffffc97224 */ /* 0x000fe400078e00c1 */
[----:B------:R-:W-:Y:S01]  /*13300*/  IMAD.MOV.U32 R193, RZ, RZ, R177 ;  /* 0x000000ffffc17224 */ /* 0x000fe200078e00b1 */
[-C--:B------:R-:W-:Y:S01]  /*13310*/  LEA.HI.X.SX32 R159, R12, R3.reuse, 0x2, P5 ;  /* 0x000000030c9f7211 */ /* 0x080fe200028f16ff */
[----:B------:R-:W-:Y:S01]  /*13320*/  IMAD.MOV.U32 R177, RZ, RZ, R161 ;  /* 0x000000ffffb17224 */ /* 0x000fe200078e00a1 */
[----:B------:R-:W-:Y:S01]  /*13330*/  LEA.HI.X.SX32 R161, R14, R3, 0x2, P4 ;  /* 0x000000030ea17211 */ /* 0x000fe200020f16ff */
[----:B------:R-:W-:Y:S02]  /*13340*/  VIADD R0, R32, UR6 ;  /* 0x0000000620007c36 */ /* 0x000fe40008000000 */
[----:B--2---:R-:W-:Y:S01]  /*13350*/  VIADD R14, R27, 0xffffffd6 ;  /* 0xffffffd61b0e7836 */ /* 0x004fe20000000000 */
[----:B------:R-:W2:Y:S01]  /*13360*/  LDC R32, c[0x0][0x230] ;  /* 0x00008c00ff207b82 */ /* 0x000ea20000000800 */
[C---:B------:R-:W-:Y:S01]  /*13370*/  IMAD R15, R4.reuse, 0x2c, RZ ;  /* 0x0000002c040f7824 */ /* 0x040fe200078e02ff */
[----:B------:R-:W-:Y:S01]  /*13380*/  LDGSTS.E [R0+0x40000], desc[UR4][R156.64], !P3 ;  /* 0x400000009c007fae */ /* 0x000fe2000d921844 */
[----:B------:R-:W-:-:S03]  /*13390*/  IMAD R13, R4, 0xb, RZ ;  /* 0x0000000b040d7824 */ /* 0x000fc600078e02ff */
[----:B------:R-:W-:Y:S01]  /*133a0*/  LDGSTS.E [R0+0x40004], desc[UR4][R158.64], !P2 ;  /* 0x400040009e007fae */ /* 0x000fe2000d121844 */
[----:B------:R-:W-:Y:S01]  /*133b0*/  ISETP.GE.U32.AND P2, PT, R14, 0x7fffff97, PT ;  /* 0x7fffff970e00780c */ /* 0x000fe20003f46070 */
[----:B---3--:R-:W-:Y:S01]  /*133c0*/  VIADD R25, R25, 0xffffffd7 ;  /* 0xffffffd719197836 */ /* 0x008fe20000000000 */
[----:B------:R-:W3:Y:S01]  /*133d0*/  LDC R14, c[0x0][0x230] ;  /* 0x00008c00ff0e7b82 */ /* 0x000ee20000000800 */
[-C--:B------:R-:W-:Y:S01]  /*133e0*/  IADD3 R162, P5, R15, R2.reuse, RZ ;  /* 0x000000020fa27210 */ /* 0x080fe20007fbe0ff */
[----:B-1----:R-:W-:Y:S01]  /*133f0*/  VIADD R12, R31, 0xffffffd4 ;  /* 0xffffffd41f0c7836 */ /* 0x002fe20000000000 */
[----:B------:R-:W-:Y:S02]  /*13400*/  LDGSTS.E [R0+0x40008], desc[UR4][R160.64], !P1 ;  /* 0x40008000a0007fae */ /* 0x000fe4000c921844 */
[----:B------:R-:W-:Y:S01]  /*13410*/  LEA.HI.X.SX32 R163, R13, R3, 0x2, P5 ;  /* 0x000000030da37211 */ /* 0x000fe200028f16ff */
[----:B------:R-:W-:Y:S02]  /*13420*/  VIADD R13, R29, 0xffffffd5 ;  /* 0xffffffd51d0d7836 */ /* 0x000fe40000000000 */
[----:B------:R-:W1:Y:S01]  /*13430*/  LDC R29, c[0x0][0x230] ;  /* 0x00008c00ff1d7b82 */ /* 0x000e620000000800 */
[----:B------:R-:W-:Y:S01]  /*13440*/  IMAD R220, R4, 0xa0, RZ ;  /* 0x000000a004dc7824 */ /* 0x000fe200078e02ff */
[----:B------:R-:W-:Y:S01]  /*13450*/  ISETP.GE.U32.AND P3, PT, R25, 0x7fffff98, PT ;  /* 0x7fffff981900780c */ /* 0x000fe20003f66070 */
[----:B------:R-:W-:Y:S01]  /*13460*/  IMAD.MOV.U32 R186, RZ, RZ, R224 ;  /* 0x000000ffffba7224 */ /* 0x000fe200078e00e0 */
[----:B------:R-:W-:Y:S04]  /*13470*/  LDGSTS.E [R0+0x4000c], desc[UR4][R162.64], !P0 ;  /* 0x4000c000a2007fae */ /* 0x000fe8000c121844 */
[----:B------:R-:W4:Y:S01]  /*13480*/  LDC R27, c[0x0][0x230] ;  /* 0x00008c00ff1b7b82 */ /* 0x000f220000000800 */
[----:B------:R-:W-:Y:S01]  /*13490*/  ISETP.GE.U32.AND P0, PT, R12, 0x7fffff95, PT ;  /* 0x7fffff950c00780c */ /* 0x000fe20003f06070 */
[----:B------:R-:W-:Y:S01]  /*134a0*/  IMAD R224, R4, 0xa8, RZ ;  /* 0x000000a804e07824 */ /* 0x000fe200078e02ff */
[----:B------:R-:W-:Y:S01]  /*134b0*/  IADD3 R220, P4, R220, R2, RZ ;  /* 0x00000002dcdc7210 */ /* 0x000fe20007f9e0ff */
[----:B------:R-:W-:-:S04]  /*134c0*/  IMAD R12, R4, 0x29, RZ ;  /* 0x00000029040c7824 */ /* 0x000fc800078e02ff */
[----:B------:R-:W2:Y:S01]  /*134d0*/  LDC R25, c[0x0][0x230] ;  /* 0x00008c00ff197b82 */ /* 0x000ea20000000800 */
[----:B------:R-:W-:Y:S02]  /*134e0*/  ISETP.GE.U32.AND P1, PT, R13, 0x7fffff96, PT ;  /* 0x7fffff960d00780c */ /* 0x000fe40003f26070 */
[----:B------:R-:W-:Y:S01]  /*134f0*/  IADD3 R222, P5, R222, R2, RZ ;  /* 0x00000002dede7210 */ /* 0x000fe20007fbe0ff */
[----:B------:R-:W-:-:S04]  /*13500*/  IMAD R13, R4, 0x2a, RZ ;  /* 0x0000002a040d7824 */ /* 0x000fc800078e02ff */
[----:B------:R-:W1:Y:S01]  /*13510*/  LDC R31, c[0x0][0x230] ;  /* 0x00008c00ff1f7b82 */ /* 0x000e620000000800 */
[-C--:B------:R-:W-:Y:S01]  /*13520*/  LEA.HI.X.SX32 R221, R7, R3.reuse, 0x2, P4 ;  /* 0x0000000307dd7211 */ /* 0x080fe200020f16ff */
[----:B------:R-:W-:Y:S01]  /*13530*/  IMAD R7, R4, 0x2b, RZ ;  /* 0x0000002b04077824 */ /* 0x000fe200078e02ff */
[-C--:B------:R-:W-:Y:S02]  /*13540*/  IADD3 R224, P4, R224, R2.reuse, RZ ;  /* 0x00000002e0e07210 */ /* 0x080fe40007f9e0ff */
[-C--:B------:R-:W-:Y:S01]  /*13550*/  LEA.HI.X.SX32 R223, R12, R3.reuse, 0x2, P5 ;  /* 0x000000030cdf7211 */ /* 0x080fe200028f16ff */
[----:B------:R-:W-:Y:S01]  /*13560*/  LDGSTS.E [R0+0x44000], desc[UR4][R220.64], !P3 ;  /* 0x44000000dc007fae */ /* 0x000fe2000d921844 */
[----:B------:R-:W-:Y:S02]  /*13570*/  IADD3 R226, P5, R226, R2, RZ ;  /* 0x00000002e2e27210 */ /* 0x000fe40007fbe0ff */
[-C--:B------:R-:W-:Y:S01]  /*13580*/  LEA.HI.X.SX32 R225, R13, R3.reuse, 0x2, P4 ;  /* 0x000000030de17211 */ /* 0x080fe200020f16ff */
[----:B---3--:R-:W-:Y:S01]  /*13590*/  VIADD R13, R14, 0xfffffff3 ;  /* 0xfffffff30e0d7836 */ /* 0x008fe20000000000 */
[----:B------:R-:W-:Y:S01]  /*135a0*/  LEA.HI.X.SX32 R227, R7, R3, 0x2, P5 ;  /* 0x0000000307e37211 */ /* 0x000fe200028f16ff */
[----:B------:R-:W-:Y:S01]  /*135b0*/  LDGSTS.E [R0+0x44004], desc[UR4][R222.64], !P2 ;  /* 0x44004000de007fae */ /* 0x000fe2000d121844 */
[----:B------:R-:W-:-:S02]  /*135c0*/  IMAD R14, R4, 0x30, RZ ;  /* 0x00000030040e7824 */ /* 0x000fc400078e02ff */
[----:B------:R-:W-:Y:S01]  /*135d0*/  ISETP.GE.U32.AND P3, PT, R13, 0x7fffffb4, PT ;  /* 0x7fffffb40d00780c */ /* 0x000fe20003f66070 */
[----:B------:R-:W-:Y:S01]  /*135e0*/  LDGSTS.E [R0+0x44008], desc[UR4][R224.64], !P1 ;  /* 0x44008000e0007fae */ /* 0x000fe2000c921844 */
[----:B------:R-:W-:Y:S01]  /*135f0*/  IMAD.MOV.U32 R236, RZ, RZ, R180 ;  /* 0x000000ffffec7224 */ /* 0x000fe200078e00b4 */
[----:B------:R-:W-:Y:S02]  /*13600*/  LOP3.LUT R35, R11, 0x30, RZ, 0x3c, !PT ;  /* 0x000000300b237812 */ /* 0x000fe400078e3cff */
[----:B------:R1:W-:Y:S01]  /*13610*/  LDGSTS.E [R0+0x4400c], desc[UR4][R226.64], !P0 ;  /* 0x4400c000e2007fae */ /* 0x0003e2000c121844 */
[----:B------:R-:W-:Y:S01]  /*13620*/  IMAD.MOV.U32 R180, RZ, RZ, R164 ;  /* 0x000000ffffb47224 */ /* 0x000fe200078e00a4 */
[----:B------:R-:W-:Y:S01]  /*13630*/  IADD3 R164, P4, R14, R2, RZ ;  /* 0x000000020ea47210 */ /* 0x000fe20007f9e0ff */
[----:B----4-:R-:W-:Y:S02]  /*13640*/  VIADD R7, R27, 0xfffffff1 ;  /* 0xfffffff11b077836 */ /* 0x010fe40000000000 */
[----:B------:R-:W-:-:S02]  /*13650*/  IMAD.MOV.U32 R237, RZ, RZ, R181 ;  /* 0x000000ffffed7224 */ /* 0x000fc400078e00b5 */
[----:B--2---:R-:W-:Y:S02]  /*13660*/  VIADD R12, R25, 0xfffffff2 ;  /* 0xfffffff2190c7836 */ /* 0x004fe40000000000 */
[----:B-1----:R-:W-:Y:S02]  /*13670*/  VIADD R0, R29, 0xfffffff0 ;  /* 0xfffffff01d007836 */ /* 0x002fe40000000000 */
[----:B------:R-:W-:Y:S01]  /*13680*/  IMAD.MOV.U32 R181, RZ, RZ, R165 ;  /* 0x000000ffffb57224 */ /* 0x000fe200078e00a5 */
[----:B------:R-:W-:Y:S01]  /*13690*/  LEA.HI.X.SX32 R165, R24, R3, 0x2, P4 ;  /* 0x0000000318a57211 */ /* 0x000fe200020f16ff */
[----:B------:R-:W-:Y:S01]  /*136a0*/  IMAD R25, R4, 0x34, RZ ;  /* 0x0000003404197824 */ /* 0x000fe200078e02ff */
[----:B------:R-:W-:Y:S01]  /*136b0*/  ISETP.GE.U32.AND P0, PT, R0, 0x7fffffb1, PT ;  /* 0x7fffffb10000780c */ /* 0x000fe20003f06070 */
[----:B------:R-:W-:Y:S01]  /*136c0*/  VIADD R0, R35, UR6 ;  /* 0x0000000623007c36 */ /* 0x000fe20008000000 */
[----:B------:R-:W-:Y:S01]  /*136d0*/  ISETP.GE.U32.AND P1, PT, R7, 0x7fffffb2, PT ;  /* 0x7fffffb20700780c */ /* 0x000fe20003f26070 */
[----:B------:R-:W-:-:S02]  /*136e0*/  VIADD R24, R31, 0xffffffd3 ;  /* 0xffffffd31f187836 */ /* 0x000fc40000000000 */
[----:B------:R-:W-:Y:S01]  /*136f0*/  IMAD.MOV.U32 R190, RZ, RZ, R166 ;  /* 0x000000ffffbe7224 */ /* 0x000fe200078e00a6 */
[-C--:B------:R-:W-:Y:S01]  /*13700*/  IADD3 R166, P5, R25, R2.reuse, RZ ;  /* 0x0000000219a67210 */ /* 0x080fe20007fbe0ff */
[C---:B------:R-:W-:Y:S01]  /*13710*/  IMAD R7, R4.reuse, 0xd, RZ ;  /* 0x0000000d04077824 */ /* 0x040fe200078e02ff */
[----:B------:R-:W-:Y:S01]  /*13720*/  LDGSTS.E [R0+0x40000], desc[UR4][R164.64], !P3 ;  /* 0x40000000a4007fae */ /* 0x000fe2000d921844 */
[----:B------:R-:W-:Y:S01]  /*13730*/  IMAD R29, R4, 0x3c, RZ ;  /* 0x0000003c041d7824 */ /* 0x000fe200078e02ff */
[----:B------:R-:W-:Y:S01]  /*13740*/  ISETP.GE.U32.AND P3, PT, R24, 0x7fffff94, PT ;  /* 0x7fffff941800780c */ /* 0x000fe20003f66070 */
[----:B------:R-:W-:Y:S01]  /*13750*/  IMAD.MOV.U32 R191, RZ, RZ, R167 ;  /* 0x000000ffffbf7224 */ /* 0x000fe200078e00a7 */
[----:B------:R-:W-:Y:S01]  /*13760*/  ISETP.GE.U32.AND P2, PT, R12, 0x7fffffb3, PT ;  /* 0x7fffffb30c00780c */ /* 0x000fe20003f46070 */
[C---:B------:R-:W-:Y:S01]  /*13770*/  IMAD R27, R4.reuse, 0x38, RZ ;  /* 0x00000038041b7824 */ /* 0x040fe200078e02ff */
[----:B------:R-:W1:Y:S01]  /*13780*/  LDC R24, c[0x0][0x230] ;  /* 0x00008c00ff187b82 */ /* 0x000e620000000800 */
[----:B------:R-:W-:Y:S01]  /*13790*/  IMAD R12, R4, 0xf, RZ ;  /* 0x0000000f040c7824 */ /* 0x000fe200078e02ff */
[----:B------:R-:W-:Y:S01]  /*137a0*/  LEA.HI.X.SX32 R167, R7, R3, 0x2, P5 ;  /* 0x0000000307a77211 */ /* 0x000fe200028f16ff */
[----:B------:R-:W-:Y:S01]  /*137b0*/  IMAD.MOV.U32 R246, RZ, RZ, R170 ;  /* 0x000000fffff67224 */ /* 0x000fe200078e00aa */
[----:B------:R-:W-:Y:S01]  /*137c0*/  IADD3 R170, P5, R29, R2, RZ ;  /* 0x000000021daa7210 */ /* 0x000fe20007fbe0ff */
[----:B------:R-:W-:-:S02]  /*137d0*/  IMAD.MOV.U32 R198, RZ, RZ, R240 ;  /* 0x000000ffffc67224 */ /* 0x000fc400078e00f0 */
[----:B------:R-:W-:Y:S01]  /*137e0*/  IMAD.MOV.U32 R240, RZ, RZ, R184 ;  /* 0x000000fffff07224 */ /* 0x000fe200078e00b8 */
[----:B------:R-:W2:Y:S01]  /*137f0*/  LDC R31, c[0x0][0x230] ;  /* 0x00008c00ff1f7b82 */ /* 0x000ea20000000800 */
[----:B------:R-:W-:Y:S01]  /*13800*/  IMAD.MOV.U32 R184, RZ, RZ, R168 ;  /* 0x000000ffffb87224 */ /* 0x000fe200078e00a8 */
[----:B------:R-:W-:Y:S01]  /*13810*/  IADD3 R168, P4, R27, R2, RZ ;  /* 0x000000021ba87210 */ /* 0x000fe20007f9e0ff */
[----:B------:R-:W-:Y:S01]  /*13820*/  IMAD R13, R4, 0xe, RZ ;  /* 0x0000000e040d7824 */ /* 0x000fe200078e02ff */
[----:B------:R-:W-:Y:S01]  /*13830*/  LDGSTS.E [R0+0x40004], desc[UR4][R166.64], !P2 ;  /* 0x40004000a6007fae */ /* 0x000fe2000d121844 */
[----:B------:R-:W-:Y:S01]  /*13840*/  IMAD.MOV.U32 R247, RZ, RZ, R171 ;  /* 0x000000fffff77224 */ /* 0x000fe200078e00ab */
[----:B------:R-:W-:Y:S01]  /*13850*/  LEA.HI.X.SX32 R171, R12, R3, 0x2, P5 ;  /* 0x000000030cab7211 */ /* 0x000fe200028f16ff */
[----:B------:R-:W-:Y:S02]  /*13860*/  IMAD.MOV.U32 R241, RZ, RZ, R185 ;  /* 0x000000fffff17224 */ /* 0x000fe400078e00b9 */
[----:B------:R-:W-:-:S02]  /*13870*/  IMAD.MOV.U32 R86, RZ, RZ, R190 ;  /* 0x000000ffff567224 */ /* 0x000fc400078e00be */
[----:B------:R-:W-:Y:S02]  /*13880*/  VIADD R12, R33, 0xffffffd1 ;  /* 0xffffffd1210c7836 */ /* 0x000fe40000000000 */
[----:B------:R-:W-:Y:S01]  /*13890*/  IMAD.MOV.U32 R185, RZ, RZ, R169 ;  /* 0x000000ffffb97224 */ /* 0x000fe200078e00a9 */
[----:B------:R-:W3:Y:S01]  /*138a0*/  LDC R33, c[0x0][0x230] ;  /* 0x00008c00ff217b82 */ /* 0x000ee20000000800 */
[----:B------:R-:W-:Y:S01]  /*138b0*/  IMAD.MOV.U32 R190, RZ, RZ, R228 ;  /* 0x000000ffffbe7224 */ /* 0x000fe200078e00e4 */
[----:B------:R-:W-:Y:S01]  /*138c0*/  LEA.HI.X.SX32 R169, R13, R3, 0x2, P4 ;  /* 0x000000030da97211 */ /* 0x000fe200020f16ff */
[----:B------:R-:W-:Y:S02]  /*138d0*/  IMAD R228, R4, 0xb0, RZ ;  /* 0x000000b004e47824 */ /* 0x000fe400078e02ff */
[----:B------:R-:W-:Y:S02]  /*138e0*/  VIADD R13, R32, 0xffffffd2 ;  /* 0xffffffd2200d7836 */ /* 0x000fe40000000000 */
[----:B------:R-:W-:Y:S01]  /*138f0*/  IMAD.MOV.U32 R68, RZ, RZ, R194 ;  /* 0x000000ffff447224 */ /* 0x000fe200078e00c2 */
[----:B------:R-:W-:Y:S01]  /*13900*/  LDGSTS.E [R0+0x40008], desc[UR4][R168.64], !P1 ;  /* 0x40008000a8007fae */ /* 0x000fe2000c921844 */
[----:B------:R-:W-:Y:S01]  /*13910*/  IMAD.MOV.U32 R194, RZ, RZ, R232 ;  /* 0x000000ffffc27224 */ /* 0x000fe200078e00e8 */
[-C--:B------:R-:W-:Y:S01]  /*13920*/  IADD3 R228, P4, R228, R2.reuse, RZ ;  /* 0x00000002e4e47210 */ /* 0x080fe20007f9e0ff */
[----:B------:R-:W-:Y:S01]  /*13930*/  VIADD R7, R34, 0xffffffd0 ;  /* 0xffffffd022077836 */ /* 0x000fe20000000000 */
[----:B------:R-:W-:Y:S01]  /*13940*/  ISETP.GE.U32.AND P1, PT, R12, 0x7fffff92, PT ;  /* 0x7fffff920c00780c */ /* 0x000fe20003f26070 */
[C---:B------:R-:W-:Y:S01]  /*13950*/  IMAD R232, R4.reuse, 0xb8, RZ ;  /* 0x000000b804e87824 */ /* 0x040fe200078e02ff */
[----:B------:R-:W-:Y:S01]  /*13960*/  ISETP.GE.U32.AND P2, PT, R13, 0x7fffff93, PT ;  /* 0x7fffff930d00780c */ /* 0x000fe20003f46070 */
[----:B------:R-:W-:Y:S01]  /*13970*/  IMAD.MOV.U32 R87, RZ, RZ, R191 ;  /* 0x000000ffff577224 */ /* 0x000fe200078e00bf */
[----:B------:R-:W4:Y:S01]  /*13980*/  LDC R32, c[0x0][0x230] ;  /* 0x00008c00ff207b82 */ /* 0x000f220000000800 */
[----:B------:R-:W-:Y:S01]  /*13990*/  IMAD R12, R4, 0x2d, RZ ;  /* 0x0000002d040c7824 */ /* 0x000fe200078e02ff */
[----:B------:R-:W-:Y:S01]  /*139a0*/  LDGSTS.E [R0+0x4000c], desc[UR4][R170.64], !P0 ;  /* 0x4000c000aa007fae */ /* 0x000fe2000c121844 */
[----:B------:R-:W-:Y:S01]  /*139b0*/  IMAD.MOV.U32 R191, RZ, RZ, R229 ;  /* 0x000000ffffbf7224 */ /* 0x000fe200078e00e5 */
[----:B------:R-:W-:Y:S01]  /*139c0*/  IADD3 R230, P5, R230, R2, RZ ;  /* 0x00000002e6e67210 */ /* 0x000fe20007fbe0ff */
[----:B------:R-:W-:Y:S01]  /*139d0*/  IMAD R13, R4, 0x2e, RZ ;  /* 0x0000002e040d7824 */ /* 0x000fe200078e02ff */
[----:B------:R-:W-:-:S02]  /*139e0*/  ISETP.GE.U32.AND P0, PT, R7, 0x7fffff91, PT ;  /* 0x7fffff910700780c */ /* 0x000fc40003f06070 */
[-C--:B------:R-:W-:Y:S02]  /*139f0*/  LEA.HI.X.SX32 R229, R15, R3.reuse, 0x2, P4 ;  /* 0x000000030fe57211 */ /* 0x080fe400020f16ff */
[-C--:B------:R-:W-:Y:S01]  /*13a00*/  IADD3 R232, P4, R232, R2.reuse, RZ ;  /* 0x00000002e8e87210 */ /* 0x080fe20007f9e0ff */
[----:B------:R-:W-:Y:S01]  /*13a10*/  IMAD.MOV.U32 R69, RZ, RZ, R195 ;  /* 0x000000ffff457224 */ /* 0x000fe200078e00c3 */
[-C--:B------:R-:W-:Y:S01]  /*13a20*/  LEA.HI.X.SX32 R231, R12, R3.reuse, 0x2, P5 ;  /* 0x000000030ce77211 */ /* 0x080fe200028f16ff */
[----:B------:R-:W-:Y:S01]  /*13a30*/  IMAD R7, R4, 0x2f, RZ ;  /* 0x0000002f04077824 */ /* 0x000fe200078e02ff */
[----:B------:R-:W-:Y:S01]  /*13a40*/  IADD3 R234, P5, R234, R2, RZ ;  /* 0x00000002eaea7210 */ /* 0x000fe20007fbe0ff */
[----:B------:R-:W-:Y:S01]  /*13a50*/  IMAD.MOV.U32 R195, RZ, RZ, R233 ;  /* 0x000000ffffc37224 */ /* 0x000fe200078e00e9 */
[-C--:B------:R-:W-:Y:S01]  /*13a60*/  LEA.HI.X.SX32 R233, R13, R3.reuse, 0x2, P4 ;  /* 0x000000030de97211 */ /* 0x080fe200020f16ff */
[----:B-1----:R-:W-:Y:S01]  /*13a70*/  VIADD R13, R24, 0xffffffef ;  /* 0xffffffef180d7836 */ /* 0x002fe20000000000 */
[----:B------:R-:W1:Y:S01]  /*13a80*/  LDC R15, c[0x0][0x230] ;  /* 0x00008c00ff0f7b82 */ /* 0x000e620000000800 */
[----:B------:R-:W-:Y:S01]  /*13a90*/  LEA.HI.X.SX32 R235, R7, R3, 0x2, P5 ;  /* 0x0000000307eb7211 */ /* 0x000fe200028f16ff */
[----:B------:R-:W-:Y:S01]  /*13aa0*/  LDGSTS.E [R0+0x44000], desc[UR4][R228.64], !P3 ;  /* 0x44000000e4007fae */ /* 0x000fe2000d921844 */
[----:B--2---:R-:W-:-:S03]  /*13ab0*/  VIADD R12, R31, 0xffffffee ;  /* 0xffffffee1f0c7836 */ /* 0x004fc60000000000 */
[----:B------:R-:W-:Y:S02]  /*13ac0*/  LDGSTS.E [R0+0x44004], desc[UR4][R230.64], !P2 ;  /* 0x44004000e6007fae */ /* 0x000fe4000d121844 */
[----:B------:R-:W2:Y:S02]  /*13ad0*/  LDC R24, c[0x0][0x230] ;  /* 0x00008c00ff187b82 */ /* 0x000ea40000000800 */
[----:B------:R-:W-:Y:S01]  /*13ae0*/  LDGSTS.E [R0+0x44008], desc[UR4][R232.64], !P1 ;  /* 0x44008000e8007fae */ /* 0x000fe2000c921844 */
[----:B------:R-:W-:-:S03]  /*13af0*/  IMAD.MOV.U32 R238, RZ, RZ, R202 ;  /* 0x000000ffffee7224 */ /* 0x000fc600078e00ca */
[----:B------:R3:W-:Y:S01]  /*13b00*/  LDGSTS.E [R0+0x4400c], desc[UR4][R234.64], !P0 ;  /* 0x4400c000ea007fae */ /* 0x0007e2000c121844 */
[----:B------:R-:W-:Y:S01]  /*13b10*/  IMAD.MOV.U32 R242, RZ, RZ, R198 ;  /* 0x000000fffff27224 */ /* 0x000fe200078e00c6 */
[----:B------:R-:W2:Y:S01]  /*13b20*/  LDC R31, c[0x0][0x230] ;  /* 0x00008c00ff1f7b82 */ /* 0x000ea20000000800 */
[----:B------:R-:W-:Y:S02]  /*13b30*/  IMAD.MOV.U32 R202, RZ, RZ, R248 ;  /* 0x000000ffffca7224 */ /* 0x000fe400078e00f8 */
[----:B------:R-:W-:Y:S02]  /*13b40*/  IMAD.MOV.U32 R198, RZ, RZ, R244 ;  /* 0x000000ffffc67224 */ /* 0x000fe400078e00f4 */
[----:B------:R-:W-:Y:S02]  /*13b50*/  IMAD.MOV.U32 R248, RZ, RZ, R200 ;  /* 0x000000fffff87224 */ /* 0x000fe400078e00c8 */
[----:B---3--:R-:W-:Y:S02]  /*13b60*/  VIADD R0, R33, 0xffffffec ;  /* 0xffffffec21007836 */ /* 0x008fe40000000000 */
[----:B------:R-:W-:-:S02]  /*13b70*/  IMAD.MOV.U32 R244, RZ, RZ, R196 ;  /* 0x000000fffff47224 */ /* 0x000fc400078e00c4 */
[----:B------:R-:W-:Y:S01]  /*13b80*/  IMAD.MOV.U32 R200, RZ, RZ, R192 ;  /* 0x000000ffffc87224 */ /* 0x000fe200078e00c0 */
[----:B------:R-:W-:Y:S01]  /*13b90*/  ISETP.GE.U32.AND P0, PT, R0, 0x7fffffad, PT ;  /* 0x7fffffad0000780c */ /* 0x000fe20003f06070 */
[----:B------:R-:W-:Y:S01]  /*13ba0*/  IMAD.MOV.U32 R196, RZ, RZ, R188 ;  /* 0x000000ffffc47224 */ /* 0x000fe200078e00bc */
[----:B------:R-:W-:Y:S01]  /*13bb0*/  ISETP.GE.U32.AND P3, PT, R13, 0x7fffffb0, PT ;  /* 0x7fffffb00d00780c */ /* 0x000fe20003f66070 */
[----:B------:R-:W-:Y:S02]  /*13bc0*/  IMAD.MOV.U32 R243, RZ, RZ, R199 ;  /* 0x000000fffff37224 */ /* 0x000fe400078e00c7 */
[----:B------:R-:W-:Y:S02]  /*13bd0*/  IMAD.MOV.U32 R192, RZ, RZ, R176 ;  /* 0x000000ffffc07224 */ /* 0x000fe400078e00b0 */
[----:B------:R-:W-:Y:S01]  /*13be0*/  IMAD.MOV.U32 R188, RZ, RZ, R172 ;  /* 0x000000ffffbc7224 */ /* 0x000fe200078e00ac */
[C---:B------:R-:W-:Y:S01]  /*13bf0*/  LEA R172, P4, R4.reuse, R2, 0x6 ;  /* 0x0000000204ac7211 */ /* 0x040fe200078830ff */
[----:B------:R-:W-:-:S02]  /*13c00*/  IMAD.SHL.U32 R0, R4, 0x10, RZ ;  /* 0x0000001004007824 */ /* 0x000fc400078e00ff */
[----:B------:R-:W-:Y:S02]  /*13c10*/  IMAD.MOV.U32 R199, RZ, RZ, R245 ;  /* 0x000000ffffc77224 */ /* 0x000fe400078e00f5 */
[----:B------:R-:W-:Y:S02]  /*13c20*/  IMAD R176, R4, 0x48, RZ ;  /* 0x0000004804b07824 */ /* 0x000fe400078e02ff */
[----:B------:R-:W-:Y:S02]  /*13c30*/  IMAD.MOV.U32 R245, RZ, RZ, R197 ;  /* 0x000000fffff57224 */ /* 0x000fe400078e00c5 */
[----:B----4-:R-:W-:Y:S01]  /*13c40*/  VIADD R7, R32, 0xffffffed ;  /* 0xffffffed20077836 */ /* 0x010fe20000000000 */
[----:B------:R-:W-:Y:S01]  /*13c50*/  LOP3.LUT R35, R11, 0x40, RZ, 0x3c, !PT ;  /* 0x000000400b237812 */ /* 0x000fe200078e3cff */
[----:B------:R-:W-:Y:S01]  /*13c60*/  IMAD.MOV.U32 R250, RZ, RZ, R174 ;  /* 0x000000fffffa7224 */ /* 0x000fe200078e00ae */
[----:B------:R-:W3:Y:S01]  /*13c70*/  LDC R32, c[0x0][0x230] ;  /* 0x00008c00ff207b82 */ /* 0x000ee20000000800 */
[----:B------:R-:W-:-:S02]  /*13c80*/  IMAD.MOV.U32 R197, RZ, RZ, R189 ;  /* 0x000000ffffc57224 */ /* 0x000fc400078e00bd */
[----:B------:R-:W-:Y:S01]  /*13c90*/  IMAD.MOV.U32 R189, RZ, RZ, R173 ;  /* 0x000000ffffbd7224 */ /* 0x000fe200078e00ad */
[----:B------:R-:W-:Y:S01]  /*13ca0*/  LEA.HI.X.SX32 R173, R0, R3, 0x2, P4 ;  /* 0x0000000300ad7211 */ /* 0x000fe200020f16ff */
[----:B------:R-:W-:Y:S01]  /*13cb0*/  IMAD R174, R4, 0x44, RZ ;  /* 0x0000004404ae7824 */ /* 0x000fe200078e02ff */
[-C--:B------:R-:W-:Y:S01]  /*13cc0*/  IADD3 R176, P4, R176, R2.reuse, RZ ;  /* 0x00000002b0b07210 */ /* 0x080fe20007f9e0ff */
[----:B------:R-:W-:Y:S02]  /*13cd0*/  IMAD.MOV.U32 R239, RZ, RZ, R203 ;  /* 0x000000ffffef7224 */ /* 0x000fe400078e00cb */
[----:B------:R-:W-:Y:S01]  /*13ce0*/  IMAD R13, R4, 0x12, RZ ;  /* 0x00000012040d7824 */ /* 0x000fe200078e02ff */
[----:B------:R-:W-:Y:S01]  /*13cf0*/  ISETP.GE.U32.AND P1, PT, R7, 0x7fffffae, PT ;  /* 0x7fffffae0700780c */ /* 0x000fe20003f26070 */
[----:B------:R-:W-:Y:S02]  /*13d00*/  IMAD.MOV.U32 R203, RZ, RZ, R249 ;  /* 0x000000ffffcb7224 */ /* 0x000fe400078e00f9 */
[----:B------:R-:W-:Y:S01]  /*13d10*/  IMAD.MOV.U32 R249, RZ, RZ, R201 ;  /* 0x000000fffff97224 */ /* 0x000fe200078e00c9 */
[----:B------:R-:W-:Y:S01]  /*13d20*/  IADD3 R174, P5, R174, R2, RZ ;  /* 0x00000002aeae7210 */ /* 0x000fe20007fbe0ff */
[----:B------:R-:W-:-:S02]  /*13d30*/  IMAD.MOV.U32 R201, RZ, RZ, R193 ;  /* 0x000000ffffc97224 */ /* 0x000fc400078e00c1 */
[C---:B------:R-:W-:Y:S02]  /*13d40*/  IMAD R7, R4.reuse, 0x11, RZ ;  /* 0x0000001104077824 */ /* 0x040fe400078e02ff */
[----:B------:R-:W-:Y:S01]  /*13d50*/  IMAD.MOV.U32 R193, RZ, RZ, R177 ;  /* 0x000000ffffc17224 */ /* 0x000fe200078e00b1 */
[-C--:B------:R-:W-:Y:S01]  /*13d60*/  LEA.HI.X.SX32 R177, R13, R3.reuse, 0x2, P4 ;  /* 0x000000030db17211 */ /* 0x080fe200020f16ff */
[----:B------:R-:W-:Y:S02]  /*13d70*/  IMAD R178, R4, 0x4c, RZ ;  /* 0x0000004c04b27824 */ /* 0x000fe400078e02ff */
[----:B------:R-:W-:Y:S02]  /*13d80*/  VIADD R0, R35, UR6 ;  /* 0x0000000623007c36 */ /* 0x000fe40008000000 */
[----:B-1----:R-:W-:Y:S01]  /*13d90*/  VIADD R15, R15, 0xffffffcf ;  /* 0xffffffcf0f0f7836 */ /* 0x002fe20000000000 */
[----:B------:R-:W-:Y:S01]  /*13da0*/  ISETP.GE.U32.AND P2, PT, R12, 0x7fffffaf, PT ;  /* 0x7fffffaf0c00780c */ /* 0x000fe20003f46070 */
[----:B--2---:R-:W-:Y:S01]  /*13db0*/  VIADD R13, R24, 0xffffffce ;  /* 0xffffffce180d7836 */ /* 0x004fe20000000000 */
[----:B------:R-:W-:Y:S01]  /*13dc0*/  LDGSTS.E [R0+0x40000], desc[UR4][R172.64], !P3 ;  /* 0x40000000ac007fae */ /* 0x000fe2000d921844 */
[----:B------:R-:W-:Y:S01]  /*13dd0*/  IMAD.MOV.U32 R251, RZ, RZ, R175 ;  /* 0x000000fffffb7224 */ /* 0x000fe200078e00af */
[----:B------:R-:W1:Y:S01]  /*13de0*/  LDC R24, c[0x0][0x230] ;  /* 0x00008c00ff187b82 */ /* 0x000e620000000800 */
[----:B------:R-:W-:Y:S01]  /*13df0*/  IMAD R12, R4, 0x13, RZ ;  /* 0x00000013040c7824 */ /* 0x000fe200078e02ff */
[----:B------:R-:W-:-:S02]  /*13e00*/  LEA.HI.X.SX32 R175, R7, R3, 0x2, P5 ;  /* 0x0000000307af7211 */ /* 0x000fc400028f16ff */
[----:B------:R-:W-:Y:S02]  /*13e10*/  IADD3 R178, P5, R178, R2, RZ ;  /* 0x00000002b2b27210 */ /* 0x000fe40007fbe0ff */
[----:B------:R-:W-:Y:S01]  /*13e20*/  ISETP.GE.U32.AND P3, PT, R15, 0x7fffff90, PT ;  /* 0x7fffff900f00780c */ /* 0x000fe20003f66070 */
[----:B------:R-:W-:Y:S01]  /*13e30*/  IMAD.MOV.U32 R67, RZ, RZ, R179 ;  /* 0x000000ffff437224 */ /* 0x000fe200078e00b3 */
[----:B------:R-:W2:Y:S01]  /*13e40*/  LDC R15, c[0x0][0x230] ;  /* 0x00008c00ff0f7b82 */ /* 0x000ea20000000800 */
[----:B------:R-:W-:Y:S01]  /*13e50*/  LEA.HI.X.SX32 R179, R12, R3, 0x2, P5 ;  /* 0x000000030cb37211 */ /* 0x000fe200028f16ff */
[----:B------:R-:W-:Y:S01]  /*13e60*/  VIADD R12, R31, 0xffffffcd ;  /* 0xffffffcd1f0c7836 */ /* 0x000fe20000000000 */
[----:B------:R-:W-:Y:S01]  /*13e70*/  LDGSTS.E [R0+0x40004], desc[UR4][R174.64], !P2 ;  /* 0x40004000ae007fae */ /* 0x000fe2000d121844 */
[----:B------:R-:W-:-:S04]  /*13e80*/  IMAD.MOV.U32 R98, RZ, RZ, R236 ;  /* 0x000000ffff627224 */ /* 0x000fc800078e00ec */
[----:B------:R-:W4:Y:S01]  /*13e90*/  LDC R31, c[0x0][0x230] ;  /* 0x00008c00ff1f7b82 */ /* 0x000f220000000800 */
[----:B------:R-:W-:Y:S01]  /*13ea0*/  IMAD.MOV.U32 R90, RZ, RZ, R238 ;  /* 0x000000ffff5a7224 */ /* 0x000fe200078e00ee */
[----:B------:R-:W-:Y:S01]  /*13eb0*/  LDGSTS.E [R0+0x40008], desc[UR4][R176.64], !P1 ;  /* 0x40008000b0007fae */ /* 0x000fe2000c921844 */
[C---:B------:R-:W-:Y:S02]  /*13ec0*/  IMAD R236, R4.reuse, 0xc0, RZ ;  /* 0x000000c004ec7824 */ /* 0x040fe400078e02ff */
[----:B------:R-:W-:Y:S01]  /*13ed0*/  IMAD R238, R4, 0xc4, RZ ;  /* 0x000000c404ee7824 */ /* 0x000fe200078e02ff */
[----:B------:R-:W-:Y:S01]  /*13ee0*/  ISETP.GE.U32.AND P1, PT, R12, 0x7fffff8e, PT ;  /* 0x7fffff8e0c00780c */ /* 0x000fe20003f26070 */
[----:B---3--:R-:W-:Y:S01]  /*13ef0*/  VIADD R7, R32, 0xffffffcc ;  /* 0xffffffcc20077836 */ /* 0x008fe20000000000 */
[-C--:B------:R-:W-:Y:S01]  /*13f00*/  IADD3 R236, P4, R236, R2.reuse, RZ ;  /* 0x00000002ecec7210 */ /* 0x080fe20007f9e0ff */
[----:B------:R-:W-:Y:S01]  /*13f10*/  IMAD.MOV.U32 R96, RZ, RZ, R240 ;  /* 0x000000ffff607224 */ /* 0x000fe200078e00f0 */
[----:B------:R-:W3:Y:S01]  /*13f20*/  LDC R32, c[0x0][0x230] ;  /* 0x00008c00ff207b82 */ /* 0x000ee20000000800 */
[----:B------:R-:W-:Y:S01]  /*13f30*/  IMAD R12, R4, 0x31, RZ ;  /* 0x00000031040c7824 */ /* 0x000fe200078e02ff */
[-C--:B------:R-:W-:Y:S01]  /*13f40*/  IADD3 R238, P5, R238, R2.reuse, RZ ;  /* 0x00000002eeee7210 */ /* 0x080fe20007fbe0ff */
[----:B------:R-:W-:Y:S01]  /*13f50*/  IMAD R240, R4, 0xc8, RZ ;  /* 0x000000c804f07824 */ /* 0x000fe200078e02ff */
[----:B------:R-:W-:Y:S01]  /*13f60*/  ISETP.GE.U32.AND P2, PT, R13, 0x7fffff8f, PT ;  /* 0x7fffff8f0d00780c */ /* 0x000fe20003f46070 */
[----:B------:R-:W-:Y:S01]  /*13f70*/  IMAD.MOV.U32 R88, RZ, RZ, R242 ;  /* 0x000000ffff587224 */ /* 0x000fe200078e00f2 */
[----:B------:R-:W-:Y:S01]  /*13f80*/  LDGSTS.E [R0+0x4000c], desc[UR4][R178.64], !P0 ;  /* 0x4000c000b2007fae */ /* 0x000fe2000c121844 */
[----:B------:R-:W-:Y:S01]  /*13f90*/  IMAD.MOV.U32 R99, RZ, RZ, R237 ;  /* 0x000000ffff637224 */ /* 0x000fe200078e00ed */
[-C--:B------:R-:W-:Y:S01]  /*13fa0*/  LEA.HI.X.SX32 R237, R14, R3.reuse, 0x2, P4 ;  /* 0x000000030eed7211 */ /* 0x080fe200020f16ff */
[----:B------:R-:W-:Y:S01]  /*13fb0*/  IMAD.MOV.U32 R91, RZ, RZ, R239 ;  /* 0x000000ffff5b7224 */ /* 0x000fe200078e00ef */
[-C--:B------:R-:W-:Y:S01]  /*13fc0*/  IADD3 R240, P4, R240, R2.reuse, RZ ;  /* 0x00000002f0f07210 */ /* 0x080fe20007f9e0ff */
[----:B------:R-:W-:Y:S01]  /*13fd0*/  IMAD R13, R4, 0x32, RZ ;  /* 0x00000032040d7824 */ /* 0x000fe200078e02ff */
[-C--:B------:R-:W-:Y:S01]  /*13fe0*/  LEA.HI.X.SX32 R239, R12, R3.reuse, 0x2, P5 ;  /* 0x000000030cef7211 */ /* 0x080fe200028f16ff */
[----:B------:R-:W-:Y:S01]  /*13ff0*/  IMAD R242, R4, 0xcc, RZ ;  /* 0x000000cc04f27824 */ /* 0x000fe200078e02ff */
[----:B------:R-:W3:Y:S01]  /*14000*/  LDC R14, c[0x0][0x230] ;  /* 0x00008c00ff0e7b82 */ /* 0x000ee20000000800 */
[----:B-1----:R-:W-:Y:S01]  /*14010*/  VIADD R12, R24, 0xffffffea ;  /* 0xffffffea180c7836 */ /* 0x002fe20000000000 */
[----:B------:R-:W-:Y:S01]  /*14020*/  ISETP.GE.U32.AND P0, PT, R7, 0x7fffff8d, PT ;  /* 0x7fffff8d0700780c */ /* 0x000fe20003f06070 */
[----:B------:R-:W-:Y:S01]  /*14030*/  IMAD.MOV.U32 R97, RZ, RZ, R241 ;  /* 0x000000ffff617224 */ /* 0x000fe200078e00f1 */
[----:B------:R-:W-:Y:S01]  /*14040*/  IADD3 R242, P5, R242, R2, RZ ;  /* 0x00000002f2f27210 */ /* 0x000fe20007fbe0ff */
[C---:B------:R-:W-:Y:S01]  /*14050*/  IMAD R7, R4.reuse, 0x33, RZ ;  /* 0x0000003304077824 */ /* 0x040fe200078e02ff */
[-C--:B------:R-:W-:Y:S01]  /*14060*/  LEA.HI.X.SX32 R241, R13, R3.reuse, 0x2, P4 ;  /* 0x000000030df17211 */ /* 0x080fe200020f16ff */
[----:B------:R-:W-:Y:S01]  /*14070*/  IMAD.MOV.U32 R89, RZ, RZ, R243 ;  /* 0x000000ffff597224 */ /* 0x000fe200078e00f3 */
[----:B------:R-:W1:Y:S01]  /*14080*/  LDC R24, c[0x0][0x230] ;  /* 0x00008c00ff187b82 */ /* 0x000e620000000800 */
[----:B--2---:R-:W-:Y:S01]  /*14090*/  VIADD R13, R15, 0xffffffeb ;  /* 0xffffffeb0f0d7836 */ /* 0x004fe20000000000 */
[----:B------:R-:W-:Y:S01]  /*140a0*/  LEA.HI.X.SX32 R243, R7, R3, 0x2, P5 ;  /* 0x0000000307f37211 */ /* 0x000fe200028f16ff */
[----:B----4-:R-:W-:Y:S01]  /*140b0*/  VIADD R7, R31, 0xffffffe9 ;  /* 0xffffffe91f077836 */ /* 0x010fe20000000000 */
[----:B------:R-:W-:Y:S04]  /*140c0*/  LDGSTS.E [R0+0x44000], desc[UR4][R236.64], !P3 ;  /* 0x44000000ec007fae */ /* 0x000fe8000d921844 */
[----:B------:R-:W2:Y:S01]  /*140d0*/  LDC R15, c[0x0][0x230] ;  /* 0x00008c00ff0f7b82 */ /* 0x000ea20000000800 */
[----:B------:R-:W-:Y:S01]  /*140e0*/  IMAD.MOV.U32 R94, RZ, RZ, R182 ;  /* 0x000000ffff5e7224 */ /* 0x000fe200078e00b6 */
[----:B------:R4:W-:Y:S01]  /*140f0*/  STL.64 [R1+0x1858], R84 ;  /* 0x0018585401007387 */ /* 0x0009e20000100a00 */
[----:B------:R-:W-:-:S03]  /*14100*/  IMAD R182, R4, 0x54, RZ ;  /* 0x0000005404b67824 */ /* 0x000fc600078e02ff */
[----:B------:R-:W-:Y:S01]  /*14110*/  LDGSTS.E [R0+0x44004], desc[UR4][R238.64], !P2 ;  /* 0x44004000ee007fae */ /* 0x000fe2000d121844 */
[----:B------:R-:W-:Y:S01]  /*14120*/  IMAD.MOV.U32 R92, RZ, RZ, R186 ;  /* 0x000000ffff5c7224 */ /* 0x000fe200078e00ba */
[----:B------:R-:W2:Y:S02]  /*14130*/  LDC R31, c[0x0][0x230] ;  /* 0x00008c00ff1f7b82 */ /* 0x000ea40000000800 */
[----:B------:R-:W-:Y:S01]  /*14140*/  LDGSTS.E [R0+0x44008], desc[UR4][R240.64], !P1 ;  /* 0x44008000f0007fae */ /* 0x000fe2000c921844 */
[----:B------:R-:W-:Y:S01]  /*14150*/  ISETP.GE.U32.AND P1, PT, R7, 0x7fffffaa, PT ;  /* 0x7fffffaa0700780c */ /* 0x000fe20003f26070 */
[----:B------:R-:W-:Y:S02]  /*14160*/  IMAD R7, R4, 0x15, RZ ;  /* 0x0000001504077824 */ /* 0x000fe400078e02ff */
[----:B----4-:R-:W-:Y:S01]  /*14170*/  IMAD.MOV.U32 R84, RZ, RZ, R68 ;  /* 0x000000ffff547224 */ /* 0x010fe200078e0044 */
[----:B------:R-:W-:Y:S01]  /*14180*/  ISETP.GE.U32.AND P3, PT, R13, 0x7fffffac, PT ;  /* 0x7fffffac0d00780c */ /* 0x000fe20003f66070 */
[----:B------:R-:W-:Y:S01]  /*14190*/  IMAD.MOV.U32 R68, RZ, RZ, R180 ;  /* 0x000000ffff447224 */ /* 0x000fe200078e00b4 */
[-C--:B------:R-:W-:Y:S01]  /*141a0*/  IADD3 R182, P5, R182, R2.reuse, RZ ;  /* 0x00000002b6b67210 */ /* 0x080fe20007fbe0ff */
[C---:B------:R-:W-:Y:S01]  /*141b0*/  IMAD R180, R4.reuse, 0x50, RZ ;  /* 0x0000005004b47824 */ /* 0x040fe200078e02ff */
[----:B------:R3:W-:Y:S01]  /*141c0*/  LDGSTS.E [R0+0x4400c], desc[UR4][R242.64], !P0 ;  /* 0x4400c000f2007fae */ /* 0x0007e2000c121844 */
[----:B------:R-:W-:Y:S01]  /*141d0*/  IMAD R186, R4, 0x5c, RZ ;  /* 0x0000005c04ba7824 */ /* 0x000fe200078e02ff */
[----:B------:R-:W-:Y:S01]  /*141e0*/  ISETP.GE.U32.AND P2, PT, R12, 0x7fffffab, PT ;  /* 0x7fffffab0c00780c */ /* 0x000fe20003f46070 */
[----:B------:R-:W-:Y:S01]  /*141f0*/  IMAD.MOV.U32 R95, RZ, RZ, R183 ;  /* 0x000000ffff5f7224 */ /* 0x000fe200078e00b7 */
[----:B------:R-:W-:Y:S01]  /*14200*/  LOP3.LUT R33, R11, 0x50, RZ, 0x3c, !PT ;  /* 0x000000500b217812 */ /* 0x000fe200078e3cff */
[----:B------:R-:W-:Y:S01]  /*14210*/  IMAD.MOV.U32 R100, RZ, RZ, R184 ;  /* 0x000000ffff647224 */ /* 0x000fe200078e00b8 */
[----:B------:R-:W-:Y:S01]  /*14220*/  IADD3 R180, P4, R180, R2, RZ ;  /* 0x00000002b4b47210 */ /* 0x000fe20007f9e0ff */
[C---:B------:R-:W-:Y:S01]  /*14230*/  IMAD R184, R4.reuse, 0x58, RZ ;  /* 0x0000005804b87824 */ /* 0x040fe200078e02ff */
[----:B------:R-:W-:Y:S01]  /*14240*/  LEA.HI.X.SX32 R183, R7, R3, 0x2, P5 ;  /* 0x0000000307b77211 */ /* 0x000fe200028f16ff */
[----:B------:R-:W-:-:S02]  /*14250*/  IMAD R12, R4, 0x17, RZ ;  /* 0x00000017040c7824 */ /* 0x000fc400078e02ff */
[----:B---3--:R-:W-:Y:S01]  /*14260*/  VIADD R0, R32, 0xffffffe8 ;  /* 0xffffffe820007836 */ /* 0x008fe20000000000 */
[-C--:B------:R-:W-:Y:S01]  /*14270*/  IADD3 R186, P5, R186, R2.reuse, RZ ;  /* 0x00000002baba7210 */ /* 0x080fe20007fbe0ff */
[----:B------:R-:W-:Y:S02]  /*14280*/  IMAD.MOV.U32 R85, RZ, RZ, R69 ;  /* 0x000000ffff557224 */ /* 0x000fe400078e0045 */
[----:B------:R-:W-:Y:S01]  /*14290*/  IMAD.MOV.U32 R69, RZ, RZ, R181 ;  /* 0x000000ffff457224 */ /* 0x000fe200078e00b5 */
[----:B------:R-:W-:Y:S01]  /*142a0*/  ISETP.GE.U32.AND P0, PT, R0, 0x7fffffa9, PT ;  /* 0x7fffffa90000780c */ /* 0x000fe20003f06070 */
[----:B------:R-:W-:Y:S01]  /*142b0*/  IMAD.MOV.U32 R93, RZ, RZ, R187 ;  /* 0x000000ffff5d7224 */ /* 0x000fe200078e00bb */
[-C--:B------:R-:W-:Y:S01]  /*142c0*/  LEA.HI.X.SX32 R181, R26, R3.reuse, 0x2, P4 ;  /* 0x000000031ab57211 */ /* 0x080fe200020f16ff */
[----:B------:R-:W-:Y:S01]  /*142d0*/  IMAD R13, R4, 0x16, RZ ;  /* 0x00000016040d7824 */ /* 0x000fe200078e02ff */
[----:B------:R-:W-:Y:S01]  /*142e0*/  IADD3 R184, P4, R184, R2, RZ ;  /* 0x00000002b8b87210 */ /* 0x000fe20007f9e0ff */
[----:B------:R-:W-:Y:S01]  /*142f0*/  VIADD R0, R33, UR6 ;  /* 0x0000000621007c36 */ /* 0x000fe20008000000 */
[-C--:B------:R-:W-:Y:S01]  /*14300*/  LEA.HI.X.SX32 R187, R12, R3.reuse, 0x2, P5 ;  /* 0x000000030cbb7211 */ /* 0x080fe200028f16ff */
[----:B------:R-:W-:Y:S01]  /*14310*/  VIADD R14, R14, 0xffffffcb ;  /* 0xffffffcb0e0e7836 */ /* 0x000fe20000000000 */
[----:B------:R-:W3:Y:S01]  /*14320*/  LDC R26, c[0x0][0x230] ;  /* 0x00008c00ff1a7b82 */ /* 0x000ee20000000800 */
[----:B-1----:R-:W-:Y:S01]  /*14330*/  VIADD R12, R24, 0xffffffc9 ;  /* 0xffffffc9180c7836 */ /* 0x002fe20000000000 */
[----:B------:R-:W-:Y:S01]  /*14340*/  LDGSTS.E [R0+0x40000], desc[UR4][R180.64], !P3 ;  /* 0x40000000b4007fae */ /* 0x000fe2000d921844 */
[----:B------:R-:W-:Y:S01]  /*14350*/  IMAD.MOV.U32 R101, RZ, RZ, R185 ;  /* 0x000000ffff657224 */ /* 0x000fe200078e00b9 */
[----:B------:R-:W-:Y:S01]  /*14360*/  LEA.HI.X.SX32 R185, R13, R3, 0x2, P4 ;  /* 0x000000030db97211 */ /* 0x000fe200020f16ff */
[----:B--2---:R-:W-:-:S03]  /*14370*/  VIADD R13, R15, 0xffffffca ;  /* 0xffffffca0f0d7836 */ /* 0x004fc60000000000 */
[----:B------:R-:W1:Y:S01]  /*14380*/  LDC R24, c[0x0][0x230] ;  /* 0x00008c00ff187b82 */ /* 0x000e620000000800 */
[----:B------:R-:W-:Y:S01]  /*14390*/  ISETP.GE.U32.AND P3, PT, R14, 0x7fffff8c, PT ;  /* 0x7fffff8c0e00780c */ /* 0x000fe20003f66070 */
[----:B------:R-:W-:Y:S01]  /*143a0*/  IMAD.MOV.U32 R114, RZ, RZ, R246 ;  /* 0x000000ffff727224 */ /* 0x000fe200078e00f6 */
[----:B------:R-:W-:Y:S05]  /*143b0*/  LDGSTS.E [R0+0x40004], desc[UR4][R182.64], !P2 ;  /* 0x40004000b6007fae */ /* 0x000fea000d121844 */
[----:B------:R-:W2:Y:S01]  /*143c0*/  LDC R14, c[0x0][0x230] ;  /* 0x00008c00ff0e7b82 */ /* 0x000ea20000000800 */
[----:B------:R-:W-:Y:S01]  /*143d0*/  IMAD R246, R4, 0xd4, RZ ;  /* 0x000000d404f67824 */ /* 0x000fe200078e02ff */
[----:B------:R-:W-:Y:S06]  /*143e0*/  LDGSTS.E [R0+0x40008], desc[UR4][R184.64], !P1 ;  /* 0x40008000b8007fae */ /* 0x000fec000c921844 */
[----:B------:R-:W4:Y:S01]  /*143f0*/  LDC R15, c[0x0][0x230] ;  /* 0x00008c00ff0f7b82 */ /* 0x000f220000000800 */
[----:B------:R-:W-:Y:S01]  /*14400*/  IMAD.MOV.U32 R106, RZ, RZ, R96 ;  /* 0x000000ffff6a7224 */ /* 0x000fe200078e0060 */
[----:B------:R-:W-:Y:S01]  /*14410*/  ISETP.GE.U32.AND P1, PT, R12, 0x7fffff8a, PT ;  /* 0x7fffff8a0c00780c */ /* 0x000fe20003f26070 */
[----:B------:R-:W-:-:S02]  /*14420*/  IMAD.MOV.U32 R96, RZ, RZ, R66 ;  /* 0x000000ffff607224 */ /* 0x000fc400078e0042 */
[----:B------:R-:W-:Y:S02]  /*14430*/  IMAD.MOV.U32 R104, RZ, RZ, R94 ;  /* 0x000000ffff687224 */ /* 0x000fe400078e005e */
[----:B------:R-:W-:Y:S01]  /*14440*/  VIADD R7, R31, 0xffffffc8 ;  /* 0xffffffc81f077836 */ /* 0x000fe20000000000 */
[----:B------:R-:W-:Y:S01]  /*14450*/  IADD3 R246, P5, R246, R2, RZ ;  /* 0x00000002f6f67210 */ /* 0x000fe20007fbe0ff */
[----:B------:R-:W-:Y:S01]  /*14460*/  IMAD.MOV.U32 R66, RZ, RZ, R244 ;  /* 0x000000ffff427224 */ /* 0x000fe200078e00f4 */
[----:B------:R-:W-:Y:S01]  /*14470*/  LDGSTS.E [R0+0x4000c], desc[UR4][R186.64], !P0 ;  /* 0x4000c000ba007fae */ /* 0x000fe2000c121844 */
[----:B------:R-:W-:Y:S02]  /*14480*/  IMAD.MOV.U32 R94, RZ, RZ, R250 ;  /* 0x000000ffff5e7224 */ /* 0x000fe400078e00fa */
[C---:B------:R-:W-:Y:S02]  /*14490*/  IMAD R244, R4.reuse, 0xd0, RZ ;  /* 0x000000d004f47824 */ /* 0x040fe400078e02ff */
[----:B------:R-:W-:-:S02]  /*144a0*/  IMAD R12, R4, 0x35, RZ ;  /* 0x00000035040c7824 */ /* 0x000fc400078e02ff */
[----:B------:R-:W-:Y:S01]  /*144b0*/  IMAD R250, R4, 0xdc, RZ ;  /* 0x000000dc04fa7824 */ /* 0x000fe200078e02ff */
[----:B------:R-:W-:Y:S01]  /*144c0*/  ISETP.GE.U32.AND P0, PT, R7, 0x7fffff89, PT ;  /* 0x7fffff890700780c */ /* 0x000fe20003f06070 */
[----:B------:R-:W-:Y:S01]  /*144d0*/  IMAD.MOV.U32 R112, RZ, RZ, R84 ;  /* 0x000000ffff707224 */ /* 0x000fe200078e0054 */
[----:B------:R-:W-:Y:S01]  /*144e0*/  ISETP.GE.U32.AND P2, PT, R13, 0x7fffff8b, PT ;  /* 0x7fffff8b0d00780c */ /* 0x000fe20003f46070 */
[----:B------:R-:W-:Y:S01]  /*144f0*/  IMAD.MOV.U32 R115, RZ, RZ, R247 ;  /* 0x000000ffff737224 */ /* 0x000fe200078e00f7 */
[-C--:B------:R-:W-:Y:S01]  /*14500*/  IADD3 R244, P4, R244, R2.reuse, RZ ;  /* 0x00000002f4f47210 */ /* 0x080fe20007f9e0ff */
[----:B------:R-:W-:Y:S01]  /*14510*/  IMAD.MOV.U32 R84, RZ, RZ, R248 ;  /* 0x000000ffff547224 */ /* 0x000fe200078e00f8 */
[----:B------:R-:W-:Y:S01]  /*14520*/  LEA.HI.X.SX32 R247, R12, R3, 0x2, P5 ;  /* 0x000000030cf77211 */ /* 0x000fe200028f16ff */
[----:B------:R-:W-:Y:S01]  /*14530*/  IMAD R248, R4, 0xd8, RZ ;  /* 0x000000d804f87824 */ /* 0x000fe200078e02ff */
[----:B------:R-:W-:Y:S01]  /*14540*/  IADD3 R250, P5, R250, R2, RZ ;  /* 0x00000002fafa7210 */ /* 0x000fe20007fbe0ff */
[----:B------:R-:W-:-:S02]  /*14550*/  IMAD R7, R4, 0x37, RZ ;  /* 0x0000003704077824 */ /* 0x000fc400078e02ff */
[----:B------:R-:W-:Y:S02]  /*14560*/  IMAD.MOV.U32 R107, RZ, RZ, R97 ;  /* 0x000000ffff6b7224 */ /* 0x000fe400078e0061 */
[----:B------:R-:W-:Y:S02]  /*14570*/  IMAD.MOV.U32 R97, RZ, RZ, R67 ;  /* 0x000000ffff617224 */ /* 0x000fe400078e0043 */
[----:B------:R-:W-:Y:S02]  /*14580*/  IMAD.MOV.U32 R105, RZ, RZ, R95 ;  /* 0x000000ffff697224 */ /* 0x000fe400078e005f */
[----:B------:R-:W-:Y:S01]  /*14590*/  IMAD.MOV.U32 R67, RZ, RZ, R245 ;  /* 0x000000ffff437224 */ /* 0x000fe200078e00f5 */
[-C--:B------:R-:W-:Y:S01]  /*145a0*/  LEA.HI.X.SX32 R245, R25, R3.reuse, 0x2, P4 ;  /* 0x0000000319f57211 */ /* 0x080fe200020f16ff */
[----:B------:R-:W-:Y:S01]  /*145b0*/  IMAD.MOV.U32 R95, RZ, RZ, R251 ;  /* 0x000000ffff5f7224 */ /* 0x000fe200078e00fb */
[----:B------:R-:W-:Y:S01]  /*145c0*/  IADD3 R248, P4, R248, R2, RZ ;  /* 0x00000002f8f87210 */ /* 0x000fe20007f9e0ff */
[----:B------:R-:W-:Y:S01]  /*145d0*/  IMAD R13, R4, 0x36, RZ ;  /* 0x00000036040d7824 */ /* 0x000fe200078e02ff */
[-C--:B------:R-:W-:Y:S01]  /*145e0*/  LEA.HI.X.SX32 R251, R7, R3.reuse, 0x2, P5 ;  /* 0x0000000307fb7211 */ /* 0x080fe200028f16ff */
[----:B-1----:R-:W-:Y:S01]  /*145f0*/  VIADD R7, R24, 0xffffffe5 ;  /* 0xffffffe518077836 */ /* 0x002fe20000000000 */
[----:B------:R-:W1:Y:S01]  /*14600*/  LDC R25, c[0x0][0x230] ;  /* 0x00008c00ff197b82 */ /* 0x000e620000000800 */
[----:B------:R-:W-:Y:S01]  /*14610*/  IMAD.MOV.U32 R113, RZ, RZ, R85 ;  /* 0x000000ffff717224 */ /* 0x000fe200078e0055 */
[----:B------:R-:W-:Y:S01]  /*14620*/  LDGSTS.E [R0+0x44000], desc[UR4][R244.64], !P3 ;  /* 0x44000000f4007fae */ /* 0x000fe2000d921844 */
[----:B------:R-:W-:Y:S01]  /*14630*/  IMAD.MOV.U32 R85, RZ, RZ, R249 ;  /* 0x000000ffff557224 */ /* 0x000fe200078e00f9 */
[----:B------:R-:W-:Y:S01]  /*14640*/  LEA.HI.X.SX32 R249, R13, R3, 0x2, P4 ;  /* 0x000000030df97211 */ /* 0x000fe200020f16ff */
[----:B--2---:R-:W-:Y:S01]  /*14650*/  VIADD R13, R14, 0xffffffe7 ;  /* 0xffffffe70e0d7836 */ /* 0x004fe20000000000 */
[----:B------:R-:W-:Y:S02]  /*14660*/  LDGSTS.E [R0+0x44004], desc[UR4][R246.64], !P2 ;  /* 0x44004000f6007fae */ /* 0x000fe4000d121844 */
[----:B------:R-:W2:Y:S01]  /*14670*/  LDC R24, c[0x0][0x230] ;  /* 0x00008c00ff187b82 */ /* 0x000ea20000000800 */
[----:B----4-:R-:W-:Y:S01]  /*14680*/  VIADD R12, R15, 0xffffffe6 ;  /* 0xffffffe60f0c7836 */ /* 0x010fe20000000000 */
[----:B------:R-:W-:Y:S01]  /*14690*/  LDGSTS.E [R0+0x44008], desc[UR4][R248.64], !P1 ;  /* 0x44008000f8007fae */ /* 0x000fe2000c921844 */
[----:B------:R-:W-:-:S02]  /*146a0*/  IMAD.MOV.U32 R122, RZ, RZ, R198 ;  /* 0x000000ffff7a7224 */ /* 0x000fc400078e00c6 */
[----:B------:R-:W-:Y:S01]  /*146b0*/  IMAD.MOV.U32 R110, RZ, RZ, R100 ;  /* 0x000000ffff6e7224 */ /* 0x000fe200078e0064 */
[----:B------:R3:W-:Y:S01]  /*146c0*/  LDGSTS.E [R0+0x4400c], desc[UR4][R250.64], !P0 ;  /* 0x4400c000fa007fae */ /* 0x0007e2000c121844 */
[----:B------:R-:W-:Y:S01]  /*146d0*/  IMAD.MOV.U32 R198, RZ, RZ, R196 ;  /* 0x000000ffffc67224 */ /* 0x000fe200078e00c4 */
[----:B------:R-:W4:Y:S01]  /*146e0*/  LDC R14, c[0x0][0x230] ;  /* 0x00008c00ff0e7b82 */ /* 0x000f220000000800 */
[----:B------:R-:W-:Y:S02]  /*146f0*/  IMAD.MOV.U32 R108, RZ, RZ, R98 ;  /* 0x000000ffff6c7224 */ /* 0x000fe400078e0062 */
[----:B------:R-:W-:Y:S02]  /*14700*/  IMAD.MOV.U32 R100, RZ, RZ, R90 ;  /* 0x000000ffff647224 */ /* 0x000fe400078e005a */
[----:B------:R-:W-:-:S03]  /*14710*/  IMAD.MOV.U32 R196, RZ, RZ, R188 ;  /* 0x000000ffffc47224 */ /* 0x000fc600078e00bc */
[----:B------:R-:W4:Y:S01]  /*14720*/  LDC R15, c[0x0][0x230] ;  /* 0x00008c00ff0f7b82 */ /* 0x000f220000000800 */
[----:B------:R-:W-:Y:S02]  /*14730*/  IMAD.MOV.U32 R98, RZ, RZ, R88 ;  /* 0x000000ffff627224 */ /* 0x000fe400078e0058 */
[----:B------:R-:W-:Y:S02]  /*14740*/  IMAD.MOV.U32 R90, RZ, RZ, R190 ;  /* 0x000000ffff5a7224 */ /* 0x000fe400078e00be */
[C---:B------:R-:W-:Y:S02]  /*14750*/  IMAD R188, R4.reuse, 0x60, RZ ;  /* 0x0000006004bc7824 */ /* 0x040fe400078e02ff */
[----:B------:R-:W-:Y:S02]  /*14760*/  IMAD.MOV.U32 R88, RZ, RZ, R86 ;  /* 0x000000ffff587224 */ /* 0x000fe400078e0056 */
[----:B------:R-:W-:Y:S01]  /*14770*/  IMAD R190, R4, 0x64, RZ ;  /* 0x0000006404be7824 */ /* 0x000fe200078e02ff */
[----:B------:R-:W-:Y:S01]  /*14780*/  STL [R1+0xd74], R83 ;  /* 0x000d745301007387 */ /* 0x000fe20000100800 */
[----:B------:R-:W-:-:S02]  /*14790*/  IMAD.MOV.U32 R86, RZ, RZ, R202 ;  /* 0x000000ffff567224 */ /* 0x000fc400078e00ca */
[----:B---3--:R-:W-:Y:S01]  /*147a0*/  VIADD R0, R26, 0xffffffe4 ;  /* 0xffffffe41a007836 */ /* 0x008fe20000000000 */
[----:B------:R-:W-:Y:S01]  /*147b0*/  STL.64 [R1+0xd90], R80 ;  /* 0x000d905001007387 */ /* 0x000fe20000100a00 */
[----:B------:R-:W-:Y:S01]  /*147c0*/  IMAD.MOV.U32 R202, RZ, RZ, R200 ;  /* 0x000000ffffca7224 */ /* 0x000fe200078e00c8 */
[----:B------:R-:W-:Y:S01]  /*147d0*/  ISETP.GE.U32.AND P3, PT, R13, 0x7fffffa8, PT ;  /* 0x7fffffa80d00780c */ /* 0x000fe20003f66070 */
[----:B------:R-:W-:Y:S01]  /*147e0*/  IMAD.MOV.U32 R102, RZ, RZ, R92 ;  /* 0x000000ffff667224 */ /* 0x000fe200078e005c */
[----:B------:R-:W-:Y:S01]  /*147f0*/  ISETP.GE.U32.AND P1, PT, R7, 0x7fffffa6, PT ;  /* 0x7fffffa60700780c */ /* 0x000fe20003f26070 */
[----:B------:R-:W-:Y:S01]  /*14800*/  IMAD.MOV.U32 R200, RZ, RZ, R192 ;  /* 0x000000ffffc87224 */ /* 0x000fe200078e00c0 */
[----:B------:R-:W-:Y:S01]  /*14810*/  STL.64 [R1+0xdb0], R78 ;  /* 0x000db04e01007387 */ /* 0x000fe20000100a00 */
[----:B------:R-:W-:Y:S01]  /*14820*/  IMAD.MOV.U32 R92, RZ, RZ, R194 ;  /* 0x000000ffff5c7224 */ /* 0x000fe200078e00c2 */
[----:B------:R-:W-:Y:S01]  /*14830*/  ISETP.GE.U32.AND P2, PT, R12, 0x7fffffa7, PT ;  /* 0x7fffffa70c00780c */ /* 0x000fe20003f46070 */
[----:B------:R-:W-:Y:S01]  /*14840*/  IMAD R7, R4, 0x19, RZ ;  /* 0x0000001904077824 */ /* 0x000fe200078e02ff */
[-C--:B------:R-:W-:Y:S01]  /*14850*/  IADD3 R188, P4, R188, R2.reuse, RZ ;  /* 0x00000002bcbc7210 */ /* 0x080fe20007f9e0ff */
[----:B------:R-:W-:Y:S01]  /*14860*/  IMAD R192, R4, 0x68, RZ ;  /* 0x0000006804c07824 */ /* 0x000fe200078e02ff */
[----:B------:R-:W-:Y:S01]  /*14870*/  STL.64 [R1+0xdd0], R76 ;  /* 0x000dd04c01007387 */ /* 0x000fe20000100a00 */
[----:B------:R-:W-:Y:S01]  /*14880*/  IMAD.MOV.U32 R123, RZ, RZ, R199 ;  /* 0x000000ffff7b7224 */ /* 0x000fe200078e00c7 */
[-C--:B------:R-:W-:Y:S01]  /*14890*/  IADD3 R190, P5, R190, R2.reuse, RZ ;  /* 0x00000002bebe7210 */ /* 0x080fe20007fbe0ff */
[----:B------:R-:W-:Y:S01]  /*148a0*/  IMAD R194, R4, 0x6c, RZ ;  /* 0x0000006c04c27824 */ /* 0x000fe200078e02ff */
[----:B------:R-:W-:Y:S01]  /*148b0*/  STL.64 [R1+0xdf0], R74 ;  /* 0x000df04a01007387 */ /* 0x000fe20000100a00 */
[----:B------:R-:W-:Y:S01]  /*148c0*/  IMAD.MOV.U32 R111, RZ, RZ, R101 ;  /* 0x000000ffff6f7224 */ /* 0x000fe200078e0065 */
[----:B------:R-:W-:Y:S01]  /*148d0*/  ISETP.GE.U32.AND P0, PT, R0, 0x7fffffa5, PT ;  /* 0x7fffffa50000780c */ /* 0x000fe20003f06070 */
[----:B------:R-:W-:Y:S01]  /*148e0*/  IMAD.MOV.U32 R199, RZ, RZ, R197 ;  /* 0x000000ffffc77224 */ /* 0x000fe200078e00c5 */
[----:B------:R-:W-:Y:S01]  /*148f0*/  LOP3.LUT R32, R11, 0x60, RZ, 0x3c, !PT ;  /* 0x000000600b207812 */ /* 0x000fe200078e3cff */
[----:B------:R-:W-:Y:S01]  /*14900*/  STL.64 [R1+0xe10], R72 ;  /* 0x000e104801007387 */ /* 0x000fe20000100a00 */
[----:B------:R-:W-:Y:S01]  /*14910*/  IMAD.MOV.U32 R109, RZ, RZ, R99 ;  /* 0x000000ffff6d7224 */ /* 0x000fe200078e0063 */
[----:B------:R-:W3:Y:S01]  /*14920*/  LDC R26, c[0x0][0x230] ;  /* 0x00008c00ff1a7b82 */ /* 0x000ee20000000800 */
[----:B------:R-:W-:Y:S01]  /*14930*/  IMAD.MOV.U32 R101, RZ, RZ, R91 ;  /* 0x000000ffff657224 */ /* 0x000fe200078e005b */
[----:B------:R-:W-:Y:S01]  /*14940*/  STL.64 [R1+0xe30], R70 ;  /* 0x000e304601007387 */ /* 0x000fe20000100a00 */
[----:B------:R-:W-:Y:S01]  /*14950*/  IMAD.MOV.U32 R197, RZ, RZ, R189 ;  /* 0x000000ffffc57224 */ /* 0x000fe200078e00bd */
[-C--:B------:R-:W-:Y:S01]  /*14960*/  LEA.HI.X.SX32 R189, R28, R3.reuse, 0x2, P4 ;  /* 0x000000031cbd7211 */ /* 0x080fe200020f16ff */
[----:B------:R-:W-:Y:S01]  /*14970*/  IMAD.MOV.U32 R99, RZ, RZ, R89 ;  /* 0x000000ffff637224 */ /* 0x000fe200078e0059 */
[----:B------:R-:W-:Y:S01]  /*14980*/  STL.64 [R1+0xab8], R64 ;  /* 0x000ab84001007387 */ /* 0x000fe20000100a00 */
[----:B------:R-:W-:Y:S01]  /*14990*/  IMAD.MOV.U32 R91, RZ, RZ, R191 ;  /* 0x000000ffff5b7224 */ /* 0x000fe200078e00bf */
[-C--:B------:R-:W-:Y:S01]  /*149a0*/  IADD3 R192, P4, R192, R2.reuse, RZ ;  /* 0x00000002c0c07210 */ /* 0x080fe20007f9e0ff */
[C---:B------:R-:W-:Y:S01]  /*149b0*/  IMAD R13, R4.reuse, 0x1a, RZ ;  /* 0x0000001a040d7824 */ /* 0x040fe200078e02ff */
[----:B------:R-:W-:Y:S01]  /*149c0*/  LEA.HI.X.SX32 R191, R7, R3, 0x2, P5 ;  /* 0x0000000307bf7211 */ /* 0x000fe200028f16ff */
[----:B------:R-:W-:Y:S01]  /*149d0*/  IMAD.MOV.U32 R89, RZ, RZ, R87 ;  /* 0x000000ffff597224 */ /* 0x000fe200078e0057 */
[----:B------:R-:W-:Y:S01]  /*149e0*/  STL.64 [R1+0xad8], R62 ;  /* 0x000ad83e01007387 */ /* 0x000fe20000100a00 */
[----:B------:R-:W-:Y:S01]  /*149f0*/  IMAD R12, R4, 0x1b, RZ ;  /* 0x0000001b040c7824 */ /* 0x000fe200078e02ff */
[----:B------:R-:W-:Y:S01]  /*14a00*/  IADD3 R194, P5, R194, R2, RZ ;  /* 0x00000002c2c27210 */ /* 0x000fe20007fbe0ff */
[----:B------:R-:W-:Y:S01]  /*14a10*/  IMAD.MOV.U32 R87, RZ, RZ, R203 ;  /* 0x000000ffff577224 */ /* 0x000fe200078e00cb */
[----:B------:R-:W-:Y:S01]  /*14a20*/  STL.64 [R1+0xaf8], R60 ;  /* 0x000af83c01007387 */ /* 0x000fe20000100a00 */
[----:B------:R-:W-:Y:S01]  /*14a30*/  IMAD.MOV.U32 R203, RZ, RZ, R201 ;  /* 0x000000ffffcb7224 */ /* 0x000fe200078e00c9 */
[----:B------:R-:W3:Y:S01]  /*14a40*/  LDC R28, c[0x0][0x230] ;  /* 0x00008c00ff1c7b82 */ /* 0x000ee20000000800 */
[----:B------:R-:W-:Y:S01]  /*14a50*/  VIADD R0, R32, UR6 ;  /* 0x0000000620007c36 */ /* 0x000fe20008000000 */
[----:B------:R-:W-:Y:S01]  /*14a60*/  STL.64 [R1+0xb18], R58 ;  /* 0x000b183a01007387 */ /* 0x000fe20000100a00 */
[----:B------:R-:W-:-:S02]  /*14a70*/  IMAD.MOV.U32 R103, RZ, RZ, R93 ;  /* 0x000000ffff677224 */ /* 0x000fc400078e005d */
[----:B------:R-:W-:Y:S01]  /*14a80*/  IMAD.MOV.U32 R201, RZ, RZ, R193 ;  /* 0x000000ffffc97224 */ /* 0x000fe200078e00c1 */
[----:B------:R-:W-:Y:S01]  /*14a90*/  STL.64 [R1+0xb38], R56 ;  /* 0x000b383801007387 */ /* 0x000fe20000100a00 */
[----:B------:R-:W-:Y:S01]  /*14aa0*/  IMAD.MOV.U32 R93, RZ, RZ, R195 ;  /* 0x000000ffff5d7224 */ /* 0x000fe200078e00c3 */
[-C--:B------:R-:W-:Y:S01]  /*14ab0*/  LEA.HI.X.SX32 R193, R13, R3.reuse, 0x2, P4 ;  /* 0x000000030dc17211 */ /* 0x080fe200020f16ff */
[----:B-1----:R-:W-:Y:S01]  /*14ac0*/  VIADD R7, R25, 0xffffffc4 ;  /* 0xffffffc419077836 */ /* 0x002fe20000000000 */
[----:B------:R-:W-:Y:S01]  /*14ad0*/  STL.64 [R1+0xb58], R54 ;  /* 0x000b583601007387 */ /* 0x000fe20000100a00 */
[----:B------:R-:W-:Y:S01]  /*14ae0*/  LEA.HI.X.SX32 R195, R12, R3, 0x2, P5 ;  /* 0x000000030cc37211 */ /* 0x000fe200028f16ff */
[----:B--2---:R-:W-:Y:S01]  /*14af0*/  VIADD R12, R24, 0xffffffc5 ;  /* 0xffffffc5180c7836 */ /* 0x004fe20000000000 */
[----:B------:R-:W1:Y:S01]  /*14b00*/  LDC R25, c[0x0][0x230] ;  /* 0x00008c00ff197b82 */ /* 0x000e620000000800 */
[----:B------:R-:W-:Y:S04]  /*14b10*/  STL.64 [R1+0xb78], R52 ;  /* 0x000b783401007387 */ /* 0x000fe80000100a00 */
[----:B------:R-:W-:Y:S04]  /*14b20*/  STL.64 [R1+0xb98], R50 ;  /* 0x000b983201007387 */ /* 0x000fe80000100a00 */
[----:B------:R-:W-:Y:S01]  /*14b30*/  LDGSTS.E [R0+0x40000], desc[UR4][R188.64], !P3 ;  /* 0x40000000bc007fae */ /* 0x000fe2000d921844 */
[----:B------:R-:W2:Y:S03]  /*14b40*/  LDC R24, c[0x0][0x230] ;  /* 0x00008c00ff187b82 */ /* 0x000ea60000000800 */
[----:B------:R-:W-:Y:S01]  /*14b50*/  STL.64 [R1+0xbb8], R48 ;  /* 0x000bb83001007387 */ /* 0x000fe20000100a00 */
[----:B----4-:R-:W-:-:S03]  /*14b60*/  VIADD R14, R14, 0xffffffc7 ;  /* 0xffffffc70e0e7836 */ /* 0x010fc60000000000 */
[----:B------:R-:W-:Y:S01]  /*14b70*/  LDGSTS.E [R0+0x40004], desc[UR4][R190.64], !P2 ;  /* 0x40004000be007fae */ /* 0x000fe2000d121844 */
[----:B------:R-:W-:-:S03]  /*14b80*/  VIADD R13, R15, 0xffffffc6 ;  /* 0xffffffc60f0d7836 */ /* 0x000fc60000000000 */
[----:B------:R-:W-:Y:S04]  /*14b90*/  STL.64 [R1+0xbd8], R46 ;  /* 0x000bd82e01007387 */ /* 0x000fe80000100a00 */
[----:B------:R-:W-:Y:S01]  /*14ba0*/  LDGSTS.E [R0+0x40008], desc[UR4][R192.64], !P1 ;  /* 0x40008000c0007fae */ /* 0x000fe2000c921844 */
[----:B------:R-:W-:-:S03]  /*14bb0*/  ISETP.GE.U32.AND P1, PT, R12, 0x7fffff86, PT ;  /* 0x7fffff860c00780c */ /* 0x000fc60003f26070 */
[----:B------:R-:W-:Y:S01]  /*14bc0*/  STL.64 [R1+0xbf8], R44 ;  /* 0x000bf82c01007387 */ /* 0x000fe20000100a00 */
[----:B------:R-:W-:-:S03]  /*14bd0*/  IMAD R12, R4, 0xe4, RZ ;  /* 0x000000e4040c7824 */ /* 0x000fc600078e02ff */
[----:B------:R-:W-:Y:S01]  /*14be0*/  LDGSTS.E [R0+0x4000c], desc[UR4][R194.64], !P0 ;  /* 0x4000c000c2007fae */ /* 0x000fe2000c121844 */
[----:B------:R-:W-:Y:S01]  /*14bf0*/  ISETP.GE.U32.AND P0, PT, R7, 0x7fffff85, PT ;  /* 0x7fffff850700780c */ /* 0x000fe20003f06070 */
[----:B------:R-:W-:Y:S02]  /*14c00*/  IMAD R7, R4, 0xe0, RZ ;  /* 0x000000e004077824 */ /* 0x000fe400078e02ff */
[----:B------:R-:W-:Y:S04]  /*14c10*/  STL.64 [R1+0xc18], R42 ;  /* 0x000c182a01007387 */ /* 0x000fe80000100a00 */
[----:B------:R-:W-:Y:S01]  /*14c20*/  STL.64 [R1+0xc38], R40 ;  /* 0x000c382801007387 */ /* 0x000fe20000100a00 */
[----:B------:R-:W-:-:S03]  /*14c30*/  ISETP.GE.U32.AND P3, PT, R14, 0x7fffff88, PT ;  /* 0x7fffff880e00780c */ /* 0x000fc60003f66070 */
[----:B------:R-:W-:Y:S01]  /*14c40*/  STL.64 [R1+0xc58], R38 ;  /* 0x000c582601007387 */ /* 0x000fe20000100a00 */
[----:B------:R-:W-:-:S03]  /*14c50*/  ISETP.GE.U32.AND P2, PT, R13, 0x7fffff87, PT ;  /* 0x7fffff870d00780c */ /* 0x000fc60003f46070 */
[----:B------:R-:W-:Y:S01]  /*14c60*/  STL.64 [R1+0xc78], R36 ;  /* 0x000c782401007387 */ /* 0x000fe20000100a00 */
[C---:B------:R-:W-:Y:S01]  /*14c70*/  IMAD R14, R4.reuse, 0x39, RZ ;  /* 0x00000039040e7824 */ /* 0x040fe200078e02ff */
[-C--:B------:R-:W-:Y:S02]  /*14c80*/  IADD3 R118, P4, R7, R2.reuse, RZ ;  /* 0x0000000207767210 */ /* 0x080fe40007f9e0ff */
[----:B------:R-:W-:Y:S01]  /*14c90*/  STL.64 [R1+0xc98], R150 ;  /* 0x000c989601007387 */ /* 0x000fe20000100a00 */
[----:B------:R-:W-:Y:S01]  /*14ca0*/  IMAD R13, R4, 0xe8, RZ ;  /* 0x000000e8040d7824 */ /* 0x000fe200078e02ff */
[----:B------:R-:W-:Y:S02]  /*14cb0*/  IADD3 R116, P5, R12, R2, RZ ;  /* 0x000000020c747210 */ /* 0x000fe40007fbe0ff */
[----:B------:R-:W-:Y:S01]  /*14cc0*/  STL.64 [R1+0xcb8], R148 ;  /* 0x000cb89401007387 */ /* 0x000fe20000100a00 */
[----:B------:R-:W-:-:S03]  /*14cd0*/  IMAD R7, R4, 0xec, RZ ;  /* 0x000000ec04077824 */ /* 0x000fc600078e02ff */
[----:B------:R-:W-:Y:S01]  /*14ce0*/  STL.64 [R1+0xcd8], R146 ;  /* 0x000cd89201007387 */ /* 0x000fe20000100a00 */
[----:B------:R-:W-:-:S03]  /*14cf0*/  IMAD R15, R4, 0x3a, RZ ;  /* 0x0000003a040f7824 */ /* 0x000fc600078e02ff */
[----:B------:R-:W-:Y:S01]  /*14d00*/  STL.64 [R1+0xcf8], R144 ;  /* 0x000cf89001007387 */ /* 0x000fe20000100a00 */
[----:B------:R-:W-:-:S03]  /*14d10*/  LEA.HI.X.SX32 R119, R27, R3, 0x2, P4 ;  /* 0x000000031b777211 */ /* 0x000fc600020f16ff */
[----:B------:R-:W-:Y:S01]  /*14d20*/  STL.64 [R1+0xd18], R142 ;  /* 0x000d188e01007387 */ /* 0x000fe20000100a00 */
[-C--:B------:R-:W-:Y:S01]  /*14d30*/  IADD3 R34, P4, R13, R2.reuse, RZ ;  /* 0x000000020d227210 */ /* 0x080fe20007f9e0ff */
[----:B------:R-:W-:Y:S01]  /*14d40*/  IMAD R12, R4, 0x3b, RZ ;  /* 0x0000003b040c7824 */ /* 0x000fe200078e02ff */
[-C--:B------:R-:W-:Y:S01]  /*14d50*/  LEA.HI.X.SX32 R117, R14, R3.reuse, 0x2, P5 ;  /* 0x000000030e757211 */ /* 0x080fe200028f16ff */
[----:B------:R-:W-:Y:S01]  /*14d60*/  STL.64 [R1+0xd38], R140 ;  /* 0x000d388c01007387 */ /* 0x000fe20000100a00 */
[----:B------:R-:W-:Y:S01]  /*14d70*/  IADD3 R32, P5, R7, R2, RZ ;  /* 0x0000000207207210 */ /* 0x000fe20007fbe0ff */
[----:B------:R-:W4:Y:S02]  /*14d80*/  LDC R14, c[0x0][0x230] ;  /* 0x00008c00ff0e7b82 */ /* 0x000f240000000800 */
[----:B------:R-:W-:Y:S04]  /*14d90*/  STL.64 [R1+0xd58], R138 ;  /* 0x000d588a01007387 */ /* 0x000fe80000100a00 */
[----:B------:R-:W-:Y:S01]  /*14da0*/  STL.64 [R1+0xd78], R136 ;  /* 0x000d788801007387 */ /* 0x000fe20000100a00 */
[-C--:B------:R-:W-:Y:S01]  /*14db0*/  LEA.HI.X.SX32 R35, R15, R3.reuse, 0x2, P4 ;  /* 0x000000030f237211 */ /* 0x080fe200020f16ff */
[----:B------:R-:W-:Y:S01]  /*14dc0*/  IMAD.MOV.U32 R120, RZ, RZ, R92 ;  /* 0x000000ffff787224 */ /* 0x000fe200078e005c */
[----:B------:R-:W-:Y:S01]  /*14dd0*/  LEA.HI.X.SX32 R33, R12, R3, 0x2, P5 ;  /* 0x000000030c217211 */ /* 0x000fe200028f16ff */
[----:B------:R-:W-:Y:S01]  /*14de0*/  STL.64 [R1+0xd98], R134 ;  /* 0x000d988601007387 */ /* 0x000fe20000100a00 */
[----:B------:R-:W4:Y:S03]  /*14df0*/  LDC R27, c[0x0][0x230] ;  /* 0x00008c00ff1b7b82 */ /* 0x000f260000000800 */
[----:B------:R-:W-:Y:S04]  /*14e00*/  STL.64 [R1+0xdb8], R132 ;  /* 0x000db88401007387 */ /* 0x000fe80000100a00 */
[----:B------:R-:W-:Y:S04]  /*14e10*/  STL.64 [R1+0xdd8], R130 ;  /* 0x000dd88201007387 */ /* 0x000fe80000100a00 */
[----:B------:R3:W-:Y:S01]  /*14e20*/  LDGSTS.E [R0+0x44000], desc[UR4][R118.64], !P3 ;  /* 0x4400000076007fae */ /* 0x0007e2000d921844 */
[----:B--2---:R-:W-:Y:S01]  /*14e30*/  VIADD R13, R24, 0xffffffe3 ;  /* 0xffffffe3180d7836 */ /* 0x004fe20000000000 */
[----:B------:R-:W2:Y:S02]  /*14e40*/  LDC R15, c[0x0][0x230] ;  /* 0x00008c00ff0f7b82 */ /* 0x000ea40000000800 */
[----:B------:R-:W-:Y:S04]  /*14e50*/  STL.64 [R1+0xdf8], R128 ;  /* 0x000df88001007387 */ /* 0x000fe80000100a00 */
[----:B------:R-:W-:Y:S02]  /*14e60*/  STL.64 [R1+0xe48], R124 ;  /* 0x000e487c01007387 */ /* 0x000fe40000100a00 */
[----:B------:R-:W2:Y:S02]  /*14e70*/  LDC R24, c[0x0][0x230] ;  /* 0x00008c00ff187b82 */ /* 0x000ea40000000800 */
[----:B------:R-:W-:Y:S04]  /*14e80*/  STL.64 [R1+0xe18], R126 ;  /* 0x000e187e01007387 */ /* 0x000fe80000100a00 */
[----:B------:R3:W-:Y:S04]  /*14e90*/  STL.64 [R1+0x600], R118 ;  /* 0x0006007601007387 */ /* 0x0007e80000100a00 */
[----:B------:R3:W-:Y:S04]  /*14ea0*/  STL.64 [R1+0x608], R116 ;  /* 0x0006087401007387 */ /* 0x0007e80000100a00 */
[----:B------:R4:W-:Y:S04]  /*14eb0*/  LDGSTS.E [R0+0x44004], desc[UR4][R116.64], !P2 ;  /* 0x4400400074007fae */ /* 0x0009e8000d121844 */
[----:B------:R-:W-:Y:S04]  /*14ec0*/  STL.64 [R1+0x610], R34 ;  /* 0x0006102201007387 */ /* 0x000fe80000100a00 */
[----:B------:R-:W-:Y:S04]  /*14ed0*/  LDGSTS.E [R0+0x44008], desc[UR4][R34.64], !P1 ;  /* 0x4400800022007fae */ /* 0x000fe8000c921844 */
[----:B------:R4:W-:Y:S04]  /*14ee0*/  STL.64 [R1+0x618], R32 ;  /* 0x0006182001007387 */ /* 0x0009e80000100a00 */
[----:B------:R2:W-:Y:S01]  /*14ef0*/  LDGSTS.E [R0+0x4400c], desc[UR4][R32.64], !P0 ;  /* 0x4400c00020007fae */ /* 0x0005e2000c121844 */
[----:B-1----:R-:W-:-:S02]  /*14f00*/  VIADD R12, R25, 0xffffffe2 ;  /* 0xffffffe2190c7836 */ /* 0x002fc40000000000 */
[----:B------:R-:W1:Y:S01]  /*14f10*/  LDC R25, c[0x0][0x230] ;  /* 0x00008c00ff197b82 */ /* 0x000e620000000800 */
[----:B---3--:R-:W-:Y:S02]  /*14f20*/  IMAD.MOV.U32 R118, RZ, RZ, R84 ;  /* 0x000000ffff767224 */ /* 0x008fe400078e0054 */
[----:B----4-:R-:W-:Y:S01]  /*14f30*/  IMAD.MOV.U32 R116, RZ, RZ, R196 ;  /* 0x000000ffff747224 */ /* 0x010fe200078e00c4 */
[----:B--2---:R-:W2:Y:S01]  /*14f40*/  S2R R33, SR_TID.X ;  /* 0x0000000000217919 */ /* 0x004ea20000002100 */
[----:B------:R-:W-:Y:S02]  /*14f50*/  VIADD R7, R26, 0xffffffe1 ;  /* 0xffffffe11a077836 */ /* 0x000fe40000000000 */
[----:B------:R-:W-:Y:S02]  /*14f60*/  IMAD.MOV.U32 R84, RZ, RZ, R198 ;  /* 0x000000ffff547224 */ /* 0x000fe400078e00c6 */
[C---:B------:R-:W-:Y:S02]  /*14f70*/  IMAD R196, R4.reuse, 0x70, RZ ;  /* 0x0000007004c47824 */ /* 0x040fe400078e02ff */
[----:B------:R-:W-:-:S02]  /*14f80*/  IMAD R198, R4, 0x74, RZ ;  /* 0x0000007404c67824 */ /* 0x000fc400078e02ff */
[----:B------:R-:W-:Y:S01]  /*14f90*/  VIADD R0, R28, 0xffffffe0 ;  /* 0xffffffe01c007836 */ /* 0x000fe20000000000 */
[----:B------:R-:W-:Y:S01]  /*14fa0*/  ISETP.GE.U32.AND P3, PT, R13, 0x7fffffa4, PT ;  /* 0x7fffffa40d00780c */ /* 0x000fe20003f66070 */
[----:B------:R-:W-:Y:S01]  /*14fb0*/  IMAD.MOV.U32 R34, RZ, RZ, R90 ;  /* 0x000000ffff227224 */ /* 0x000fe200078e005a */
[----:B------:R-:W-:Y:S01]  /*14fc0*/  ISETP.GE.U32.AND P1, PT, R7, 0x7fffffa2, PT ;  /* 0x7fffffa20700780c */ /* 0x000fe20003f26070 */
[----:B------:R-:W-:Y:S01]  /*14fd0*/  IMAD.MOV.U32 R92, RZ, RZ, R66 ;  /* 0x000000ffff5c7224 */ /* 0x000fe200078e0042 */
[----:B------:R-:W-:Y:S01]  /*14fe0*/  ISETP.GE.U32.AND P2, PT, R12, 0x7fffffa3, PT ;  /* 0x7fffffa30c00780c */ /* 0x000fe20003f46070 */
[----:B------:R-:W-:Y:S01]  /*14ff0*/  IMAD.MOV.U32 R90, RZ, RZ, R200 ;  /* 0x000000ffff5a7224 */ /* 0x000fe200078e00c8 */
[-C--:B------:R-:W-:Y:S01]  /*15000*/  IADD3 R196, P4, R196, R2.reuse, RZ ;  /* 0x00000002c4c47210 */ /* 0x080fe20007f9e0ff */
[----:B------:R-:W-:Y:S01]  /*15010*/  IMAD.MOV.U32 R66, RZ, RZ, R202 ;  /* 0x000000ffff427224 */ /* 0x000fe200078e00ca */
[----:B------:R-:W-:Y:S01]  /*15020*/  IADD3 R198, P5, R198, R2, RZ ;  /* 0x00000002c6c67210 */ /* 0x000fe20007fbe0ff */
[----:B------:R-:W-:-:S02]  /*15030*/  IMAD R7, R4, 0x1d, RZ ;  /* 0x0000001d04077824 */ /* 0x000fc400078e02ff */
[----:B------:R-:W-:Y:S01]  /*15040*/  IMAD R200, R4, 0x78, RZ ;  /* 0x0000007804c87824 */ /* 0x000fe200078e02ff */
[----:B------:R-:W-:Y:S01]  /*15050*/  ISETP.GE.U32.AND P0, PT, R0, 0x7fffffa1, PT ;  /* 0x7fffffa10000780c */ /* 0x000fe20003f06070 */
[----:B------:R-:W-:Y:S01]  /*15060*/  IMAD R202, R4, 0x7c, RZ ;  /* 0x0000007c04ca7824 */ /* 0x000fe200078e02ff */
[----:B------:R-:W-:Y:S01]  /*15070*/  LOP3.LUT R31, R11, 0x70, RZ, 0x3c, !PT ;  /* 0x000000700b1f7812 */ /* 0x000fe200078e3cff */
[----:B------:R-:W-:Y:S02]  /*15080*/  IMAD.MOV.U32 R119, RZ, RZ, R85 ;  /* 0x000000ffff777224 */ /* 0x000fe400078e0055 */
[----:B------:R-:W-:Y:S01]  /*15090*/  IMAD.MOV.U32 R117, RZ, RZ, R197 ;  /* 0x000000ffff757224 */ /* 0x000fe200078e00c5 */
[-C--:B------:R-:W-:Y:S01]  /*150a0*/  LEA.HI.X.SX32 R197, R30, R3.reuse, 0x2, P4 ;  /* 0x000000031ec57211 */ /* 0x080fe200020f16ff */
[----:B------:R-:W-:Y:S01]  /*150b0*/  IMAD.MOV.U32 R85, RZ, RZ, R199 ;  /* 0x000000ffff557224 */ /* 0x000fe200078e00c7 */
[-C--:B------:R-:W-:Y:S01]  /*150c0*/  IADD3 R200, P4, R200, R2.reuse, RZ ;  /* 0x00000002c8c87210 */ /* 0x080fe20007f9e0ff */
[C---:B------:R-:W-:Y:S01]  /*150d0*/  IMAD R13, R4.reuse, 0x1e, RZ ;  /* 0x0000001e040d7824 */ /* 0x040fe200078e02ff */
[----:B------:R-:W-:Y:S01]  /*150e0*/  LEA.HI.X.SX32 R199, R7, R3, 0x2, P5 ;  /* 0x0000000307c77211 */ /* 0x000fe200028f16ff */
[----:B------:R-:W-:Y:S01]  /*150f0*/  IMAD R12, R4, 0x1f, RZ ;  /* 0x0000001f040c7824 */ /* 0x000fe200078e02ff */
[----:B------:R-:W-:Y:S01]  /*15100*/  IADD3 R202, P5, R202, R2, RZ ;  /* 0x00000002caca7210 */ /* 0x000fe20007fbe0ff */
[----:B------:R-:W-:-:S02]  /*15110*/  IMAD.MOV.U32 R121, RZ, RZ, R93 ;  /* 0x000000ffff797224 */ /* 0x000fc400078e005d */
[----:B------:R-:W-:Y:S02]  /*15120*/  IMAD.MOV.U32 R35, RZ, RZ, R91 ;  /* 0x000000ffff237224 */ /* 0x000fe400078e005b */
[----:B------:R-:W-:Y:S02]  /*15130*/  VIADD R0, R31, UR6 ;  /* 0x000000061f007c36 */ /* 0x000fe40008000000 */
[----:B------:R-:W-:Y:S02]  /*15140*/  IMAD.MOV.U32 R93, RZ, RZ, R67 ;  /* 0x000000ffff5d7224 */ /* 0x000fe400078e0043 */
[----:B------:R-:W-:Y:S01]  /*15150*/  IMAD.MOV.U32 R91, RZ, RZ, R201 ;  /* 0x000000ffff5b7224 */ /* 0x000fe200078e00c9 */
[-C--:B------:R-:W-:Y:S01]  /*15160*/  LEA.HI.X.SX32 R201, R13, R3.reuse, 0x2, P4 ;  /* 0x000000030dc97211 */ /* 0x080fe200020f16ff */
[----:B------:R-:W-:Y:S01]  /*15170*/  IMAD.MOV.U32 R67, RZ, RZ, R203 ;  /* 0x000000ffff437224 */ /* 0x000fe200078e00cb */
[----:B------:R-:W-:Y:S01]  /*15180*/  LEA.HI.X.SX32 R203, R12, R3, 0x2, P5 ;  /* 0x000000030ccb7211 */ /* 0x000fe200028f16ff */
[----:B------:R-:W-:Y:S01]  /*15190*/  VIADD R7, R14, 0xffffffc3 ;  /* 0xffffffc30e077836 */ /* 0x000fe20000000000 */
[----:B------:R-:W-:Y:S01]  /*151a0*/  LDGSTS.E [R0+0x40000], desc[UR4][R196.64], !P3 ;  /* 0x40000000c4007fae */ /* 0x000fe2000d921844 */
[----:B------:R-:W-:-:S02]  /*151b0*/  VIADD R12, R24, 0xffffffc1 ;  /* 0xffffffc1180c7836 */ /* 0x000fc40000000000 */
[----:B------:R-:W-:Y:S01]  /*151c0*/  VIADD R252, R252, 0x3f ;  /* 0x0000003ffcfc7836 */ /* 0x000fe20000000000 */
[----:B------:R-:W-:Y:S04]  /*151d0*/  LDGSTS.E [R0+0x40004], desc[UR4][R198.64], !P2 ;  /* 0x40004000c6007fae */ /* 0x000fe8000d121844 */
[----:B------:R-:W-:Y:S01]  /*151e0*/  LDGSTS.E [R0+0x40008], desc[UR4][R200.64], !P1 ;  /* 0x40008000c8007fae */ /* 0x000fe2000c921844 */
[----:B------:R-:W-:-:S03]  /*151f0*/  ISETP.GE.U32.AND P2, PT, R12, 0x7fffff82, PT ;  /* 0x7fffff820c00780c */ /* 0x000fc60003f46070 */
[----:B------:R-:W-:Y:S01]  /*15200*/  LDGSTS.E [R0+0x4000c], desc[UR4][R202.64], !P0 ;  /* 0x4000c000ca007fae */ /* 0x000fe2000c121844 */
[----:B------:R-:W-:Y:S01]  /*15210*/  ISETP.GE.U32.AND P0, PT, R7, 0x7fffff84, PT ;  /* 0x7fffff840700780c */ /* 0x000fe20003f06070 */
[----:B-1----:R-:W-:Y:S01]  /*15220*/  VIADD R7, R25, 0xffffffc0 ;  /* 0xffffffc019077836 */ /* 0x002fe20000000000 */
[----:B------:R-:W-:Y:S01]  /*15230*/  ISETP.GT.AND P4, PT, R252, 0x3f, PT ;  /* 0x0000003ffc00780c */ /* 0x000fe20003f84270 */
[----:B------:R-:W-:Y:S01]  /*15240*/  IMAD R12, R4, 0xf0, RZ ;  /* 0x000000f0040c7824 */ /* 0x000fe200078e02ff */
[----:B--2---:R-:W-:Y:S01]  /*15250*/  LOP3.LUT R33, R33, 0x3f, RZ, 0xc0, !PT ;  /* 0x0000003f21217812 */ /* 0x004fe200078ec0ff */
[----:B------:R-:W-:Y:S01]  /*15260*/  VIADD R13, R15, 0xffffffc2 ;  /* 0xffffffc20f0d7836 */ /* 0x000fe20000000000 */
[----:B------:R-:W-:Y:S01]  /*15270*/  ISETP.GE.U32.AND P1, PT, R7, 0x7fffff81, PT ;  /* 0x7fffff810700780c */ /* 0x000fe20003f26070 */
[----:B------:R-:W-:Y:S01]  /*15280*/  IMAD.MOV.U32 R32, RZ, RZ, R118 ;  /* 0x000000ffff207224 */ /* 0x000fe200078e0076 */
[----:B------:R-:W-:Y:S01]  /*15290*/  SEL R7, RZ, 0x4, !P4 ;  /* 0x00000004ff077807 */ /* 0x000fe20006000000 */
[----:B------:R-:W-:Y:S01]  /*152a0*/  IMAD.MOV.U32 R118, RZ, RZ, R90 ;  /* 0x000000ffff767224 */ /* 0x000fe200078e005a */
[----:B------:R-:W-:Y:S01]  /*152b0*/  ISETP.GE.AND P5, PT, R33, R27, PT ;  /* 0x0000001b2100720c */ /* 0x000fe20003fa6270 */
[----:B------:R-:W-:Y:S01]  /*152c0*/  IMAD.MOV.U32 R90, RZ, RZ, R84 ;  /* 0x000000ffff5a7224 */ /* 0x000fe200078e0054 */
[----:B------:R-:W-:Y:S01]  /*152d0*/  IADD3 R84, P4, R12, R2, RZ ;  /* 0x000000020c547210 */ /* 0x000fe20007f9e0ff */
[----:B------:R-:W-:Y:S01]  /*152e0*/  IMAD R14, R4, 0xf8, RZ ;  /* 0x000000f8040e7824 */ /* 0x000fe200078e02ff */
[----:B------:R-:W-:Y:S01]  /*152f0*/  ISETP.GE.U32.AND P3, PT, R13, 0x7fffff83, PT ;  /* 0x7fffff830d00780c */ /* 0x000fe20003f66070 */
[----:B------:R-:W-:-:S02]  /*15300*/  IMAD.MOV.U32 R33, RZ, RZ, R119 ;  /* 0x000000ffff217224 */ /* 0x000fc400078e0077 */
[C---:B------:R-:W-:Y:S02]  /*15310*/  IMAD R13, R4.reuse, 0xf4, RZ ;  /* 0x000000f4040d7824 */ /* 0x040fe400078e02ff */
[----:B------:R-:W-:Y:S02]  /*15320*/  IMAD.MOV.U32 R119, RZ, RZ, R91 ;  /* 0x000000ffff777224 */ /* 0x000fe400078e005b */
[----:B------:R-:W-:Y:S01]  /*15330*/  IMAD.MOV.U32 R91, RZ, RZ, R85 ;  /* 0x000000ffff5b7224 */ /* 0x000fe200078e0055 */
[----:B------:R-:W-:Y:S01]  /*15340*/  LEA.HI.X.SX32 R85, R29, R3, 0x2, P4 ;  /* 0x000000031d557211 */ /* 0x000fe200020f16ff */
[----:B------:R-:W-:Y:S01]  /*15350*/  IMAD R25, R4, 0x3e, RZ ;  /* 0x0000003e04197824 */ /* 0x000fe200078e02ff */
[----:B------:R-:W-:Y:S01]  /*15360*/  IADD3 R28, P4, R14, R2, RZ ;  /* 0x000000020e1c7210 */ /* 0x000fe20007f9e0ff */
[----:B------:R-:W-:Y:S01]  /*15370*/  IMAD.MOV.U32 R26, RZ, RZ, R34 ;  /* 0x000000ffff1a7224 */ /* 0x000fe200078e0022 */
[----:B------:R-:W-:Y:S01]  /*15380*/  SEL R7, R7, RZ, !P5 ;  /* 0x000000ff07077207 */ /* 0x000fe20006800000 */
[----:B------:R-:W-:-:S02]  /*15390*/  IMAD.MOV.U32 R34, RZ, RZ, R116 ;  /* 0x000000ffff227224 */ /* 0x000fc400078e0074 */
[C---:B------:R-:W-:Y:S02]  /*153a0*/  IMAD R24, R4.reuse, 0x3d, RZ ;  /* 0x0000003d04187824 */ /* 0x040fe400078e02ff */
[----:B------:R-:W-:Y:S01]  /*153b0*/  IMAD.MOV.U32 R116, RZ, RZ, R66 ;  /* 0x000000ffff747224 */ /* 0x000fe200078e0042 */
[-C--:B------:R-:W-:Y:S01]  /*153c0*/  IADD3 R66, P5, R13, R2.reuse, RZ ;  /* 0x000000020d427210 */ /* 0x080fe20007fbe0ff */
[----:B------:R-:W-:Y:S01]  /*153d0*/  IMAD R15, R4, 0xfc, RZ ;  /* 0x000000fc040f7824 */ /* 0x000fe200078e02ff */
[-C--:B------:R-:W-:Y:S01]  /*153e0*/  LEA.HI.X.SX32 R29, R25, R3.reuse, 0x2, P4 ;  /* 0x00000003191d7211 */ /* 0x080fe200020f16ff */
[----:B------:R-:W-:Y:S01]  /*153f0*/  IMAD.MOV.U32 R27, RZ, RZ, R35 ;  /* 0x000000ffff1b7224 */ /* 0x000fe200078e0023 */
[----:B------:R-:W-:Y:S01]  /*15400*/  ISETP.NE.U32.AND P4, PT, R7, RZ, PT ;  /* 0x000000ff0700720c */ /* 0x000fe20003f85070 */
[----:B------:R-:W-:Y:S02]  /*15410*/  IMAD.MOV.U32 R35, RZ, RZ, R117 ;  /* 0x000000ffff237224 */ /* 0x000fe400078e0075 */
[----:B------:R-:W-:Y:S01]  /*15420*/  IMAD.MOV.U32 R117, RZ, RZ, R67 ;  /* 0x000000ffff757224 */ /* 0x000fe200078e0043 */
[----:B------:R-:W-:Y:S01]  /*15430*/  LEA.HI.X.SX32 R67, R24, R3, 0x2, P5 ;  /* 0x0000000318437211 */ /* 0x000fe200028f16ff */
[----:B------:R-:W-:Y:S01]  /*15440*/  IMAD R12, R4, 0x3f, RZ ;  /* 0x0000003f040c7824 */ /* 0x000fe200078e02ff */
[----:B------:R-:W-:Y:S01]  /*15450*/  IADD3 R30, P5, R15, R2, RZ ;  /* 0x000000020f1e7210 */ /* 0x000fe20007fbe0ff */
[----:B------:R-:W-:-:S02]  /*15460*/  IMAD.MOV.U32 R14, RZ, RZ, R84 ;  /* 0x000000ffff0e7224 */ /* 0x000fc400078e0054 */
[----:B------:R-:W-:Y:S01]  /*15470*/  IMAD.MOV.U32 R15, RZ, RZ, R85 ;  /* 0x000000ffff0f7224 */ /* 0x000fe200078e0055 */
[----:B------:R-:W-:Y:S01]  /*15480*/  LEA.HI.X.SX32 R31, R12, R3, 0x2, P5 ;  /* 0x000000030c1f7211 */ /* 0x000fe200028f16ff */
[----:B------:R-:W-:-:S03]  /*15490*/  VIADD R7, R10, UR6 ;  /* 0x000000060a077c36 */ /* 0x000fc60008000000 */
[----:B------:R-:W-:Y:S04]  /*154a0*/  LDGSTS.E [R0+0x44000], desc[UR4][R14.64], !P0 ;  /* 0x440000000e007fae */ /* 0x000fe8000c121844 */
[----:B------:R-:W-:Y:S04]  /*154b0*/  LDGSTS.E [R0+0x44004], desc[UR4][R66.64], !P3 ;  /* 0x4400400042007fae */ /* 0x000fe8000d921844 */
[----:B------:R-:W-:Y:S04]  /*154c0*/  LDGSTS.E [R0+0x44008], desc[UR4][R28.64], !P2 ;  /* 0x440080001c007fae */ /* 0x000fe8000d121844 */
[----:B------:R1:W-:Y:S04]  /*154d0*/  STL.64 [R1+0x620], R84 ;  /* 0x0006205401007387 */ /* 0x0003e80000100a00 */
[----:B------:R-:W-:Y:S04]  /*154e0*/  LDGSTS.E [R0+0x4400c], desc[UR4][R30.64], !P1 ;  /* 0x4400c0001e007fae */ /* 0x000fe8000c921844 */
[----:B------:R-:W0:Y:S04]  /*154f0*/  LDGDEPBAR ;  /* 0x00000000000079af */ /* 0x000e280000000000 */
[----:B-1----:R-:W2:Y:S04]  /*15500*/  LDL.LU.64 R84, [R1+0x1858] ;  /* 0x0018580001547983 */ /* 0x002ea80000300a00 */
[----:B------:R1:W-:Y:S04]  /*15510*/  STL.64 [R1+0x628], R66 ;  /* 0x0006284201007387 */ /* 0x0003e80000100a00 */
[----:B------:R-:W-:Y:S04]  /*15520*/  LDGSTS.E [R7], desc[UR4][R26.64], P4 ;  /* 0x000000001a077fae */ /* 0x000fe8000a121844 */
[----:B------:R3:W-:Y:S04]  /*15530*/  STL.64 [R1+0x630], R28 ;  /* 0x0006301c01007387 */ /* 0x0007e80000100a00 */
[----:B------:R4:W-:Y:S04]  /*15540*/  LDGSTS.E [R7+0x400], desc[UR4][R32.64], P4 ;  /* 0x0040000020077fae */ /* 0x0009e8000a121844 */
[----:B-1----:R-:W2:Y:S04]  /*15550*/  LDL.LU.64 R66, [R1+0x1850] ;  /* 0x0018500001427983 */ /* 0x002ea80000300a00 */
[----:B------:R1:W-:Y:S04]  /*15560*/  LDGSTS.E [R7+0x800], desc[UR4][R34.64], P4 ;  /* 0x0080000022077fae */ /* 0x0003e8000a121844 */
[----:B------:R3:W-:Y:S01]  /*15570*/  STL.64 [R1+0x638], R30 ;  /* 0x0006381e01007387 */ /* 0x0007e20000100a00 */
[----:B----4-:R-:W-:-:S03]  /*15580*/  IMAD.MOV.U32 R32, RZ, RZ, R100 ;  /* 0x000000ffff207224 */ /* 0x010fc600078e0064 */
[----:B------:R-:W-:Y:S01]  /*15590*/  LDGSTS.E [R7+0xc00], desc[UR4][R118.64], P4 ;  /* 0x00c0000076077fae */ /* 0x000fe2000a121844 */
[----:B------:R-:W-:-:S03]  /*155a0*/  IMAD.MOV.U32 R33, RZ, RZ, R101 ;  /* 0x000000ffff217224 */ /* 0x000fc600078e0065 */
[----:B------:R-:W-:Y:S01]  /*155b0*/  LDGSTS.E [R7+0x1000], desc[UR4][R116.64], P4 ;  /* 0x0100000074077fae */ /* 0x000fe2000a121844 */
[----:B-1----:R-:W-:Y:S02]  /*155c0*/  IMAD.MOV.U32 R34, RZ, RZ, R98 ;  /* 0x000000ffff227224 */ /* 0x002fe400078e0062 */
[----:B------:R-:W-:Y:S01]  /*155d0*/  IMAD.MOV.U32 R35, RZ, RZ, R99 ;  /* 0x000000ffff237224 */ /* 0x000fe200078e0063 */
[----:B------:R-:W-:Y:S04]  /*155e0*/  LDGSTS.E [R7+0x1400], desc[UR4][R120.64], P4 ;  /* 0x0140000078077fae */ /* 0x000fe8000a121844 */
[----:B------:R-:W4:Y:S04]  /*155f0*/  LDL.64 R118, [R1+0x8e0] ;  /* 0x0008e00001767983 */ /* 0x000f280000100a00 */
[----:B------:R-:W2:Y:S04]  /*15600*/  LDL.64 R116, [R1+0x900] ;  /* 0x0009000001747983 */ /* 0x000ea80000100a00 */
[----:B------:R-:W2:Y:S04]  /*15610*/  LDL.64 R100, [R1+0x920] ;  /* 0x0009200001647983 */ /* 0x000ea80000100a00 */
[----:B------:R-:W-:Y:S04]  /*15620*/  LDGSTS.E [R7+0x1800], desc[UR4][R122.64], P4 ;  /* 0x018000007a077fae */ /* 0x000fe8000a121844 */
        /* <DEDUP_REMOVED lines=10> */
[----:B------:R-:W2:Y:S01]  /*156d0*/  LDL.64 R110, [R1+0x9e0] ;  /* 0x0009e000016e7983 */ /* 0x000ea20000100a00 */
[----:B------:R-:W-:-:S02]  /*156e0*/  IMAD.MOV.U32 R14, RZ, RZ, R108 ;  /* 0x000000ffff0e7224 */ /* 0x000fc400078e006c */
[----:B------:R-:W-:Y:S01]  /*156f0*/  IMAD.MOV.U32 R15, RZ, RZ, R109 ;  /* 0x000000ffff0f7224 */ /* 0x000fe200078e006d */
[----:B------:R-:W-:Y:S04]  /*15700*/  LDGSTS.E [R7+0x3000], desc[UR4][R92.64], P4 ;  /* 0x030000005c077fae */ /* 0x000fe8000a121844 */
[----:B------:R-:W2:Y:S01]  /*15710*/  LDL.64 R94, [R1+0xa00] ;  /* 0x000a0000015e7983 */ /* 0x000ea20000100a00 */
[----:B---3--:R-:W-:Y:S02]  /*15720*/  IMAD.MOV.U32 R28, RZ, RZ, R106 ;  /* 0x000000ffff1c7224 */ /* 0x008fe400078e006a */
[----:B------:R-:W-:Y:S01]  /*15730*/  IMAD.MOV.U32 R29, RZ, RZ, R107 ;  /* 0x000000ffff1d7224 */ /* 0x000fe200078e006b */
[----:B------:R-:W3:Y:S01]  /*15740*/  LDL.64 R108, [R1+0xa20] ;  /* 0x000a2000016c7983 */ /* 0x000ee20000100a00 */
[----:B------:R-:W-:-:S02]  /*15750*/  IMAD.MOV.U32 R30, RZ, RZ, R104 ;  /* 0x000000ffff1e7224 */ /* 0x000fc400078e0068 */
[----:B------:R-:W-:Y:S01]  /*15760*/  IMAD.MOV.U32 R31, RZ, RZ, R105 ;  /* 0x000000ffff1f7224 */ /* 0x000fe200078e0069 */
[----:B------:R-:W3:Y:S01]  /*15770*/  LDL.64 R92, [R1+0xa40] ;  /* 0x000a4000015c7983 */ /* 0x000ee20000100a00 */
[----:B------:R-:W-:Y:S02]  /*15780*/  IMAD.MOV.U32 R26, RZ, RZ, R102 ;  /* 0x000000ffff1a7224 */ /* 0x000fe400078e0066 */
[----:B------:R-:W-:Y:S01]  /*15790*/  IMAD.MOV.U32 R27, RZ, RZ, R103 ;  /* 0x000000ffff1b7224 */ /* 0x000fe200078e0067 */
[----:B------:R-:W3:Y:S04]  /*157a0*/  LDL.64 R106, [R1+0xa60] ;  /* 0x000a6000016a7983 */ /* 0x000ee80000100a00 */
[----:B------:R-:W3:Y:S04]  /*157b0*/  LDL.64 R104, [R1+0xa80] ;  /* 0x000a800001687983 */ /* 0x000ee80000100a00 */
[----:B------:R-:W-:Y:S04]  /*157c0*/  LDGSTS.E [R7+0x3400], desc[UR4][R90.64], P4 ;  /* 0x034000005a077fae */ /* 0x000fe8000a121844 */
[----:B------:R-:W3:Y:S04]  /*157d0*/  LDL.64 R102, [R1+0xaa0] ;  /* 0x000aa00001667983 */ /* 0x000ee80000100a00 */
[----:B------:R-:W-:Y:S04]  /*157e0*/  LDGSTS.E [R7+0x3800], desc[UR4][R88.64], P4 ;  /* 0x0380000058077fae */ /* 0x000fe8000a121844 */
[----:B------:R-:W3:Y:S04]  /*157f0*/  LDL.64 R90, [R1+0xac0] ;  /* 0x000ac000015a7983 */ /* 0x000ee80000100a00 */
[----:B------:R-:W3:Y:S04]  /*15800*/  LDL.64 R96, [R1+0xae0] ;  /* 0x000ae00001607983 */ /* 0x000ee80000100a00 */
[----:B------:R-:W3:Y:S04]  /*15810*/  LDL.64 R88, [R1+0xb00] ;  /* 0x000b000001587983 */ /* 0x000ee80000100a00 */
[----:B------:R-:W-:Y:S04]  /*15820*/  LDGSTS.E [R7+0x3c00], desc[UR4][R14.64], P4 ;  /* 0x03c000000e077fae */ /* 0x000fe8000a121844 */
[----:B------:R-:W-:Y:S04]  /*15830*/  LDGSTS.E [R7+0x4000], desc[UR4][R28.64], P4 ;  /* 0x040000001c077fae */ /* 0x000fe8000a121844 */
[----:B------:R-:W-:Y:S04]  /*15840*/  LDGSTS.E [R7+0x4400], desc[UR4][R30.64], P4 ;  /* 0x044000001e077fae */ /* 0x000fe8000a121844 */
[----:B------:R-:W-:Y:S04]  /*15850*/  LDGSTS.E [R7+0x4800], desc[UR4][R26.64], P4 ;  /* 0x048000001a077fae */ /* 0x000fe8000a121844 */
[----:B------:R-:W-:Y:S04]  /*15860*/  LDGSTS.E [R7+0x4c00], desc[UR4][R32.64], P4 ;  /* 0x04c0000020077fae */ /* 0x000fe8000a121844 */
[----:B------:R-:W-:Y:S04]  /*15870*/  LDGSTS.E [R7+0x5000], desc[UR4][R34.64], P4 ;  /* 0x0500000022077fae */ /* 0x000fe8000a121844 */
[----:B------:R-:W3:Y:S04]  /*15880*/  LDL.64 R14, [R1+0xbc0] ;  /* 0x000bc000010e7983 */ /* 0x000ee80000100a00 */
[----:B------:R-:W3:Y:S04]  /*15890*/  LDL.64 R28, [R1+0xbe0] ;  /* 0x000be000011c7983 */ /* 0x000ee80000100a00 */
[----:B------:R-:W3:Y:S04]  /*158a0*/  LDL.64 R30, [R1+0xc00] ;  /* 0x000c0000011e7983 */ /* 0x000ee80000100a00 */
[----:B------:R-:W3:Y:S04]  /*158b0*/  LDL.64 R26, [R1+0xc20] ;  /* 0x000c2000011a7983 */ /* 0x000ee80000100a00 */
[----:B------:R-:W3:Y:S04]  /*158c0*/  LDL.64 R32, [R1+0xc40] ;  /* 0x000c400001207983 */ /* 0x000ee80000100a00 */
[----:B------:R-:W3:Y:S01]  /*158d0*/  LDL.64 R34, [R1+0xc60] ;  /* 0x000c600001227983 */ /* 0x000ee20000100a00 */
[----:B------:R-:W-:-:S03]  /*158e0*/  LOP3.LUT R0, R10, 0x20, RZ, 0x3c, !PT ;  /* 0x000000200a007812 */ /* 0x000fc600078e3cff */
[----:B------:R-:W3:Y:S04]  /*158f0*/  LDL.64 R12, [R1+0x728] ;  /* 0x00072800010c7983 */ /* 0x000ee80000100a00 */
[----:B------:R-:W3:Y:S04]  /*15900*/  LDL.64 R24, [R1+0x748] ;  /* 0x0007480001187983 */ /* 0x000ee80000100a00 */
[----:B----4-:R-:W-:Y:S04]  /*15910*/  LDGSTS.E [R7+0x5400], desc[UR4][R118.64], P4 ;  /* 0x0540000076077fae */ /* 0x010fe8000a121844 */
[----:B--2---:R-:W-:Y:S04]  /*15920*/  LDGSTS.E [R7+0x5800], desc[UR4][R116.64], P4 ;  /* 0x0580000074077fae */ /* 0x004fe8000a121844 */
[----:B------:R-:W-:Y:S04]  /*15930*/  LDGSTS.E [R7+0x5c00], desc[UR4][R100.64], P4 ;  /* 0x05c0000064077fae */ /* 0x000fe8000a121844 */
[----:B------:R-:W2:Y:S04]  /*15940*/  LDL.64 R118, [R1+0xc80] ;  /* 0x000c800001767983 */ /* 0x000ea80000100a00 */
[----:B------:R-:W-:Y:S04]  /*15950*/  LDGSTS.E [R7+0x6000], desc[UR4][R98.64], P4 ;  /* 0x0600000062077fae */ /* 0x000fe8000a121844 */
[----:B------:R-:W4:Y:S04]  /*15960*/  LDL.64 R100, [R1+0xb20] ;  /* 0x000b200001647983 */ /* 0x000f280000100a00 */
        /* <DEDUP_REMOVED lines=11> */
[----:B---3--:R-:W-:Y:S04]  /*15a20*/  LDGSTS.E [R7+0x7c00], desc[UR4][R108.64], P4 ;  /* 0x07c000006c077fae */ /* 0x008fe8000a121844 */
[----:B------:R-:W-:Y:S04]  /*15a30*/  LDGSTS.E [R7+0x10000], desc[UR4][R92.64], P4 ;  /* 0x100000005c077fae */ /* 0x000fe8000a121844 */
[----:B------:R-:W3:Y:S04]  /*15a40*/  LDL.64 R94, [R1+0xb60] ;  /* 0x000b6000015e7983 */ /* 0x000ee80000100a00 */
[----:B------:R-:W-:Y:S04]  /*15a50*/  LDGSTS.E [R7+0x10400], desc[UR4][R106.64], P4 ;  /* 0x104000006a077fae */ /* 0x000fe8000a121844 */
[----:B------:R-:W-:Y:S04]  /*15a60*/  LDGSTS.E [R7+0x10800], desc[UR4][R104.64], P4 ;  /* 0x1080000068077fae */ /* 0x000fe8000a121844 */
[----:B------:R-:W-:Y:S04]  /*15a70*/  LDGSTS.E [R7+0x10c00], desc[UR4][R102.64], P4 ;  /* 0x10c0000066077fae */ /* 0x000fe8000a121844 */
[----:B------:R-:W3:Y:S04]  /*15a80*/  LDL.64 R92, [R1+0xb80] ;  /* 0x000b8000015c7983 */ /* 0x000ee80000100a00 */
        /* <DEDUP_REMOVED lines=12> */
[----:B----4-:R-:W-:Y:S04]  /*15b50*/  LDGSTS.E [R7+0x11c00], desc[UR4][R100.64], P4 ;  /* 0x11c0000064077fae */ /* 0x010fe8000a121844 */
[----:B--2---:R-:W-:Y:S04]  /*15b60*/  LDGSTS.E [R7+0x12000], desc[UR4][R98.64], P4 ;  /* 0x1200000062077fae */ /* 0x004fe8000a121844 */
[----:B------:R-:W2:Y:S04]  /*15b70*/  LDL.64 R100, [R1+0xe20] ;  /* 0x000e200001647983 */ /* 0x000ea80000100a00 */
[----:B------:R-:W4:Y:S04]  /*15b80*/  LDL.64 R98, [R1+0x648] ;  /* 0x0006480001627983 */ /* 0x000f280000100a00 */
[----:B---3--:R-:W-:Y:S04]  /*15b90*/  LDGSTS.E [R7+0x12400], desc[UR4][R94.64], P4 ;  /* 0x124000005e077fae */ /* 0x008fe8000a121844 */
[----:B------:R-:W3:Y:S04]  /*15ba0*/  LDL.64 R94, [R1+0x668] ;  /* 0x00066800015e7983 */ /* 0x000ee80000100a00 */
        /* <DEDUP_REMOVED lines=17> */
[----:B------:R-:W-:Y:S01]  /*15cc0*/  LDGSTS.E [R7+0x15c00], desc[UR4][R122.64], P4 ;  /* 0x15c000007a077fae */ /* 0x000fe2000a121844 */
[----:B------:R-:W-:-:S03]  /*15cd0*/  VIADD R0, R0, UR6 ;  /* 0x0000000600007c36 */ /* 0x000fc60008000000 */
        /* <DEDUP_REMOVED lines=24> */
[----:B--2---:R1:W-:Y:S04]  /*15e60*/  LDGSTS.E [R7+0x17c00], desc[UR4][R100.64], P4 ;  /* 0x17c0000064077fae */ /* 0x0043e8000a121844 */
[----:B----4-:R-:W-:Y:S04]  /*15e70*/  LDGSTS.E [R0+0x100], desc[UR4][R98.64], P4 ;  /* 0x0010000062007fae */ /* 0x010fe8000a121844 */
[----:B------:R-:W2:Y:S04]  /*15e80*/  LDL.64 R100, [R1+0x9c8] ;  /* 0x0009c80001647983 */ /* 0x000ea80000100a00 */
[----:B------:R-:W4:Y:S04]  /*15e90*/  LDL.64 R98, [R1+0x9e8] ;  /* 0x0009e80001627983 */ /* 0x000f280000100a00 */
[----:B---3--:R-:W-:Y:S04]  /*15ea0*/  LDGSTS.E [R0+0x500], desc[UR4][R94.64], P4 ;  /* 0x005000005e007fae */ /* 0x008fe8000a121844 */
[----:B------:R-:W3:Y:S04]  /*15eb0*/  LDL.64 R94, [R1+0x708] ;  /* 0x00070800015e7983 */ /* 0x000ee80000100a00 */
[----:B------:R-:W-:Y:S04]  /*15ec0*/  LDGSTS.E [R0+0x900], desc[UR4][R92.64], P4 ;  /* 0x009000005c007fae */ /* 0x000fe8000a121844 */
[----:B------:R-:W2:Y:S04]  /*15ed0*/  LDL.64 R92, [R1+0x828] ;  /* 0x00082800015c7983 */ /* 0x000ea80000100a00 */
[----:B------:R-:W-:Y:S04]  /*15ee0*/  LDGSTS.E [R0+0xd00], desc[UR4][R90.64], P4 ;  /* 0x00d000005a007fae */ /* 0x000fe8000a121844 */
[----:B------:R-:W4:Y:S04]  /*15ef0*/  LDL.64 R90, [R1+0x848] ;  /* 0x00084800015a7983 */ /* 0x000f280000100a00 */
[----:B------:R-:W-:Y:S04]  /*15f00*/  LDGSTS.E [R0+0x1100], desc[UR4][R96.64], P4 ;  /* 0x0110000060007fae */ /* 0x000fe8000a121844 */
[----:B------:R-:W-:Y:S04]  /*15f10*/  LDGSTS.E [R0+0x1500], desc[UR4][R88.64], P4 ;  /* 0x0150000058007fae */ /* 0x000fe8000a121844 */
[----:B------:R-:W4:Y:S04]  /*15f20*/  LDL.64 R96, [R1+0xa28] ;  /* 0x000a280001607983 */ /* 0x000f280000100a00 */
[----:B------:R-:W4:Y:S04]  /*15f30*/  LDL.64 R88, [R1+0xa08] ;  /* 0x000a080001587983 */ /* 0x000f280000100a00 */
[----:B---3--:R-:W-:Y:S04]  /*15f40*/  LDGSTS.E [R0+0x1900], desc[UR4][R94.64], P4 ;  /* 0x019000005e007fae */ /* 0x008fe8000a121844 */
        /* <DEDUP_REMOVED lines=9> */
[----:B--2---:R-:W-:Y:S04]  /*15fe0*/  LDGSTS.E [R0+0x3d00], desc[UR4][R92.64], P4 ;  /* 0x03d000005c007fae */ /* 0x004fe8000a121844 */
[----:B----4-:R-:W-:Y:S04]  /*15ff0*/  LDGSTS.E [R0+0x4100], desc[UR4][R90.64], P4 ;  /* 0x041000005a007fae */ /* 0x010fe8000a121844 */
        /* <DEDUP_REMOVED lines=12> */
[----:B------:R-:W2:Y:S04]  /*160c0*/  LDL.64 R92, [R1+0xa68] ;  /* 0x000a6800015c7983 */ /* 0x000ea80000100a00 */
[----:B------:R-:W-:Y:S04]  /*160d0*/  LDGSTS.E [R0+0x7500], desc[UR4][R98.64], P4 ;  /* 0x0750000062007fae */ /* 0x000fe8000a121844 */
[----:B------:R-:W4:Y:S04]  /*160e0*/  LDL.64 R90, [R1+0xa88] ;  /* 0x000a8800015a7983 */ /* 0x000f280000100a00 */
[----:B------:R-:W-:Y:S04]  /*160f0*/  LDGSTS.E [R0+0x7900], desc[UR4][R88.64], P4 ;  /* 0x0790000058007fae */ /* 0x000fe8000a121844 */
[----:B------:R-:W4:Y:S04]  /*16100*/  LDL.64 R12, [R1+0xac8] ;  /* 0x000ac800010c7983 */ /* 0x000f280000100a00 */
[----:B------:R-:W4:Y:S04]  /*16110*/  LDL.64 R24, [R1+0xae8] ;  /* 0x000ae80001187983 */ /* 0x000f280000100a00 */
[----:B------:R-:W4:Y:S04]  /*16120*/  LDL.64 R88, [R1+0xaa8] ;  /* 0x000aa80001587983 */ /* 0x000f280000100a00 */
[----:B------:R-:W4:Y:S04]  /*16130*/  LDL.64 R14, [R1+0xb08] ;  /* 0x000b0800010e7983 */ /* 0x000f280000100a00 */
[----:B------:R-:W4:Y:S04]  /*16140*/  LDL.64 R28, [R1+0xb28] ;  /* 0x000b2800011c7983 */ /* 0x000f280000100a00 */
[----:B------:R-:W4:Y:S04]  /*16150*/  LDL.64 R30, [R1+0xb48] ;  /* 0x000b4800011e7983 */ /* 0x000f280000100a00 */
[----:B------:R-:W4:Y:S04]  /*16160*/  LDL.64 R26, [R1+0xb68] ;  /* 0x000b6800011a7983 */ /* 0x000f280000100a00 */
        /* <DEDUP_REMOVED lines=17> */
[----:B---3--:R-:W-:Y:S04]  /*16280*/  LDGSTS.E [R0+0x10100], desc[UR4][R94.64], P4 ;  /* 0x101000005e007fae */ /* 0x008fe8000a121844 */
[----:B------:R-:W3:Y:S04]  /*16290*/  LDL.64 R94, [R1+0xbe8] ;  /* 0x000be800015e7983 */ /* 0x000ee80000100a00 */
[----:B--2---:R-:W-:Y:S04]  /*162a0*/  LDGSTS.E [R0+0x10500], desc[UR4][R92.64], P4 ;  /* 0x105000005c007fae */ /* 0x004fe8000a121844 */
[----:B----4-:R-:W-:Y:S04]  /*162b0*/  LDGSTS.E [R0+0x10900], desc[UR4][R90.64], P4 ;  /* 0x109000005a007fae */ /* 0x010fe8000a121844 */
[----:B------:R-:W2:Y:S04]  /*162c0*/  LDL.64 R92, [R1+0xda8] ;  /* 0x000da800015c7983 */ /* 0x000ea80000100a00 */
[----:B------:R-:W4:Y:S04]  /*162d0*/  LDL.64 R90, [R1+0xdc8] ;  /* 0x000dc800015a7983 */ /* 0x000f280000100a00 */
[----:B------:R-:W-:Y:S04]  /*162e0*/  LDGSTS.E [R0+0x10d00], desc[UR4][R88.64], P4 ;  /* 0x10d0000058007fae */ /* 0x000fe8000a121844 */
[----:B------:R-:W-:Y:S04]  /*162f0*/  LDGSTS.E [R0+0x11100], desc[UR4][R12.64], P4 ;  /* 0x111000000c007fae */ /* 0x000fe8000a121844 */
[----:B------:R-:W-:Y:S04]  /*16300*/  LDGSTS.E [R0+0x11500], desc[UR4][R24.64], P4 ;  /* 0x1150000018007fae */ /* 0x000fe8000a121844 */
[----:B------:R-:W4:Y:S04]  /*16310*/  LDL.64 R88, [R1+0xde8] ;  /* 0x000de80001587983 */ /* 0x000f280000100a00 */
[----:B------:R-:W-:Y:S04]  /*16320*/  LDGSTS.E [R0+0x11900], desc[UR4][R14.64], P4 ;  /* 0x119000000e007fae */ /* 0x000fe8000a121844 */
[----:B------:R-:W-:Y:S04]  /*16330*/  LDGSTS.E [R0+0x11d00], desc[UR4][R28.64], P4 ;  /* 0x11d000001c007fae */ /* 0x000fe8000a121844 */
[----:B------:R-:W-:Y:S04]  /*16340*/  LDGSTS.E [R0+0x12100], desc[UR4][R30.64], P4 ;  /* 0x121000001e007fae */ /* 0x000fe8000a121844 */
[----:B------:R-:W-:Y:S04]  /*16350*/  LDGSTS.E [R0+0x12500], desc[UR4][R26.64], P4 ;  /* 0x125000001a007fae */ /* 0x000fe8000a121844 */
[----:B------:R-:W-:Y:S04]  /*16360*/  LDGSTS.E [R0+0x12900], desc[UR4][R32.64], P4 ;  /* 0x1290000020007fae */ /* 0x000fe8000a121844 */
[----:B------:R-:W-:Y:S04]  /*16370*/  LDGSTS.E [R0+0x12d00], desc[UR4][R34.64], P4 ;  /* 0x12d0000022007fae */ /* 0x000fe8000a121844 */
        /* <DEDUP_REMOVED lines=25> */
[----:B--2---:R-:W-:Y:S04]  /*16510*/  LDGSTS.E [R0+0x16d00], desc[UR4][R92.64], P4 ;  /* 0x16d000005c007fae */ /* 0x004fe8000a121844 */
[----:B------:R-:W2:Y:S04]  /*16520*/  LDL.64 R118, [R1+0x7b0] ;  /* 0x0007b00001767983 */ /* 0x000ea80000100a00 */
[----:B----4-:R-:W-:Y:S04]  /*16530*/  LDGSTS.E [R0+0x17100], desc[UR4][R90.64], P4 ;  /* 0x171000005a007fae */ /* 0x010fe8000a121844 */
[----:B------:R-:W4:Y:S01]  /*16540*/  LDL.64 R92, [R1+0x710] ;  /* 0x00071000015c7983 */ /* 0x000f220000100a00 */
[----:B-1----:R-:W-:-:S03]  /*16550*/  LOP3.LUT R7, R10, 0x40, RZ, 0x3c, !PT ;  /* 0x000000400a077812 */ /* 0x002fc600078e3cff */
[----:B------:R-:W2:Y:S04]  /*16560*/  LDL.64 R116, [R1+0x7d0] ;  /* 0x0007d00001747983 */ /* 0x000ea80000100a00 */
[----:B------:R-:W2:Y:S04]  /*16570*/  LDL.64 R90, [R1+0x730] ;  /* 0x00073000015a7983 */ /* 0x000ea80000100a00 */
[----:B------:R-:W-:Y:S04]  /*16580*/  LDGSTS.E [R0+0x17500], desc[UR4][R88.64], P4 ;  /* 0x1750000058007fae */ /* 0x000fe8000a121844 */
[----:B------:R-:W2:Y:S04]  /*16590*/  LDL.64 R120, [R1+0x7f0] ;  /* 0x0007f00001787983 */ /* 0x000ea80000100a00 */
[----:B------:R-:W2:Y:S04]  /*165a0*/  LDL.64 R122, [R1+0x810] ;  /* 0x00081000017a7983 */ /* 0x000ea80000100a00 */
[----:B------:R-:W2:Y:S01]  /*165b0*/  LDL.64 R88, [R1+0x750] ;  /* 0x0007500001587983 */ /* 0x000ea20000100a00 */
[----:B------:R-:W-:-:S03]  /*165c0*/  VIADD R7, R7, UR6 ;  /* 0x0000000607077c36 */ /* 0x000fc60008000000 */
[----:B------:R-:W2:Y:S04]  /*165d0*/  LDL.64 R114, [R1+0x830] ;  /* 0x0008300001727983 */ /* 0x000ea80000100a00 */
[----:B------:R-:W2:Y:S04]  /*165e0*/  LDL.64 R112, [R1+0x850] ;  /* 0x0008500001707983 */ /* 0x000ea80000100a00 */
[----:B------:R-:W2:Y:S04]  /*165f0*/  LDL.64 R110, [R1+0x870] ;  /* 0x00087000016e7983 */ /* 0x000ea80000100a00 */
[----:B------:R-:W2:Y:S04]  /*16600*/  LDL.64 R108, [R1+0x890] ;  /* 0x00089000016c7983 */ /* 0x000ea80000100a00 */
[----:B------:R-:W2:Y:S04]  /*16610*/  LDL.64 R106, [R1+0x8b0] ;  /* 0x0008b000016a7983 */ /* 0x000ea80000100a00 */
[----:B------:R-:W2:Y:S04]  /*16620*/  LDL.64 R104, [R1+0x8d0] ;  /* 0x0008d00001687983 */ /* 0x000ea80000100a00 */
[----:B------:R-:W-:Y:S04]  /*16630*/  LDGSTS.E [R0+0x17900], desc[UR4][R96.64], P4 ;  /* 0x1790000060007fae */ /* 0x000fe8000a121844 */
[----:B------:R-:W2:Y:S04]  /*16640*/  LDL.64 R102, [R1+0x8f0] ;  /* 0x0008f00001667983 */ /* 0x000ea80000100a00 */
[----:B------:R-:W2:Y:S04]  /*16650*/  LDL.64 R100, [R1+0x910] ;  /* 0x0009100001647983 */ /* 0x000ea80000100a00 */
[----:B------:R-:W2:Y:S04]  /*16660*/  LDL.64 R98, [R1+0x930] ;  /* 0x0009300001627983 */ /* 0x000ea80000100a00 */
[----:B------:R-:W2:Y:S04]  /*16670*/  LDL.64 R96, [R1+0x950] ;  /* 0x0009500001607983 */ /* 0x000ea80000100a00 */
[----:B---3--:R-:W-:Y:S04]  /*16680*/  LDGSTS.E [R0+0x17d00], desc[UR4][R94.64], P4 ;  /* 0x17d000005e007fae */ /* 0x008fe8000a121844 */
        /* <DEDUP_REMOVED lines=9> */
[----:B----4-:R-:W-:Y:S04]  /*16720*/  LDGSTS.E [R7+0x1a00], desc[UR4][R92.64], P4 ;  /* 0x01a000005c077fae */ /* 0x010fe8000a121844 */
[----:B------:R-:W4:Y:S04]  /*16730*/  LDL.64 R14, [R1+0xa30] ;  /* 0x000a3000010e7983 */ /* 0x000f280000100a00 */
[----:B--2---:R-:W-:Y:S04]  /*16740*/  LDGSTS.E [R7+0x1e00], desc[UR4][R90.64], P4 ;  /* 0x01e000005a077fae */ /* 0x004fe8000a121844 */
[----:B------:R-:W2:Y:S04]  /*16750*/  LDL.64 R92, [R1+0x990] ;  /* 0x00099000015c7983 */ /* 0x000ea80000100a00 */
[----:B------:R-:W4:Y:S04]  /*16760*/  LDL.64 R28, [R1+0xa50] ;  /* 0x000a5000011c7983 */ /* 0x000f280000100a00 */
[----:B------:R-:W4:Y:S04]  /*16770*/  LDL.64 R90, [R1+0x9b0] ;  /* 0x0009b000015a7983 */ /* 0x000f280000100a00 */
[----:B------:R-:W-:Y:S04]  /*16780*/  LDGSTS.E [R7+0x2200], desc[UR4][R88.64], P4 ;  /* 0x0220000058077fae */ /* 0x000fe8000a121844 */
[----:B------:R-:W-:Y:S04]  /*16790*/  LDGSTS.E [R7+0x2600], desc[UR4][R32.64], P4 ;  /* 0x0260000020077fae */ /* 0x000fe8000a121844 */
[----:B------:R-:W4:Y:S04]  /*167a0*/  LDL.64 R30, [R1+0xa70] ;  /* 0x000a7000011e7983 */ /* 0x000f280000100a00 */
[----:B------:R-:W4:Y:S04]  /*167b0*/  LDL.64 R88, [R1+0x9d0] ;  /* 0x0009d00001587983 */ /* 0x000f280000100a00 */
[----:B------:R-:W-:Y:S04]  /*167c0*/  LDGSTS.E [R7+0x2a00], desc[UR4][R34.64], P4 ;  /* 0x02a0000022077fae */ /* 0x000fe8000a121844 */
[----:B------:R-:W4:Y:S04]  /*167d0*/  LDL.64 R26, [R1+0xa90] ;  /* 0x000a9000011a7983 */ /* 0x000f280000100a00 */
[----:B------:R1:W-:Y:S04]  /*167e0*/  LDGSTS.E [R7+0x2e00], desc[UR4][R118.64], P4 ;  /* 0x02e0000076077fae */ /* 0x0003e8000a121844 */
[----:B------:R-:W4:Y:S04]  /*167f0*/  LDL.64 R32, [R1+0xab0] ;  /* 0x000ab00001207983 */ /* 0x000f280000100a00 */
[----:B------:R-:W4:Y:S01]  /*16800*/  LDL.64 R34, [R1+0xad0] ;  /* 0x000ad00001227983 */ /* 0x000f220000100a00 */
[----:B-1----:R-:W-:-:S03]  /*16810*/  IMAD.MOV.U32 R118, RZ, RZ, R68 ;  /* 0x000000ffff767224 */ /* 0x002fc600078e0044 */
[----:B------:R1:W-:Y:S01]  /*16820*/  LDGSTS.E [R7+0x3200], desc[UR4][R116.64], P4 ;  /* 0x0320000074077fae */ /* 0x0003e2000a121844 */
[----:B------:R-:W-:-:S03]  /*16830*/  IMAD.MOV.U32 R119, RZ, RZ, R69 ;  /* 0x000000ffff777224 */ /* 0x000fc600078e0045 */
[----:B------:R-:W4:Y:S04]  /*16840*/  LDL.64 R68, [R1+0xaf0] ;  /* 0x000af00001447983 */ /* 0x000f280000100a00 */
[----:B------:R-:W-:Y:S04]  /*16850*/  LDGSTS.E [R7+0x3600], desc[UR4][R120.64], P4 ;  /* 0x0360000078077fae */ /* 0x000fe8000a121844 */
[----:B------:R-:W-:Y:S04]  /*16860*/  LDGSTS.E [R7+0x3a00], desc[UR4][R122.64], P4 ;  /* 0x03a000007a077fae */ /* 0x000fe8000a121844 */
[----:B------:R-:W-:Y:S04]  /*16870*/  LDGSTS.E [R7+0x3e00], desc[UR4][R114.64], P4 ;  /* 0x03e0000072077fae */ /* 0x000fe8000a121844 */
[----:B------:R-:W4:Y:S04]  /*16880*/  LDL.64 R120, [R1+0xb30] ;  /* 0x000b300001787983 */ /* 0x000f280000100a00 */
[----:B------:R-:W4:Y:S04]  /*16890*/  LDL.64 R122, [R1+0xb50] ;  /* 0x000b5000017a7983 */ /* 0x000f280000100a00 */
[----:B------:R-:W-:Y:S04]  /*168a0*/  LDGSTS.E [R7+0x4200], desc[UR4][R112.64], P4 ;  /* 0x0420000070077fae */ /* 0x000fe8000a121844 */
        /* <DEDUP_REMOVED lines=16> */
[----:B------:R-:W4:Y:S01]  /*169b0*/  LDL.64 R98, [R1+0xc70] ;  /* 0x000c700001627983 */ /* 0x000f220000100a00 */
[----:B-1----:R-:W-:-:S02]  /*169c0*/  IMAD.MOV.U32 R116, RZ, RZ, R86 ;  /* 0x000000ffff747224 */ /* 0x002fc400078e0056 */
[----:B------:R-:W-:Y:S02]  /*169d0*/  IMAD.MOV.U32 R117, RZ, RZ, R87 ;  /* 0x000000ffff757224 */ /* 0x000fe400078e0057 */
        /* <DEDUP_REMOVED lines=12> */
[----:B------:R1:W-:Y:S04]  /*16aa0*/  LDGSTS.E [R7+0x7e00], desc[UR4][R14.64], P4 ;  /* 0x07e000000e077fae */ /* 0x0003e8000a121844 */
[----:B------:R-:W-:Y:S04]  /*16ab0*/  LDGSTS.E [R7+0x10200], desc[UR4][R28.64], P4 ;  /* 0x102000001c077fae */ /* 0x000fe8000a121844 */
[----:B------:R-:W-:Y:S04]  /*16ac0*/  LDGSTS.E [R7+0x10600], desc[UR4][R30.64], P4 ;  /* 0x106000001e077fae */ /* 0x000fe8000a121844 */
[----:B------:R4:W-:Y:S04]  /*16ad0*/  LDGSTS.E [R7+0x10a00], desc[UR4][R26.64], P4 ;  /* 0x10a000001a077fae */ /* 0x0009e8000a121844 */
[----:B------:R-:W-:Y:S04]  /*16ae0*/  LDGSTS.E [R7+0x10e00], desc[UR4][R32.64], P4 ;  /* 0x10e0000020077fae */ /* 0x000fe8000a121844 */
[----:B------:R-:W-:Y:S04]  /*16af0*/  LDGSTS.E [R7+0x11200], desc[UR4][R34.64], P4 ;  /* 0x1120000022077fae */ /* 0x000fe8000a121844 */
[----:B------:R-:W-:Y:S04]  /*16b00*/  LDGSTS.E [R7+0x11600], desc[UR4][R68.64], P4 ;  /* 0x1160000044077fae */ /* 0x000fe8000a121844 */
[----:B------:R-:W-:Y:S04]  /*16b10*/  LDGSTS.E [R7+0x11a00], desc[UR4][R66.64], P4 ;  /* 0x11a0000042077fae */ /* 0x000fe8000a121844 */
[----:B------:R-:W-:Y:S04]  /*16b20*/  LDGSTS.E [R7+0x11e00], desc[UR4][R120.64], P4 ;  /* 0x11e0000078077fae */ /* 0x000fe8000a121844 */
[----:B------:R-:W4:Y:S04]  /*16b30*/  LDL.64 R68, [R1+0x658] ;  /* 0x0006580001447983 */ /* 0x000f280000100a00 */
[----:B------:R-:W4:Y:S04]  /*16b40*/  LDL.64 R66, [R1+0x698] ;  /* 0x0006980001427983 */ /* 0x000f280000100a00 */
[----:B------:R-:W-:Y:S04]  /*16b50*/  LDGSTS.E [R7+0x12200], desc[UR4][R122.64], P4 ;  /* 0x122000007a077fae */ /* 0x000fe8000a121844 */
[----:B------:R-:W-:Y:S04]  /*16b60*/  LDGSTS.E [R7+0x12600], desc[UR4][R114.64], P4 ;  /* 0x1260000072077fae */ /* 0x000fe8000a121844 */
[----:B------:R-:W-:Y:S01]  /*16b70*/  LDGSTS.E [R7+0x12a00], desc[UR4][R112.64], P4 ;  /* 0x12a0000070077fae */ /* 0x000fe2000a121844 */
[----:B------:R-:W-:Y:S01]  /*16b80*/  LOP3.LUT R0, R10, 0x60, RZ, 0x3c, !PT ;  /* 0x000000600a007812 */ /* 0x000fe200078e3cff */
[----:B-1----:R-:W-:-:S02]  /*16b90*/  IMAD.MOV.U32 R14, RZ, RZ, R118 ;  /* 0x000000ffff0e7224 */ /* 0x002fc400078e0076 */
[----:B------:R-:W-:Y:S01]  /*16ba0*/  IMAD.MOV.U32 R15, RZ, RZ, R119 ;  /* 0x000000ffff0f7224 */ /* 0x000fe200078e0077 */
[----:B------:R-:W-:Y:S01]  /*16bb0*/  LDGSTS.E [R7+0x12e00], desc[UR4][R110.64], P4 ;  /* 0x12e000006e077fae */ /* 0x000fe2000a121844 */
[----:B------:R-:W-:Y:S02]  /*16bc0*/  VIADD R0, R0, UR6 ;  /* 0x0000000600007c36 */ /* 0x000fe40008000000 */
[----:B------:R-:W-:Y:S01]  /*16bd0*/  IMAD.MOV.U32 R12, RZ, RZ, R116 ;  /* 0x000000ffff0c7224 */ /* 0x000fe200078e0074 */
[----:B------:R-:W4:Y:S04]  /*16be0*/  LDL.64 R32, [R1+0x6d8] ;  /* 0x0006d80001207983 */ /* 0x000f280000100a00 */
[----:B------:R-:W-:Y:S01]  /*16bf0*/  LDGSTS.E [R7+0x13200], desc[UR4][R108.64], P4 ;  /* 0x132000006c077fae */ /* 0x000fe2000a121844 */
[----:B------:R-:W-:-:S03]  /*16c00*/  IMAD.MOV.U32 R13, RZ, RZ, R117 ;  /* 0x000000ffff0d7224 */ /* 0x000fc600078e0075 */
        /* <DEDUP_REMOVED lines=52> */
[----:B------:R1:W-:Y:S04]  /*16f50*/  STL [R1+0x400], RZ ;  /* 0x000400ff01007387 */ /* 0x0003e80000100800 */
        /* <DEDUP_REMOVED lines=255> */
[----:B------:R1:W-:Y:S04]  /*17f50*/  STL [R1], RZ ;  /* 0x000000ff01007387 */ /* 0x0003e80000100800 */
        /* <DEDUP_REMOVED lines=82> */
[----:B------:R-:W-:Y:S04]  /*18480*/  LDGSTS.E [R0+0xf00], desc[UR4][R12.64], P4 ;  /* 0x00f000000c007fae */ /* 0x000fe8000a121844 */
[----:B------:R1:W-:Y:S04]  /*18490*/  STL [R1+0x14c], RZ ;  /* 0x00014cff01007387 */ /* 0x0003e80000100800 */
[----:B------:R1:W-:Y:S04]  /*184a0*/  LDGSTS.E [R0+0x1300], desc[UR4][R32.64], P4 ;  /* 0x0130000020007fae */ /* 0x0003e8000a121844 */
[----:B------:R1:W-:Y:S04]  /*184b0*/  STL [R1+0x150], RZ ;  /* 0x000150ff01007387 */ /* 0x0003e80000100800 */
[----:B------:R1:W-:Y:S04]  /*184c0*/  LDGSTS.E [R0+0x1700], desc[UR4][R34.64], P4 ;  /* 0x0170000022007fae */ /* 0x0003e8000a121844 */
[----:B------:R1:W-:Y:S04]  /*184d0*/  STL [R1+0x154], RZ ;  /* 0x000154ff01007387 */ /* 0x0003e80000100800 */
[----:B------:R-:W-:Y:S04]  /*184e0*/  LDGSTS.E [R0+0x1b00], desc[UR4][R118.64], P4 ;  /* 0x01b0000076007fae */ /* 0x000fe8000a121844 */
        /* <DEDUP_REMOVED lines=27> */
[----:B---3--:R-:W-:Y:S04]  /*186a0*/  LDGSTS.E [R0+0x5300], desc[UR4][R94.64], P4 ;  /* 0x053000005e007fae */ /* 0x008fe8000a121844 */
[----:B------:R3:W-:Y:S04]  /*186b0*/  STL [R1+0x190], RZ ;  /* 0x000190ff01007387 */ /* 0x0007e80000100800 */
[----:B--2---:R-:W-:Y:S04]  /*186c0*/  LDGSTS.E [R0+0x5700], desc[UR4][R92.64], P4 ;  /* 0x057000005c007fae */ /* 0x004fe8000a121844 */
[----:B------:R3:W-:Y:S04]  /*186d0*/  STL [R1+0x194], RZ ;  /* 0x000194ff01007387 */ /* 0x0007e80000100800 */
[----:B----4-:R-:W-:Y:S04]  /*186e0*/  LDGSTS.E [R0+0x5b00], desc[UR4][R90.64], P4 ;  /* 0x05b000005a007fae */ /* 0x010fe8000a121844 */
        /* <DEDUP_REMOVED lines=51> */
[----:B------:R-:W-:Y:S01]  /*18a20*/  LDGSTS.E [R0+0x14300], desc[UR4][R38.64], P4 ;  /* 0x1430000026007fae */ /* 0x000fe2000a121844 */
[----:B------:R-:W-:-:S03]  /*18a30*/  ISETP.GE.AND P0, PT, R252, 0x40, PT ;  /* 0x00000040fc00780c */ /* 0x000fc60003f06270 */
[----:B------:R2:W-:Y:S04]  /*18a40*/  LDGSTS.E [R0+0x14700], desc[UR4][R36.64], P4 ;  /* 0x1470000024007fae */ /* 0x0005e8000a121844 */
        /* <DEDUP_REMOVED lines=13> */
[----:B------:R4:W-:Y:S01]  /*18b20*/  LDGSTS.E [R0+0x17f00], desc[UR4][R124.64], P4 ;  /* 0x17f000007c007fae */ /* 0x0009e2000a121844 */
[----:B------:R-:W-:-:S03]  /*18b30*/  CS2R R24, SRZ ;  /* 0x0000000000187805 */ /* 0x000fc6000001ff00 */
[----:B------:R-:W0:Y:S01]  /*18b40*/  LDGDEPBAR ;  /* 0x00000000000079af */ /* 0x000e220000000000 */
[----:B------:R-:W-:Y:S02]  /*18b50*/  CS2R R26, SRZ ;  /* 0x00000000001a7805 */ /* 0x000fe4000001ff00 */
[----:B------:R-:W-:Y:S02]  /*18b60*/  CS2R R28, SRZ ;  /* 0x00000000001c7805 */ /* 0x000fe4000001ff00 */
[----:B------:R-:W-:Y:S02]  /*18b70*/  CS2R R30, SRZ ;  /* 0x00000000001e7805 */ /* 0x000fe4000001ff00 */
[----:B-1----:R-:W-:Y:S02]  /*18b80*/  CS2R R32, SRZ ;  /* 0x0000000000207805 */ /* 0x002fe4000001ff00 */
[----:B------:R-:W-:Y:S02]  /*18b90*/  CS2R R34, SRZ ;  /* 0x0000000000227805 */ /* 0x000fe4000001ff00 */
[----:B--2---:R-:W-:-:S02]  /*18ba0*/  CS2R R36, SRZ ;  /* 0x0000000000247805 */ /* 0x004fc4000001ff00 */
[----:B------:R-:W-:Y:S02]  /*18bb0*/  CS2R R38, SRZ ;  /* 0x0000000000267805 */ /* 0x000fe4000001ff00 */
[----:B------:R-:W-:Y:S02]  /*18bc0*/  CS2R R40, SRZ ;  /* 0x0000000000287805 */ /* 0x000fe4000001ff00 */
[----:B------:R-:W-:Y:S02]  /*18bd0*/  CS2R R42, SRZ ;  /* 0x00000000002a7805 */ /* 0x000fe4000001ff00 */
[----:B------:R-:W-:Y:S02]  /*18be0*/  CS2R R44, SRZ ;  /* 0x00000000002c7805 */ /* 0x000fe4000001ff00 */
[----:B------:R-:W-:Y:S02]  /*18bf0*/  CS2R R46, SRZ ;  /* 0x00000000002e7805 */ /* 0x000fe4000001ff00 */
[----:B------:R-:W-:-:S02]  /*18c00*/  CS2R R48, SRZ ;  /* 0x0000000000307805 */ /* 0x000fc4000001ff00 */
        /* <DEDUP_REMOVED lines=37> */
[----:B----4-:R-:W-:Y:S02]  /*18e60*/  CS2R R124, SRZ ;  /* 0x00000000007c7805 */ /* 0x010fe4000001ff00 */
        /* <DEDUP_REMOVED lines=12> */
[----:B------:R-:W-:Y:S01]  /*18f30*/  CS2R R150, SRZ ;  /* 0x0000000000967805 */ /* 0x000fe2000001ff00 */
[----:B---3--:R-:W-:Y:S06]  /*18f40*/  @!P0 BRA `(.L_x_0) ;  /* 0x0000015400908947 */ /* 0x008fec0003800000 */
[----:B------:R-:W2:Y:S04]  /*18f50*/  LDL.LU.64 R128, [R1+0x858] ;  /* 0x0008580001807983 */ /* 0x000ea80000300a00 */
[----:B------:R-:W3:Y:S04]  /*18f60*/  LDL.LU.64 R120, [R1+0x778] ;  /* 0x0007780001787983 */ /* 0x000ee80000300a00 */
[----:B------:R-:W4:Y:S04]  /*18f70*/  LDL.LU.64 R148, [R1+0x938] ;  /* 0x0009380001947983 */ /* 0x000f280000300a00 */
[----:B------:R-:W2:Y:S04]  /*18f80*/  LDL.LU.64 R122, [R1+0x758] ;  /* 0x00075800017a7983 */ /* 0x000ea80000300a00 */
[----:B------:R-:W4:Y:S04]  /*18f90*/  LDL.LU.64 R130, [R1+0x8f8] ;  /* 0x0008f80001827983 */ /* 0x000f280000300a00 */
[----:B------:R-:W4:Y:S04]  /*18fa0*/  LDL.LU.64 R138, [R1+0x818] ;  /* 0x00081800018a7983 */ /* 0x000f280000300a00 */
[----:B------:R-:W2:Y:S04]  /*18fb0*/  LDL.LU.64 R126, [R1+0x7d8] ;  /* 0x0007d800017e7983 */ /* 0x000ea80000300a00 */
[----:B------:R-:W4:Y:S04]  /*18fc0*/  LDL.LU.64 R146, [R1+0x8d8] ;  /* 0x0008d80001927983 */ /* 0x000f280000300a00 */
[----:B------:R-:W4:Y:S04]  /*18fd0*/  LDL.LU.64 R150, [R1+0x898] ;  /* 0x0008980001967983 */ /* 0x000f280000300a00 */
[----:B------:R-:W3:Y:S04]  /*18fe0*/  LDL.LU.64 R106, [R1+0x658] ;  /* 0x00065800016a7983 */ /* 0x000ee80000300a00 */
[----:B------:R-:W2:Y:S04]  /*18ff0*/  LDL.LU.64 R124, [R1+0x798] ;  /* 0x00079800017c7983 */ /* 0x000ea80000300a00 */
[----:B------:R-:W4:Y:S04]  /*19000*/  LDL.LU.64 R112, [R1+0x738] ;  /* 0x0007380001707983 */ /* 0x000f280000300a00 */
[----:B------:R-:W2:Y:S04]  /*19010*/  LDL.LU.64 R142, [R1+0x918] ;  /* 0x00091800018e7983 */ /* 0x000ea80000300a00 */
[----:B------:R-:W4:Y:S04]  /*19020*/  LDL.LU.64 R108, [R1+0x718] ;  /* 0x00071800016c7983 */ /* 0x000f280000300a00 */
[----:B------:R-:W2:Y:S04]  /*19030*/  LDL.LU.64 R114, [R1+0x698] ;  /* 0x0006980001727983 */ /* 0x000ea80000300a00 */
[----:B------:R-:W4:Y:S04]  /*19040*/  LDL.LU.64 R110, [R1+0x6f8] ;  /* 0x0006f800016e7983 */ /* 0x000f280000300a00 */
[----:B------:R-:W4:Y:S04]  /*19050*/  LDL.LU.64 R136, [R1+0x7f8] ;  /* 0x0007f80001887983 */ /* 0x000f280000300a00 */
[----:B------:R-:W4:Y:S04]  /*19060*/  LDL.LU.64 R144, [R1+0x838] ;  /* 0x0008380001907983 */ /* 0x000f280000300a00 */
[----:B------:R-:W4:Y:S04]  /*19070*/  LDL.LU.64 R132, [R1+0x8b8] ;  /* 0x0008b80001847983 */ /* 0x000f280000300a00 */
[----:B------:R-:W4:Y:S04]  /*19080*/  LDL.LU.64 R134, [R1+0x878] ;  /* 0x0008780001867983 */ /* 0x000f280000300a00 */
[----:B------:R-:W4:Y:S04]  /*19090*/  LDL.LU.64 R118, [R1+0x7b8] ;  /* 0x0007b80001767983 */ /* 0x000f280000300a00 */
[----:B------:R-:W4:Y:S04]  /*190a0*/  LDL.LU.64 R140, [R1+0x958] ;  /* 0x00095800018c7983 */ /* 0x000f280000300a00 */
[----:B------:R-:W2:Y:S01]  /*190b0*/  LDL.LU.64 R116, [R1+0x6d8] ;  /* 0x0006d80001747983 */ /* 0x000ea20000300a00 */
[----:B------:R-:W-:Y:S01]  /*190c0*/  IMAD.MOV.U32 R105, RZ, RZ, R15 ;  /* 0x000000ffff697224 */ /* 0x000fe200078e000f */
[----:B------:R-:W-:Y:S01]  /*190d0*/  SHF.R.S32.HI R85, RZ, 0x1f, R252 ;  /* 0x0000001fff557819 */ /* 0x000fe200000114fc */
[----:B------:R-:W-:Y:S01]  /*190e0*/  IMAD.MOV.U32 R104, RZ, RZ, R14 ;  /* 0x000000ffff687224 */ /* 0x000fe200078e000e */
[----:B------:R-:W-:Y:S01]  /*190f0*/  STL [R1+0xe38], R2 ;  /* 0x000e380201007387 */ /* 0x000fe20000100800 */
[----:B------:R-:W-:Y:S01]  /*19100*/  IMAD.MOV.U32 R15, RZ, RZ, R17 ;  /* 0x000000ffff0f7224 */ /* 0x000fe200078e0011 */
[----:B------:R-:W-:Y:S01]  /*19110*/  LEA.HI R85, R85, R252, RZ, 0x6 ;  /* 0x000000fc55557211 */ /* 0x000fe200078f30ff */
[----:B------:R-:W-:Y:S01]  /*19120*/  IMAD.SHL.U32 R86, R5, 0x40, RZ ;  /* 0x0000004005567824 */ /* 0x000fe200078e00ff */
[----:B------:R-:W4:Y:S01]  /*19130*/  LDL.LU.64 R96, [R1+0x600] ;  /* 0x0006000001607983 */ /* 0x000f220000300a00 */
[----:B------:R-:W-:-:S02]  /*19140*/  IMAD.MOV.U32 R17, RZ, RZ, R19 ;  /* 0x000000ffff117224 */ /* 0x000fc400078e0013 */
[----:B------:R-:W-:Y:S01]  /*19150*/  IMAD.SHL.U32 R5, R4, 0x40, RZ ;  /* 0x0000004004057824 */ /* 0x000fe200078e00ff */
[----:B------:R-:W2:Y:S01]  /*19160*/  LDL.LU.64 R102, [R1+0x608] ;  /* 0x0006080001667983 */ /* 0x000ea20000300a00 */
[----:B------:R-:W-:Y:S02]  /*19170*/  IMAD.MOV.U32 R19, RZ, RZ, R21 ;  /* 0x000000ffff137224 */ /* 0x000fe400078e0015 */
[----:B------:R-:W-:Y:S01]  /*19180*/  IMAD.MOV.U32 R21, RZ, RZ, R23 ;  /* 0x000000ffff157224 */ /* 0x000fe200078e0017 */
[----:B------:R-:W2:Y:S01]  /*19190*/  LDL.LU.64 R88, [R1+0x610] ;  /* 0x0006100001587983 */ /* 0x000ea20000300a00 */
[----:B------:R-:W-:Y:S02]  /*191a0*/  IMAD.MOV.U32 R23, RZ, RZ, R153 ;  /* 0x000000ffff177224 */ /* 0x000fe400078e0099 */
[----:B------:R-:W-:Y:S01]  /*191b0*/  IMAD.MOV.U32 R153, RZ, RZ, R155 ;  /* 0x000000ffff997224 */ /* 0x000fe200078e009b */
[----:B------:R-:W2:Y:S01]  /*191c0*/  LDL.LU.64 R90, [R1+0x628] ;  /* 0x00062800015a7983 */ /* 0x000ea20000300a00 */
[----:B------:R-:W-:-:S02]  /*191d0*/  IMAD.MOV.U32 R155, RZ, RZ, R157 ;  /* 0x000000ffff9b7224 */ /* 0x000fc400078e009d */
[----:B------:R-:W-:Y:S01]  /*191e0*/  IMAD.MOV.U32 R157, RZ, RZ, R159 ;  /* 0x000000ffff9d7224 */ /* 0x000fe200078e009f */
[----:B------:R-:W2:Y:S01]  /*191f0*/  LDL.LU.64 R94, [R1+0x630] ;  /* 0x00063000015e7983 */ /* 0x000ea20000300a00 */
[----:B------:R-:W-:Y:S02]  /*19200*/  IMAD.MOV.U32 R159, RZ, RZ, R161 ;  /* 0x000000ffff9f7224 */ /* 0x000fe400078e00a1 */
[----:B------:R-:W-:Y:S01]  /*19210*/  IMAD.MOV.U32 R161, RZ, RZ, R163 ;  /* 0x000000ffffa17224 */ /* 0x000fe200078e00a3 */
[----:B------:R-:W2:Y:S01]  /*19220*/  LDL.LU.64 R100, [R1+0x648] ;  /* 0x0006480001647983 */ /* 0x000ea20000300a00 */
        /* <DEDUP_REMOVED lines=44> */
[----:B---3--:R-:W-:-:S02]  /*194f0*/  IMAD.MOV.U32 R98, RZ, RZ, R106 ;  /* 0x000000ffff627224 */ /* 0x008fc400078e006a */
[----:B------:R-:W-:Y:S02]  /*19500*/  IMAD.MOV.U32 R99, RZ, RZ, R107 ;  /* 0x000000ffff637224 */ /* 0x000fe400078e006b */
[----:B----4-:R-:W-:Y:S02]  /*19510*/  IMAD.MOV.U32 R252, RZ, RZ, R96 ;  /* 0x000000fffffc7224 */ /* 0x010fe400078e0060 */
[----:B------:R-:W-:Y:S01]  /*19520*/  IMAD.MOV.U32 R251, RZ, RZ, R97 ;  /* 0x000000fffffb7224 */ /* 0x000fe200078e0061 */
[----:B--2---:R1:W-:Y:S01]  /*19530*/  STL [R1+0x604], R102 ;  /* 0x0006046601007387 */ /* 0x0043e20000100800 */
[----:B------:R-:W-:Y:S02]  /*19540*/  IMAD.MOV.U32 R0, RZ, RZ, R103 ;  /* 0x000000ffff007224 */ /* 0x000fe400078e0067 */
[----:B------:R-:W-:Y:S01]  /*19550*/  IMAD.MOV.U32 R92, RZ, RZ, R98 ;  /* 0x000000ffff5c7224 */ /* 0x000fe200078e0062 */
[----:B------:R-:W2:Y:S01]  /*19560*/  LDL.LU.64 R96, [R1+0x618] ;  /* 0x0006180001607983 */ /* 0x000ea20000300a00 */
[----:B------:R-:W-:-:S02]  /*19570*/  IMAD.MOV.U32 R106, RZ, RZ, R116 ;  /* 0x000000ffff6a7224 */ /* 0x000fc400078e0074 */
[----:B------:R-:W-:Y:S01]  /*19580*/  IMAD.MOV.U32 R93, RZ, RZ, R99 ;  /* 0x000000ffff5d7224 */ /* 0x000fe200078e0063 */
[----:B------:R3:W-:Y:S01]  /*19590*/  STL [R1+0x600], R0 ;  /* 0x0006000001007387 */ /* 0x0007e20000100800 */
[----:B------:R-:W-:Y:S02]  /*195a0*/  IMAD.MOV.U32 R107, RZ, RZ, R117 ;  /* 0x000000ffff6b7224 */ /* 0x000fe400078e0075 */
[----:B------:R-:W-:Y:S01]  /*195b0*/  IMAD.MOV.U32 R117, RZ, RZ, R13 ;  /* 0x000000ffff757224 */ /* 0x000fe200078e000d */
[----:B-1----:R-:W4:Y:S01]  /*195c0*/  LDL.LU.64 R102, [R1+0x620] ;  /* 0x0006200001667983 */ /* 0x002f220000300a00 */
[----:B------:R-:W-:-:S03]  /*195d0*/  IMAD.MOV.U32 R116, RZ, RZ, R12 ;  /* 0x000000ffff747224 */ /* 0x000fc600078e000c */
[----:B------:R-:W-:Y:S01]  /*195e0*/  STL [R1+0x60c], R88 ;  /* 0x00060c5801007387 */ /* 0x000fe20000100800 */
[----:B---3--:R-:W-:-:S03]  /*195f0*/  IMAD.MOV.U32 R0, RZ, RZ, R89 ;  /* 0x000000ffff007224 */ /* 0x008fc600078e0059 */
[----:B------:R-:W3:Y:S04]  /*19600*/  LDL.LU.64 R98, [R1+0x640] ;  /* 0x0006400001627983 */ /* 0x000ee80000300a00 */
[----:B--2---:R-:W-:Y:S04]  /*19610*/  STL [R1+0x614], R96 ;  /* 0x0006146001007387 */ /* 0x004fe80000100800 */
[----:B------:R1:W-:Y:S02]  /*19620*/  STL [R1+0x608], R0 ;  /* 0x0006080001007387 */ /* 0x0003e40000100800 */
[----:B-1----:R-:W-:-:S05]  /*19630*/  IMAD.MOV.U32 R0, RZ, RZ, R97 ;  /* 0x000000ffff007224 */ /* 0x002fca00078e0061 */
[----:B------:R4:W-:Y:S04]  /*19640*/  STL [R1+0x610], R0 ;  /* 0x0006100001007387 */ /* 0x0009e80000100800 */
[----:B------:R-:W2:Y:S01]  /*19650*/  LDL.LU.64 R96, [R1+0x638] ;  /* 0x0006380001607983 */ /* 0x000ea20000300a00 */
[----:B----4-:R-:W-:-:S03]  /*19660*/  IMAD.MOV.U32 R0, RZ, RZ, R103 ;  /* 0x000000ffff007224 */ /* 0x010fc600078e0067 */
[----:B------:R1:W-:Y:S04]  /*19670*/  STL [R1+0x61c], R102 ;  /* 0x00061c6601007387 */ /* 0x0003e80000100800 */
[----:B------:R4:W-:Y:S04]  /*19680*/  STL [R1+0x618], R0 ;  /* 0x0006180001007387 */ /* 0x0009e80000100800 */
[----:B------:R-:W-:Y:S04]  /*19690*/  STL [R1+0x624], R90 ;  /* 0x0006245a01007387 */ /* 0x000fe80000100800 */
[----:B-1----:R-:W3:Y:S01]  /*196a0*/  LDL.LU.64 R102, [R1+0x650] ;  /* 0x0006500001667983 */ /* 0x002ee20000300a00 */
[----:B----4-:R-:W-:-:S03]  /*196b0*/  IMAD.MOV.U32 R0, RZ, RZ, R91 ;  /* 0x000000ffff007224 */ /* 0x010fc600078e005b */
[----:B------:R-:W-:Y:S04]  /*196c0*/  STL [R1+0x62c], R94 ;  /* 0x00062c5e01007387 */ /* 0x000fe80000100800 */
[----:B------:R1:W-:Y:S02]  /*196d0*/  STL [R1+0x620], R0 ;  /* 0x0006200001007387 */ /* 0x0003e40000100800 */
[----:B-1----:R-:W-:Y:S02]  /*196e0*/  IMAD.MOV.U32 R0, RZ, RZ, R95 ;  /* 0x000000ffff007224 */ /* 0x002fe400078e005f */
[----:B--2---:R-:W-:Y:S04]  /*196f0*/  STL [R1+0x634], R96 ;  /* 0x0006346001007387 */ /* 0x004fe80000100800 */
[----:B------:R1:W-:Y:S02]  /*19700*/  STL [R1+0x628], R0 ;  /* 0x0006280001007387 */ /* 0x0003e40000100800 */
[----:B-1----:R-:W-:-:S05]  /*19710*/  IMAD.MOV.U32 R0, RZ, RZ, R97 ;  /* 0x000000ffff007224 */ /* 0x002fca00078e0061 */
[----:B------:R1:W-:Y:S04]  /*19720*/  STL [R1+0x630], R0 ;  /* 0x0006300001007387 */ /* 0x0003e80000100800 */
[----:B---3--:R-:W-:Y:S04]  /*19730*/  STL [R1+0x63c], R98 ;  /* 0x00063c6201007387 */ /* 0x008fe80000100800 */
[----:B------:R-:W2:Y:S01]  /*19740*/  LDL.LU.64 R96, [R1+0x668] ;  /* 0x0006680001607983 */ /* 0x000ea20000300a00 */
[----:B-1----:R-:W-:-:S03]  /*19750*/  IMAD.MOV.U32 R0, RZ, RZ, R99 ;  /* 0x000000ffff007224 */ /* 0x002fc600078e0063 */
[----:B------:R-:W-:Y:S04]  /*19760*/  STL [R1+0x644], R100 ;  /* 0x0006446401007387 */ /* 0x000fe80000100800 */
[----:B------:R1:W-:Y:S04]  /*19770*/  STL [R1+0x638], R0 ;  /* 0x0006380001007387 */ /* 0x0003e80000100800 */
[----:B------:R-:W-:Y:S01]  /*19780*/  STL [R1+0x64c], R102 ;  /* 0x00064c6601007387 */ /* 0x000fe20000100800 */
[----:B-1----:R-:W-:-:S05]  /*19790*/  IMAD.MOV.U32 R0, RZ, RZ, R101 ;  /* 0x000000ffff007224 */ /* 0x002fca00078e0065 */
[----:B------:R1:W-:Y:S04]  /*197a0*/  STL [R1+0x640], R0 ;  /* 0x0006400001007387 */ /* 0x0003e80000100800 */
[----:B------:R-:W3:Y:S04]  /*197b0*/  LDL.LU.64 R94, [R1+0x660] ;  /* 0x00066000015e7983 */ /* 0x000ee80000300a00 */
[----:B------:R-:W4:Y:S01]  /*197c0*/  LDL.LU.64 R100, [R1+0x688] ;  /* 0x0006880001647983 */ /* 0x000f220000300a00 */
[----:B-1----:R-:W-:-:S05]  /*197d0*/  IMAD.MOV.U32 R0, RZ, RZ, R103 ;  /* 0x000000ffff007224 */ /* 0x002fca00078e0067 */
[----:B------:R1:W-:Y:S04]  /*197e0*/  STL [R1+0x648], R0 ;  /* 0x0006480001007387 */ /* 0x0003e80000100800 */
[----:B------:R-:W-:Y:S04]  /*197f0*/  STL [R1+0x654], R92 ;  /* 0x0006545c01007387 */ /* 0x000fe80000100800 */
[----:B------:R-:W4:Y:S01]  /*19800*/  LDL.LU.64 R102, [R1+0x670] ;  /* 0x0006700001667983 */ /* 0x000f220000300a00 */
[----:B------:R-:W-:Y:S02]  /*19810*/  IMAD.MOV.U32 R98, RZ, RZ, R104 ;  /* 0x000000ffff627224 */ /* 0x000fe400078e0068 */
[----:B------:R-:W-:-:S02]  /*19820*/  IMAD.MOV.U32 R99, RZ, RZ, R105 ;  /* 0x000000ffff637224 */ /* 0x000fc400078e0069 */
[----:B------:R-:W4:Y:S01]  /*19830*/  LDL.LU.64 R104, [R1+0x680] ;  /* 0x0006800001687983 */ /* 0x000f220000300a00 */
[----:B-1----:R-:W-:-:S05]  /*19840*/  IMAD.MOV.U32 R0, RZ, RZ, R93 ;  /* 0x000000ffff007224 */ /* 0x002fca00078e005d */
[----:B------:R3:W-:Y:S02]  /*19850*/  STL [R1+0x650], R0 ;  /* 0x0006500001007387 */ /* 0x0007e40000100800 */
[----:B---3--:R-:W-:Y:S02]  /*19860*/  IMAD.MOV.U32 R0, RZ, RZ, R95 ;  /* 0x000000ffff007224 */ /* 0x008fe400078e005f */
[----:B------:R-:W-:Y:S04]  /*19870*/  STL [R1+0x65c], R94 ;  /* 0x00065c5e01007387 */ /* 0x000fe80000100800 */
[----:B------:R1:W-:Y:S04]  /*19880*/  STL [R1+0x658], R0 ;  /* 0x0006580001007387 */ /* 0x0003e80000100800 */
[----:B--2---:R-:W-:Y:S01]  /*19890*/  STL [R1+0x664], R96 ;  /* 0x0006646001007387 */ /* 0x004fe20000100800 */
[----:B-1----:R-:W-:-:S03]  /*198a0*/  IMAD.MOV.U32 R0, RZ, RZ, R97 ;  /* 0x000000ffff007224 */ /* 0x002fc600078e0061 */
[----:B----4-:R-:W-:Y:S04]  /*198b0*/  STL [R1+0x66c], R102 ;  /* 0x00066c6601007387 */ /* 0x010fe80000100800 */
[----:B------:R1:W-:Y:S02]  /*198c0*/  STL [R1+0x660], R0 ;  /* 0x0006600001007387 */ /* 0x0003e40000100800 */
[----:B-1----:R-:W-:-:S05]  /*198d0*/  IMAD.MOV.U32 R0, RZ, RZ, R103 ;  /* 0x000000ffff007224 */ /* 0x002fca00078e0067 */
[----:B------:R1:W-:Y:S04]  /*198e0*/  STL [R1+0x668], R0 ;  /* 0x0006680001007387 */ /* 0x0003e80000100800 */
[----:B------:R-:W2:Y:S01]  /*198f0*/  LDL.LU.64 R102, [R1+0x690] ;  /* 0x0006900001667983 */ /* 0x000ea20000300a00 */
[----:B-1----:R-:W-:-:S03]  /*19900*/  IMAD.MOV.U32 R0, RZ, RZ, R99 ;  /* 0x000000ffff007224 */ /* 0x002fc600078e0063 */
[----:B------:R-:W-:Y:S04]  /*19910*/  STL [R1+0x674], R98 ;  /* 0x0006746201007387 */ /* 0x000fe80000100800 */
[----:B------:R-:W-:Y:S04]  /*19920*/  STL [R1+0x67c], R104 ;  /* 0x00067c6801007387 */ /* 0x000fe80000100800 */
[----:B------:R1:W-:Y:S02]  /*19930*/  STL [R1+0x670], R0 ;  /* 0x0006700001007387 */ /* 0x0003e40000100800 */
[----:B-1----:R-:W-:-:S05]  /*19940*/  IMAD.MOV.U32 R0, RZ, RZ, R105 ;  /* 0x000000ffff007224 */ /* 0x002fca00078e0069 */
[----:B------:R1:W-:Y:S04]  /*19950*/  STL [R1+0x678], R0 ;  /* 0x0006780001007387 */ /* 0x0003e80000100800 */
[----:B------:R-:W3:Y:S04]  /*19960*/  LDL.LU.64 R104, [R1+0x6a0] ;  /* 0x0006a00001687983 */ /* 0x000ee80000300a00 */
[----:B------:R-:W4:Y:S01]  /*19970*/  LDL.LU.64 R98, [R1+0x6a8] ;  /* 0x0006a80001627983 */ /* 0x000f220000300a00 */
[----:B-1----:R-:W-:-:S03]  /*19980*/  IMAD.MOV.U32 R0, RZ, RZ, R101 ;  /* 0x000000ffff007224 */ /* 0x002fc600078e0065 */
[----:B------:R-:W-:Y:S04]  /*19990*/  STL [R1+0x684], R100 ;  /* 0x0006846401007387 */ /* 0x000fe80000100800 */
[----:B------:R2:W-:Y:S02]  /*199a0*/  STL [R1+0x680], R0 ;  /* 0x0006800001007387 */ /* 0x0005e40000100800 */
[----:B--2---:R-:W-:Y:S02]  /*199b0*/  IMAD.MOV.U32 R0, RZ, RZ, R103 ;  /* 0x000000ffff007224 */ /* 0x004fe400078e0067 */
[----:B------:R-:W-:Y:S04]  /*199c0*/  STL [R1+0x68c], R102 ;  /* 0x00068c6601007387 */ /* 0x000fe80000100800 */
[----:B------:R-:W2:Y:S04]  /*199d0*/  LDL.LU.64 R100, [R1+0x6b0] ;  /* 0x0006b00001647983 */ /* 0x000ea80000300a00 */
[----:B------:R1:W-:Y:S04]  /*199e0*/  STL [R1+0x688], R0 ;  /* 0x0006880001007387 */ /* 0x0003e80000100800 */
[----:B------:R-:W-:Y:S01]  /*199f0*/  STL [R1+0x694], R114 ;  /* 0x0006947201007387 */ /* 0x000fe20000100800 */
[----:B-1----:R-:W-:-:S05]  /*19a00*/  IMAD.MOV.U32 R0, RZ, RZ, R115 ;  /* 0x000000ffff007224 */ /* 0x002fca00078e0073 */
[----:B------:R3:W-:Y:S04]  /*19a10*/  STL [R1+0x690], R0 ;  /* 0x0006900001007387 */ /* 0x0007e80000100800 */
[----:B------:R-:W2:Y:S01]  /*19a20*/  LDL.LU.64 R102, [R1+0x6c0] ;  /* 0x0006c00001667983 */ /* 0x000ea20000300a00 */
[----:B---3--:R-:W-:-:S03]  /*19a30*/  IMAD.MOV.U32 R0, RZ, RZ, R105 ;  /* 0x000000ffff007224 */ /* 0x008fc600078e0069 */
[----:B------:R1:W-:Y:S04]  /*19a40*/  STL [R1+0x69c], R104 ;  /* 0x00069c6801007387 */ /* 0x0003e80000100800 */
[----:B------:R-:W3:Y:S04]  /*19a50*/  LDL.LU.64 R114, [R1+0x6c8] ;  /* 0x0006c80001727983 */ /* 0x000ee80000300a00 */
[----:B------:R4:W-:Y:S01]  /*19a60*/  STL [R1+0x698], R0 ;  /* 0x0006980001007387 */ /* 0x0009e20000100800 */
[----:B-1----:R-:W-:-:S03]  /*19a70*/  IMAD.MOV.U32 R104, RZ, RZ, R106 ;  /* 0x000000ffff687224 */ /* 0x002fc600078e006a */
[----:B----4-:R-:W-:Y:S01]  /*19a80*/  STL [R1+0x6a4], R98 ;  /* 0x0006a46201007387 */ /* 0x010fe20000100800 */
[----:B------:R-:W-:Y:S02]  /*19a90*/  IMAD.MOV.U32 R105, RZ, RZ, R107 ;  /* 0x000000ffff697224 */ /* 0x000fe400078e006b */
[----:B------:R-:W-:Y:S02]  /*19aa0*/  IMAD.MOV.U32 R106, RZ, RZ, R108 ;  /* 0x000000ffff6a7224 */ /* 0x000fe400078e006c */
[----:B------:R-:W-:Y:S02]  /*19ab0*/  IMAD.MOV.U32 R107, RZ, RZ, R109 ;  /* 0x000000ffff6b7224 */ /* 0x000fe400078e006d */
[----:B------:R-:W4:Y:S01]  /*19ac0*/  LDL.LU.64 R108, [R1+0x6d0] ;  /* 0x0006d000016c7983 */ /* 0x000f220000300a00 */
[----:B------:R-:W-:-:S05]  /*19ad0*/  IMAD.MOV.U32 R0, RZ, RZ, R99 ;  /* 0x000000ffff007224 */ /* 0x000fca00078e0063 */
[----:B------:R2:W-:Y:S02]  /*19ae0*/  STL [R1+0x6a0], R0 ;  /* 0x0006a00001007387 */ /* 0x0005e40000100800 */
[----:B--2---:R-:W-:Y:S02]  /*19af0*/  IMAD.MOV.U32 R0, RZ, RZ, R101 ;  /* 0x000000ffff007224 */ /* 0x004fe400078e0065 */
[----:B------:R-:W-:Y:S04]  /*19b00*/  STL [R1+0x6ac], R100 ;  /* 0x0006ac6401007387 */ /* 0x000fe80000100800 */
[----:B------:R1:W-:Y:S04]  /*19b10*/  STL [R1+0x6a8], R0 ;  /* 0x0006a80001007387 */ /* 0x0003e80000100800 */
[----:B------:R2:W-:Y:S01]  /*19b20*/  STL [R1+0x6b4], R116 ;  /* 0x0006b47401007387 */ /* 0x0005e20000100800 */
[----:B-1----:R-:W-:-:S03]  /*19b30*/  IMAD.MOV.U32 R0, RZ, RZ, R117 ;  /* 0x000000ffff007224 */ /* 0x002fc600078e0075 */
[----:B------:R-:W-:Y:S04]  /*19b40*/  STL [R1+0x6bc], R102 ;  /* 0x0006bc6601007387 */ /* 0x000fe80000100800 */
[----:B------:R1:W-:Y:S04]  /*19b50*/  STL [R1+0x6b0], R0 ;  /* 0x0006b00001007387 */ /* 0x0003e80000100800 */
[----:B--2---:R-:W2:Y:S04]  /*19b60*/  LDL.LU.64 R116, [R1+0x6e0] ;  /* 0x0006e00001747983 */ /* 0x004ea80000300a00 */
[----:B------:R-:W2:Y:S01]  /*19b70*/  LDL.LU.64 R100, [R1+0x6e8] ;  /* 0x0006e80001647983 */ /* 0x000ea20000300a00 */
[----:B-1----:R-:W-:-:S05]  /*19b80*/  IMAD.MOV.U32 R0, RZ, RZ, R103 ;  /* 0x000000ffff007224 */ /* 0x002fca00078e0067 */
[----:B------:R1:W-:Y:S04]  /*19b90*/  STL [R1+0x6b8], R0 ;  /* 0x0006b80001007387 */ /* 0x0003e80000100800 */
[----:B---3--:R3:W-:Y:S01]  /*19ba0*/  STL [R1+0x6c4], R114 ;  /* 0x0006c47201007387 */ /* 0x0087e20000100800 */
[----:B-1----:R-:W-:-:S03]  /*19bb0*/  IMAD.MOV.U32 R0, RZ, RZ, R115 ;  /* 0x000000ffff007224 */ /* 0x002fc600078e0073 */
[----:B----4-:R-:W-:Y:S04]  /*19bc0*/  STL [R1+0x6cc], R108 ;  /* 0x0006cc6c01007387 */ /* 0x010fe80000100800 */
[----:B------:R1:W-:Y:S04]  /*19bd0*/  STL [R1+0x6c0], R0 ;  /* 0x0006c00001007387 */ /* 0x0003e80000100800 */
[----:B---3--:R-:W3:Y:S01]  /*19be0*/  LDL.LU.64 R114, [R1+0x6f0] ;  /* 0x0006f00001727983 */ /* 0x008ee20000300a00 */
[----:B-1----:R-:W-:-:S05]  /*19bf0*/  IMAD.MOV.U32 R0, RZ, RZ, R109 ;  /* 0x000000ffff007224 */ /* 0x002fca00078e006d */
[----:B------:R1:W-:Y:S04]  /*19c00*/  STL [R1+0x6c8], R0 ;  /* 0x0006c80001007387 */ /* 0x0003e80000100800 */
[----:B------:R-:W-:Y:S04]  /*19c10*/  STL [R1+0x6d4], R104 ;  /* 0x0006d46801007387 */ /* 0x000fe80000100800 */
[----:B------:R-:W4:Y:S01]  /*19c20*/  LDL.LU.64 R102, [R1+0x700] ;  /* 0x0007000001667983 */ /* 0x000f220000300a00 */
[----:B-1----:R-:W-:-:S03]  /*19c30*/  IMAD.MOV.U32 R0, RZ, RZ, R105 ;  /* 0x000000ffff007224 */ /* 0x002fc600078e0069 */
[----:B------:R-:W4:Y:S04]  /*19c40*/  LDL.LU.64 R108, [R1+0x708] ;  /* 0x00070800016c7983 */ /* 0x000f280000300a00 */
[----:B------:R2:W-:Y:S02]  /*19c50*/  STL [R1+0x6d0], R0 ;  /* 0x0006d00001007387 */ /* 0x0005e40000100800 */
[----:B--2---:R-:W-:Y:S02]  /*19c60*/  IMAD.MOV.U32 R0, RZ, RZ, R117 ;  /* 0x000000ffff007224 */ /* 0x004fe400078e0075 */
[----:B------:R1:W-:Y:S04]  /*19c70*/  STL [R1+0x6dc], R116 ;  /* 0x0006dc7401007387 */ /* 0x0003e80000100800 */
[----:B------:R2:W-:Y:S04]  /*19c80*/  STL [R1+0x6d8], R0 ;  /* 0x0006d80001007387 */ /* 0x0005e80000100800 */
[----:B-1----:R-:W4:Y:S01]  /*19c90*/  LDL.LU.64 R116, [R1+0x710] ;  /* 0x0007100001747983 */ /* 0x002f220000300a00 */
[----:B--2---:R-:W-:-:S03]  /*19ca0*/  IMAD.MOV.U32 R0, RZ, RZ, R101 ;  /* 0x000000ffff007224 */ /* 0x004fc600078e0065 */
[----:B------:R-:W-:Y:S04]  /*19cb0*/  STL [R1+0x6e4], R100 ;  /* 0x0006e46401007387 */ /* 0x000fe80000100800 */
[----:B------:R-:W2:Y:S04]  /*19cc0*/  LDL.LU.64 R104, [R1+0x720] ;  /* 0x0007200001687983 */ /* 0x000ea80000300a00 */
[----:B------:R1:W-:Y:S04]  /*19cd0*/  STL [R1+0x6e0], R0 ;  /* 0x0006e00001007387 */ /* 0x0003e80000100800 */
[----:B---3--:R3:W-:Y:S01]  /*19ce0*/  STL [R1+0x6ec], R114 ;  /* 0x0006ec7201007387 */ /* 0x0087e20000100800 */
[----:B-1----:R-:W-:-:S05]  /*19cf0*/  IMAD.MOV.U32 R0, RZ, RZ, R115 ;  /* 0x000000ffff007224 */ /* 0x002fca00078e0073 */
[----:B------:R1:W-:Y:S04]  /*19d00*/  STL [R1+0x6e8], R0 ;  /* 0x0006e80001007387 */ /* 0x0003e80000100800 */
[----:B------:R4:W-:Y:S04]  /*19d10*/  STL [R1+0x6f4], R110 ;  /* 0x0006f46e01007387 */ /* 0x0009e80000100800 */
[----:B---3--:R-:W3:Y:S01]  /*19d20*/  LDL.LU.64 R114, [R1+0x730] ;  /* 0x0007300001727983 */ /* 0x008ee20000300a00 */
[----:B-1----:R-:W-:-:S03]  /*19d30*/  IMAD.MOV.U32 R0, RZ, RZ, R111 ;  /* 0x000000ffff007224 */ /* 0x002fc600078e006f */
[----:B----4-:R-:W-:Y:S04]  /*19d40*/  STL [R1+0x6fc], R102 ;  /* 0x0006fc6601007387 */ /* 0x010fe80000100800 */
[----:B------:R1:W-:Y:S04]  /*19d50*/  STL [R1+0x6f0], R0 ;  /* 0x0006f00001007387 */ /* 0x0003e80000100800 */
[----:B------:R-:W4:Y:S01]  /*19d60*/  LDL.LU.64 R110, [R1+0x728] ;  /* 0x00072800016e7983 */ /* 0x000f220000300a00 */
[----:B-1----:R-:W-:-:S05]  /*19d70*/  IMAD.MOV.U32 R0, RZ, RZ, R103 ;  /* 0x000000ffff007224 */ /* 0x002fca00078e0067 */
[----:B------:R1:W-:Y:S04]  /*19d80*/  STL [R1+0x6f8], R0 ;  /* 0x0006f80001007387 */ /* 0x0003e80000100800 */
[----:B------:R1:W-:Y:S02]  /*19d90*/  STL [R1+0x704], R108 ;  /* 0x0007046c01007387 */ /* 0x0003e40000100800 */
[----:B-1----:R-:W-:Y:S02]  /*19da0*/  IMAD.MOV.U32 R0, RZ, RZ, R109 ;  /* 0x000000ffff007224 */ /* 0x002fe400078e006d */
[----:B------:R-:W-:Y:S02]  /*19db0*/  IMAD.MOV.U32 R108, RZ, RZ, R112 ;  /* 0x000000ffff6c7224 */ /* 0x000fe400078e0070 */
[----:B------:R-:W-:Y:S01]  /*19dc0*/  IMAD.MOV.U32 R109, RZ, RZ, R113 ;  /* 0x000000ffff6d7224 */ /* 0x000fe200078e0071 */
[----:B------:R1:W-:Y:S04]  /*19dd0*/  STL [R1+0x70c], R116 ;  /* 0x00070c7401007387 */ /* 0x0003e80000100800 */
[----:B------:R2:W-:Y:S04]  /*19de0*/  STL [R1+0x700], R0 ;  /* 0x0007000001007387 */ /* 0x0005e80000100800 */
[----:B------:R-:W3:Y:S01]  /*19df0*/  LDL.LU.64 R112, [R1+0x748] ;  /* 0x0007480001707983 */ /* 0x000ee20000300a00 */
[----:B-1----:R-:W-:-:S02]  /*19e00*/  IMAD.MOV.U32 R116, RZ, RZ, R124 ;  /* 0x000000ffff747224 */ /* 0x002fc400078e007c */
[----:B--2---:R-:W-:Y:S02]  /*19e10*/  IMAD.MOV.U32 R0, RZ, RZ, R117 ;  /* 0x000000ffff007224 */ /* 0x004fe400078e0075 */
[----:B------:R-:W-:Y:S02]  /*19e20*/  IMAD.MOV.U32 R117, RZ, RZ, R125 ;  /* 0x000000ffff757224 */ /* 0x000fe400078e007d */
[----:B------:R-:W2:Y:S04]  /*19e30*/  LDL.LU.64 R124, [R1+0x740] ;  /* 0x00074000017c7983 */ /* 0x000ea80000300a00 */
[----:B------:R1:W-:Y:S04]  /*19e40*/  STL [R1+0x708], R0 ;  /* 0x0007080001007387 */ /* 0x0003e80000100800 */
[----:B------:R1:W-:Y:S02]  /*19e50*/  STL [R1+0x714], R106 ;  /* 0x0007146a01007387 */ /* 0x0003e40000100800 */
[----:B-1----:R-:W-:-:S02]  /*19e60*/  IMAD.MOV.U32 R0, RZ, RZ, R107 ;  /* 0x000000ffff007224 */ /* 0x002fc400078e006b */
[----:B------:R-:W-:Y:S04]  /*19e70*/  STL [R1+0x71c], R104 ;  /* 0x00071c6801007387 */ /* 0x000fe80000100800 */
[----:B------:R1:W-:Y:S04]  /*19e80*/  STL [R1+0x710], R0 ;  /* 0x0007100001007387 */ /* 0x0003e80000100800 */
[----:B------:R-:W2:Y:S01]  /*19e90*/  LDL.LU.64 R106, [R1+0x750] ;  /* 0x00075000016a7983 */ /* 0x000ea20000300a00 */
[----:B-1----:R-:W-:-:S05]  /*19ea0*/  IMAD.MOV.U32 R0, RZ, RZ, R105 ;  /* 0x000000ffff007224 */ /* 0x002fca00078e0069 */
[----:B------:R1:W-:Y:S04]  /*19eb0*/  STL [R1+0x718], R0 ;  /* 0x0007180001007387 */ /* 0x0003e80000100800 */
[----:B----4-:R4:W-:Y:S01]  /*19ec0*/  STL [R1+0x724], R110 ;  /* 0x0007246e01007387 */ /* 0x0109e20000100800 */
[----:B-1----:R-:W-:-:S05]  /*19ed0*/  IMAD.MOV.U32 R0, RZ, RZ, R111 ;  /* 0x000000ffff007224 */ /* 0x002fca00078e006f */
[----:B------:R1:W-:Y:S04]  /*19ee0*/  STL [R1+0x720], R0 ;  /* 0x0007200001007387 */ /* 0x0003e80000100800 */
[----:B---3--:R3:W-:Y:S04]  /*19ef0*/  STL [R1+0x72c], R114 ;  /* 0x00072c7201007387 */ /* 0x0087e80000100800 */
[----:B----4-:R-:W4:Y:S01]  /*19f00*/  LDL.LU.64 R110, [R1+0x760] ;  /* 0x00076000016e7983 */ /* 0x010f220000300a00 */
[----:B-1----:R-:W-:-:S05]  /*19f10*/  IMAD.MOV.U32 R0, RZ, RZ, R115 ;  /* 0x000000ffff007224 */ /* 0x002fca00078e0073 */
[----:B------:R1:W-:Y:S04]  /*19f20*/  STL [R1+0x728], R0 ;  /* 0x0007280001007387 */ /* 0x0003e80000100800 */
[----:B------:R1:W-:Y:S04]  /*19f30*/  STL [R1+0x734], R108 ;  /* 0x0007346c01007387 */ /* 0x0003e80000100800 */
[----:B---3--:R-:W3:Y:S01]  /*19f40*/  LDL.LU.64 R114, [R1+0x768] ;  /* 0x0007680001727983 */ /* 0x008ee20000300a00 */
[----:B-1----:R-:W-:-:S05]  /*19f50*/  IMAD.MOV.U32 R0, RZ, RZ, R109 ;  /* 0x000000ffff007224 */ /* 0x002fca00078e006d */
[----:B------:R2:W-:Y:S01]  /*19f60*/  STL [R1+0x730], R0 ;  /* 0x0007300001007387 */ /* 0x0005e20000100800 */
[----:B------:R-:W-:Y:S02]  /*19f70*/  IMAD.MOV.U32 R108, RZ, RZ, R120 ;  /* 0x000000ffff6c7224 */ /* 0x000fe400078e0078 */
[----:B------:R-:W-:Y:S02]  /*19f80*/  IMAD.MOV.U32 R109, RZ, RZ, R121 ;  /* 0x000000ffff6d7224 */ /* 0x000fe400078e0079 */
[----:B--2---:R-:W-:Y:S01]  /*19f90*/  IMAD.MOV.U32 R0, RZ, RZ, R125 ;  /* 0x000000ffff007224 */ /* 0x004fe200078e007d */
[----:B------:R1:W-:Y:S04]  /*19fa0*/  STL [R1+0x73c], R124 ;  /* 0x00073c7c01007387 */ /* 0x0003e80000100800 */
[----:B------:R2:W-:Y:S01]  /*19fb0*/  STL [R1+0x738], R0 ;  /* 0x0007380001007387 */ /* 0x0005e20000100800 */
[----:B-1----:R-:W-:-:S02]  /*19fc0*/  IMAD.MOV.U32 R124, RZ, RZ, R126 ;  /* 0x000000ffff7c7224 */ /* 0x002fc400078e007e */
[----:B------:R-:W-:Y:S02]  /*19fd0*/  IMAD.MOV.U32 R125, RZ, RZ, R127 ;  /* 0x000000ffff7d7224 */ /* 0x000fe400078e007f */
[----:B------:R-:W3:Y:S01]  /*19fe0*/  LDL.LU.64 R126, [R1+0x770] ;  /* 0x00077000017e7983 */ /* 0x000ee20000300a00 */
[----:B--2---:R-:W-:-:S03]  /*19ff0*/  IMAD.MOV.U32 R0, RZ, RZ, R113 ;  /* 0x000000ffff007224 */ /* 0x004fc600078e0071 */
[----:B------:R1:W-:Y:S04]  /*1a000*/  STL [R1+0x744], R112 ;  /* 0x0007447001007387 */ /* 0x0003e80000100800 */
[----:B------:R-:W2:Y:S04]  /*1a010*/  LDL.LU.64 R120, [R1+0x788] ;  /* 0x0007880001787983 */ /* 0x000ea80000300a00 */
[----:B------:R-:W-:Y:S04]  /*1a020*/  STL [R1+0x74c], R106 ;  /* 0x00074c6a01007387 */ /* 0x000fe80000100800 */
[----:B------:R1:W-:Y:S04]  /*1a030*/  STL [R1+0x740], R0 ;  /* 0x0007400001007387 */ /* 0x0003e80000100800 */
[----:B-1----:R-:W2:Y:S01]  /*1a040*/  LDL.LU.64 R112, [R1+0x780] ;  /* 0x0007800001707983 */ /* 0x002ea20000300a00 */
[----:B------:R-:W-:-:S05]  /*1a050*/  IMAD.MOV.U32 R0, RZ, RZ, R107 ;  /* 0x000000ffff007224 */ /* 0x000fca00078e006b */
[----:B------:R1:W-:Y:S04]  /*1a060*/  STL [R1+0x748], R0 ;  /* 0x0007480001007387 */ /* 0x0003e80000100800 */
[----:B------:R4:W-:Y:S01]  /*1a070*/  STL [R1+0x754], R122 ;  /* 0x0007547a01007387 */ /* 0x0009e20000100800 */
[----:B-1----:R-:W-:-:S03]  /*1a080*/  IMAD.MOV.U32 R0, RZ, RZ, R123 ;  /* 0x000000ffff007224 */ /* 0x002fc600078e007b */
[----:B----4-:R-:W-:Y:S04]  /*1a090*/  STL [R1+0x75c], R110 ;  /* 0x00075c6e01007387 */ /* 0x010fe80000100800 */
[----:B------:R1:W-:Y:S04]  /*1a0a0*/  STL [R1+0x750], R0 ;  /* 0x0007500001007387 */ /* 0x0003e80000100800 */
[----:B------:R-:W4:Y:S01]  /*1a0b0*/  LDL.LU.64 R122, [R1+0x790] ;  /* 0x00079000017a7983 */ /* 0x000f220000300a00 */
[----:B-1----:R-:W-:-:S03]  /*1a0c0*/  IMAD.MOV.U32 R0, RZ, RZ, R111 ;  /* 0x000000ffff007224 */ /* 0x002fc600078e006f */
[----:B---3--:R-:W-:Y:S01]  /*1a0d0*/  STL [R1+0x764], R114 ;  /* 0x0007647201007387 */ /* 0x008fe20000100800 */
[----:B------:R-:W-:Y:S02]  /*1a0e0*/  IMAD.MOV.U32 R110, RZ, RZ, R116 ;  /* 0x000000ffff6e7224 */ /* 0x000fe400078e0074 */
[----:B------:R-:W-:Y:S01]  /*1a0f0*/  IMAD.MOV.U32 R111, RZ, RZ, R117 ;  /* 0x000000ffff6f7224 */ /* 0x000fe200078e0075 */
[----:B------:R1:W-:Y:S04]  /*1a100*/  STL [R1+0x758], R0 ;  /* 0x0007580001007387 */ /* 0x0003e80000100800 */
[----:B------:R-:W3:Y:S01]  /*1a110*/  LDL.LU.64 R116, [R1+0x7a0] ;  /* 0x0007a00001747983 */ /* 0x000ee20000300a00 */
[----:B-1----:R-:W-:-:S05]  /*1a120*/  IMAD.MOV.U32 R0, RZ, RZ, R115 ;  /* 0x000000ffff007224 */ /* 0x002fca00078e0073 */
[----:B------:R1:W-:Y:S04]  /*1a130*/  STL [R1+0x760], R0 ;  /* 0x0007600001007387 */ /* 0x0003e80000100800 */
[----:B------:R-:W3:Y:S01]  /*1a140*/  LDL.LU.64 R114, [R1+0x7a8] ;  /* 0x0007a80001727983 */ /* 0x000ee20000300a00 */
[----:B-1----:R-:W-:-:S03]  /*1a150*/  IMAD.MOV.U32 R0, RZ, RZ, R127 ;  /* 0x000000ffff007224 */ /* 0x002fc600078e007f */
[----:B------:R1:W-:Y:S04]  /*1a160*/  STL [R1+0x76c], R126 ;  /* 0x00076c7e01007387 */ /* 0x0003e80000100800 */
[----:B------:R1:W-:Y:S04]  /*1a170*/  STL [R1+0x768], R0 ;  /* 0x0007680001007387 */ /* 0x0003e80000100800 */
[----:B------:R-:W-:Y:S04]  /*1a180*/  STL [R1+0x774], R108 ;  /* 0x0007746c01007387 */ /* 0x000fe80000100800 */
[----:B-1----:R-:W3:Y:S01]  /*1a190*/  LDL.LU.64 R126, [R1+0x7b0] ;  /* 0x0007b000017e7983 */ /* 0x002ee20000300a00 */
[----:B------:R-:W-:-:S05]  /*1a1a0*/  IMAD.MOV.U32 R0, RZ, RZ, R109 ;  /* 0x000000ffff007224 */ /* 0x000fca00078e006d */
[----:B------:R1:W-:Y:S04]  /*1a1b0*/  STL [R1+0x770], R0 ;  /* 0x0007700001007387 */ /* 0x0003e80000100800 */
[----:B--2---:R2:W-:Y:S01]  /*1a1c0*/  STL [R1+0x77c], R112 ;  /* 0x00077c7001007387 */ /* 0x0045e20000100800 */
[----:B-1----:R-:W-:-:S05]  /*1a1d0*/  IMAD.MOV.U32 R0, RZ, RZ, R113 ;  /* 0x000000ffff007224 */ /* 0x002fca00078e0071 */
[----:B------:R1:W-:Y:S01]  /*1a1e0*/  STL [R1+0x778], R0 ;  /* 0x0007780001007387 */ /* 0x0003e20000100800 */
[----:B--2---:R-:W-:Y:S02]  /*1a1f0*/  IMAD.MOV.U32 R112, RZ, RZ, R118 ;  /* 0x000000ffff707224 */ /* 0x004fe400078e0076 */
[----:B------:R-:W-:Y:S01]  /*1a200*/  IMAD.MOV.U32 R113, RZ, RZ, R119 ;  /* 0x000000ffff717224 */ /* 0x000fe200078e0077 */
[----:B------:R-:W-:Y:S04]  /*1a210*/  STL [R1+0x784], R120 ;  /* 0x0007847801007387 */ /* 0x000fe80000100800 */
[----:B------:R-:W2:Y:S01]  /*1a220*/  LDL.LU.64 R118, [R1+0x7c0] ;  /* 0x0007c00001767983 */ /* 0x000ea20000300a00 */
[----:B-1----:R-:W-:-:S05]  /*1a230*/  IMAD.MOV.U32 R0, RZ, RZ, R121 ;  /* 0x000000ffff007224 */ /* 0x002fca00078e0079 */
[----:B------:R1:W-:Y:S04]  /*1a240*/  STL [R1+0x780], R0 ;  /* 0x0007800001007387 */ /* 0x0003e80000100800 */
[----:B----4-:R4:W-:Y:S01]  /*1a250*/  STL [R1+0x78c], R122 ;  /* 0x00078c7a01007387 */ /* 0x0109e20000100800 */
[----:B-1----:R-:W-:-:S03]  /*1a260*/  IMAD.MOV.U32 R0, RZ, RZ, R123 ;  /* 0x000000ffff007224 */ /* 0x002fc600078e007b */
[----:B----4-:R-:W4:Y:S04]  /*1a270*/  LDL.LU.64 R122, [R1+0x7c8] ;  /* 0x0007c800017a7983 */ /* 0x010f280000300a00 */
[----:B------:R1:W-:Y:S04]  /*1a280*/  STL [R1+0x788], R0 ;  /* 0x0007880001007387 */ /* 0x0003e80000100800 */
[----:B------:R-:W-:Y:S04]  /*1a290*/  STL [R1+0x794], R110 ;  /* 0x0007946e01007387 */ /* 0x000fe80000100800 */
[----:B------:R-:W4:Y:S01]  /*1a2a0*/  LDL.LU.64 R120, [R1+0x7d0] ;  /* 0x0007d00001787983 */ /* 0x000f220000300a00 */
[----:B-1----:R-:W-:-:S05]  /*1a2b0*/  IMAD.MOV.U32 R0, RZ, RZ, R111 ;  /* 0x000000ffff007224 */ /* 0x002fca00078e006f */
[----:B------:R1:W-:Y:S04]  /*1a2c0*/  STL [R1+0x790], R0 ;  /* 0x0007900001007387 */ /* 0x0003e80000100800 */
[----:B---3--:R3:W-:Y:S01]  /*1a2d0*/  STL [R1+0x79c], R116 ;  /* 0x00079c7401007387 */ /* 0x0087e20000100800 */
[----:B-1----:R-:W-:-:S05]  /*1a2e0*/  IMAD.MOV.U32 R0, RZ, RZ, R117 ;  /* 0x000000ffff007224 */ /* 0x002fca00078e0075 */
[----:B------:R1:W-:Y:S04]  /*1a2f0*/  STL [R1+0x798], R0 ;  /* 0x0007980001007387 */ /* 0x0003e80000100800 */
[----:B------:R-:W-:Y:S04]  /*1a300*/  STL [R1+0x7a4], R114 ;  /* 0x0007a47201007387 */ /* 0x000fe80000100800 */
[----:B---3--:R-:W3:Y:S01]  /*1a310*/  LDL.LU.64 R116, [R1+0x7e0] ;  /* 0x0007e00001747983 */ /* 0x008ee20000300a00 */
[----:B-1----:R-:W-:-:S03]  /*1a320*/  IMAD.MOV.U32 R0, RZ, RZ, R115 ;  /* 0x000000ffff007224 */ /* 0x002fc600078e0073 */
[----:B------:R-:W-:Y:S04]  /*1a330*/  STL [R1+0x7ac], R126 ;  /* 0x0007ac7e01007387 */ /* 0x000fe80000100800 */
[----:B------:R1:W-:Y:S02]  /*1a340*/  STL [R1+0x7a0], R0 ;  /* 0x0007a00001007387 */ /* 0x0003e40000100800 */
[----:B-1----:R-:W-:Y:S02]  /*1a350*/  IMAD.MOV.U32 R0, RZ, RZ, R127 ;  /* 0x000000ffff007224 */ /* 0x002fe400078e007f */
[----:B------:R-:W3:Y:S04]  /*1a360*/  LDL.LU.64 R126, [R1+0x7e8] ;  /* 0x0007e800017e7983 */ /* 0x000ee80000300a00 */
[----:B------:R1:W-:Y:S04]  /*1a370*/  STL [R1+0x7a8], R0 ;  /* 0x0007a80001007387 */ /* 0x0003e80000100800 */
[----:B------:R-:W3:Y:S01]  /*1a380*/  LDL.LU.64 R114, [R1+0x7f0] ;  /* 0x0007f00001727983 */ /* 0x000ee20000300a00 */
[----:B-1----:R-:W-:-:S03]  /*1a390*/  IMAD.MOV.U32 R0, RZ, RZ, R113 ;  /* 0x000000ffff007224 */ /* 0x002fc600078e0071 */
[----:B------:R-:W-:Y:S04]  /*1a3a0*/  STL [R1+0x7b4], R112 ;  /* 0x0007b47001007387 */ /* 0x000fe80000100800 */
[----:B------:R1:W-:Y:S04]  /*1a3b0*/  STL [R1+0x7b0], R0 ;  /* 0x0007b00001007387 */ /* 0x0003e80000100800 */
[----:B--2---:R2:W-:Y:S01]  /*1a3c0*/  STL [R1+0x7bc], R118 ;  /* 0x0007bc7601007387 */ /* 0x0045e20000100800 */
[----:B-1----:R-:W-:-:S03]  /*1a3d0*/  IMAD.MOV.U32 R0, RZ, RZ, R119 ;  /* 0x000000ffff007224 */ /* 0x002fc600078e0077 */
[----:B--2---:R-:W2:Y:S04]  /*1a3e0*/  LDL.LU.64 R118, [R1+0x800] ;  /* 0x0008000001767983 */ /* 0x004ea80000300a00 */
[----:B------:R1:W-:Y:S04]  /*1a3f0*/  STL [R1+0x7b8], R0 ;  /* 0x0007b80001007387 */ /* 0x0003e80000100800 */
[----:B----4-:R4:W-:Y:S01]  /*1a400*/  STL [R1+0x7c4], R122 ;  /* 0x0007c47a01007387 */ /* 0x0109e20000100800 */
[----:B-1----:R-:W-:-:S03]  /*1a410*/  IMAD.MOV.U32 R0, RZ, RZ, R123 ;  /* 0x000000ffff007224 */ /* 0x002fc600078e007b */
[----:B----4-:R-:W4:Y:S04]  /*1a420*/  LDL.LU.64 R122, [R1+0x808] ;  /* 0x00080800017a7983 */ /* 0x010f280000300a00 */
[----:B------:R1:W-:Y:S04]  /*1a430*/  STL [R1+0x7c0], R0 ;  /* 0x0007c00001007387 */ /* 0x0003e80000100800 */
[----:B------:R1:W-:Y:S02]  /*1a440*/  STL [R1+0x7cc], R120 ;  /* 0x0007cc7801007387 */ /* 0x0003e40000100800 */
[----:B-1----:R-:W-:-:S02]  /*1a450*/  IMAD.MOV.U32 R0, RZ, RZ, R121 ;  /* 0x000000ffff007224 */ /* 0x002fc400078e0079 */
[----:B------:R-:W4:Y:S04]  /*1a460*/  LDL.LU.64 R120, [R1+0x810] ;  /* 0x0008100001787983 */ /* 0x000f280000300a00 */
[----:B------:R1:W-:Y:S04]  /*1a470*/  STL [R1+0x7c8], R0 ;  /* 0x0007c80001007387 */ /* 0x0003e80000100800 */
[----:B------:R3:W-:Y:S01]  /*1a480*/  STL [R1+0x7d4], R124 ;  /* 0x0007d47c01007387 */ /* 0x0007e20000100800 */
[----:B-1----:R-:W-:-:S05]  /*1a490*/  IMAD.MOV.U32 R0, RZ, RZ, R125 ;  /* 0x000000ffff007224 */ /* 0x002fca00078e007d */
[----:B------:R1:W-:Y:S04]  /*1a4a0*/  STL [R1+0x7d0], R0 ;  /* 0x0007d00001007387 */ /* 0x0003e80000100800 */
[----:B---3--:R3:W-:Y:S04]  /*1a4b0*/  STL [R1+0x7dc], R116 ;  /* 0x0007dc7401007387 */ /* 0x0087e80000100800 */
[----:B------:R-:W4:Y:S01]  /*1a4c0*/  LDL.LU.64 R124, [R1+0x820] ;  /* 0x00082000017c7983 */ /* 0x000f220000300a00 */
[----:B-1----:R-:W-:-:S03]  /*1a4d0*/  IMAD.MOV.U32 R0, RZ, RZ, R117 ;  /* 0x000000ffff007224 */ /* 0x002fc600078e0075 */
[----:B---3--:R-:W3:Y:S04]  /*1a4e0*/  LDL.LU.64 R116, [R1+0x828] ;  /* 0x0008280001747983 */ /* 0x008ee80000300a00 */
[----:B------:R1:W-:Y:S02]  /*1a4f0*/  STL [R1+0x7d8], R0 ;  /* 0x0007d80001007387 */ /* 0x0003e40000100800 */
[----:B-1----:R-:W-:Y:S02]  /*1a500*/  IMAD.MOV.U32 R0, RZ, RZ, R127 ;  /* 0x000000ffff007224 */ /* 0x002fe400078e007f */
[----:B------:R1:W-:Y:S04]  /*1a510*/  STL [R1+0x7e4], R126 ;  /* 0x0007e47e01007387 */ /* 0x0003e80000100800 */
[----:B------:R1:W-:Y:S04]  /*1a520*/  STL [R1+0x7e0], R0 ;  /* 0x0007e00001007387 */ /* 0x0003e80000100800 */
[----:B------:R-:W-:Y:S04]  /*1a530*/  STL [R1+0x7ec], R114 ;  /* 0x0007ec7201007387 */ /* 0x000fe80000100800 */
[----:B-1----:R-:W3:Y:S01]  /*1a540*/  LDL.LU.64 R126, [R1+0x830] ;  /* 0x00083000017e7983 */ /* 0x002ee20000300a00 */
[----:B------:R-:W-:-:S05]  /*1a550*/  IMAD.MOV.U32 R0, RZ, RZ, R115 ;  /* 0x000000ffff007224 */ /* 0x000fca00078e0073 */
[----:B------:R1:W-:Y:S04]  /*1a560*/  STL [R1+0x7e8], R0 ;  /* 0x0007e80001007387 */ /* 0x0003e80000100800 */
[----:B------:R2:W-:Y:S01]  /*1a570*/  STL [R1+0x7f4], R136 ;  /* 0x0007f48801007387 */ /* 0x0005e20000100800 */
[----:B-1----:R-:W-:-:S03]  /*1a580*/  IMAD.MOV.U32 R0, RZ, RZ, R137 ;  /* 0x000000ffff007224 */ /* 0x002fc600078e0089 */
[----:B--2---:R-:W-:Y:S04]  /*1a590*/  STL [R1+0x7fc], R118 ;  /* 0x0007fc7601007387 */ /* 0x004fe80000100800 */
[----:B------:R1:W-:Y:S04]  /*1a5a0*/  STL [R1+0x7f0], R0 ;  /* 0x0007f00001007387 */ /* 0x0003e80000100800 */
[----:B------:R-:W2:Y:S01]  /*1a5b0*/  LDL.LU.64 R136, [R1+0x840] ;  /* 0x0008400001887983 */ /* 0x000ea20000300a00 */
[----:B-1----:R-:W-:-:S03]  /*1a5c0*/  IMAD.MOV.U32 R0, RZ, RZ, R119 ;  /* 0x000000ffff007224 */ /* 0x002fc600078e0077 */
[----:B------:R-:W2:Y:S04]  /*1a5d0*/  LDL.LU.64 R118, [R1+0x848] ;  /* 0x0008480001767983 */ /* 0x000ea80000300a00 */
[----:B------:R1:W-:Y:S04]  /*1a5e0*/  STL [R1+0x7f8], R0 ;  /* 0x0007f80001007387 */ /* 0x0003e80000100800 */
[----:B----4-:R4:W-:Y:S01]  /*1a5f0*/  STL [R1+0x804], R122 ;  /* 0x0008047a01007387 */ /* 0x0109e20000100800 */
[----:B-1----:R-:W-:-:S03]  /*1a600*/  IMAD.MOV.U32 R0, RZ, RZ, R123 ;  /* 0x000000ffff007224 */ /* 0x002fc600078e007b */
[----:B----4-:R-:W4:Y:S04]  /*1a610*/  LDL.LU.64 R122, [R1+0x850] ;  /* 0x00085000017a7983 */ /* 0x010f280000300a00 */
[----:B------:R1:W-:Y:S04]  /*1a620*/  STL [R1+0x800], R0 ;  /* 0x0008000001007387 */ /* 0x0003e80000100800 */
[----:B------:R-:W-:Y:S01]  /*1a630*/  STL [R1+0x80c], R120 ;  /* 0x00080c7801007387 */ /* 0x000fe20000100800 */
[----:B-1----:R-:W-:-:S05]  /*1a640*/  IMAD.MOV.U32 R0, RZ, RZ, R121 ;  /* 0x000000ffff007224 */ /* 0x002fca00078e0079 */
[----:B------:R1:W-:Y:S04]  /*1a650*/  STL [R1+0x808], R0 ;  /* 0x0008080001007387 */ /* 0x0003e80000100800 */
[----:B------:R1:W-:Y:S02]  /*1a660*/  STL [R1+0x814], R138 ;  /* 0x0008148a01007387 */ /* 0x0003e40000100800 */
[----:B-1----:R-:W-:Y:S02]  /*1a670*/  IMAD.MOV.U32 R0, RZ, RZ, R139 ;  /* 0x000000ffff007224 */ /* 0x002fe400078e008b */
[----:B------:R-:W4:Y:S04]  /*1a680*/  LDL.LU.64 R138, [R1+0x860] ;  /* 0x00086000018a7983 */ /* 0x000f280000300a00 */
[----:B------:R1:W-:Y:S04]  /*1a690*/  STL [R1+0x810], R0 ;  /* 0x0008100001007387 */ /* 0x0003e80000100800 */
[----:B------:R3:W-:Y:S01]  /*1a6a0*/  STL [R1+0x81c], R124 ;  /* 0x00081c7c01007387 */ /* 0x0007e20000100800 */
[----:B-1----:R-:W-:-:S03]  /*1a6b0*/  IMAD.MOV.U32 R0, RZ, RZ, R125 ;  /* 0x000000ffff007224 */ /* 0x002fc600078e007d */
[----:B---3--:R-:W-:Y:S04]  /*1a6c0*/  STL [R1+0x824], R116 ;  /* 0x0008247401007387 */ /* 0x008fe80000100800 */
[----:B------:R1:W-:Y:S04]  /*1a6d0*/  STL [R1+0x818], R0 ;  /* 0x0008180001007387 */ /* 0x0003e80000100800 */
[----:B------:R-:W3:Y:S04]  /*1a6e0*/  LDL.LU.64 R120, [R1+0x868] ;  /* 0x0008680001787983 */ /* 0x000ee80000300a00 */
[----:B------:R-:W3:Y:S01]  /*1a6f0*/  LDL.LU.64 R124, [R1+0x870] ;  /* 0x00087000017c7983 */ /* 0x000ee20000300a00 */
[----:B-1----:R-:W-:-:S05]  /*1a700*/  IMAD.MOV.U32 R0, RZ, RZ, R117 ;  /* 0x000000ffff007224 */ /* 0x002fca00078e0075 */
[----:B------:R1:W-:Y:S02]  /*1a710*/  STL [R1+0x820], R0 ;  /* 0x0008200001007387 */ /* 0x0003e40000100800 */
[----:B-1----:R-:W-:Y:S02]  /*1a720*/  IMAD.MOV.U32 R0, RZ, RZ, R127 ;  /* 0x000000ffff007224 */ /* 0x002fe400078e007f */
[----:B------:R-:W-:Y:S04]  /*1a730*/  STL [R1+0x82c], R126 ;  /* 0x00082c7e01007387 */ /* 0x000fe80000100800 */
[----:B------:R-:W-:Y:S04]  /*1a740*/  STL [R1+0x834], R144 ;  /* 0x0008349001007387 */ /* 0x000fe80000100800 */
[----:B------:R1:W-:Y:S02]  /*1a750*/  STL [R1+0x828], R0 ;  /* 0x0008280001007387 */ /* 0x0003e40000100800 */
[----:B-1----:R-:W-:-:S02]  /*1a760*/  IMAD.MOV.U32 R0, RZ, RZ, R145 ;  /* 0x000000ffff007224 */ /* 0x002fc400078e0091 */
[----:B------:R-:W3:Y:S04]  /*1a770*/  LDL.LU.64 R144, [R1+0x880] ;  /* 0x0008800001907983 */ /* 0x000ee80000300a00 */
[----:B------:R1:W-:Y:S04]  /*1a780*/  STL [R1+0x830], R0 ;  /* 0x0008300001007387 */ /* 0x0003e80000100800 */
[----:B--2---:R2:W-:Y:S04]  /*1a790*/  STL [R1+0x83c], R136 ;  /* 0x00083c8801007387 */ /* 0x0045e80000100800 */
[----:B------:R-:W3:Y:S01]  /*1a7a0*/  LDL.LU.64 R126, [R1+0x888] ;  /* 0x00088800017e7983 */ /* 0x000ee20000300a00 */
[----:B-1----:R-:W-:-:S05]  /*1a7b0*/  IMAD.MOV.U32 R0, RZ, RZ, R137 ;  /* 0x000000ffff007224 */ /* 0x002fca00078e0089 */
[----:B------:R1:W-:Y:S04]  /*1a7c0*/  STL [R1+0x838], R0 ;  /* 0x0008380001007387 */ /* 0x0003e80000100800 */
[----:B------:R-:W-:Y:S04]  /*1a7d0*/  STL [R1+0x844], R118 ;  /* 0x0008447601007387 */ /* 0x000fe80000100800 */
[----:B--2---:R-:W2:Y:S01]  /*1a7e0*/  LDL.LU.64 R136, [R1+0x890] ;  /* 0x0008900001887983 */ /* 0x004ea20000300a00 */
[----:B-1----:R-:W-:-:S05]  /*1a7f0*/  IMAD.MOV.U32 R0, RZ, RZ, R119 ;  /* 0x000000ffff007224 */ /* 0x002fca00078e0077 */
[----:B------:R1:W-:Y:S04]  /*1a800*/  STL [R1+0x840], R0 ;  /* 0x0008400001007387 */ /* 0x0003e80000100800 */
[----:B----4-:R4:W-:Y:S01]  /*1a810*/  STL [R1+0x84c], R122 ;  /* 0x00084c7a01007387 */ /* 0x0109e20000100800 */
[----:B-1----:R-:W-:-:S03]  /*1a820*/  IMAD.MOV.U32 R0, RZ, RZ, R123 ;  /* 0x000000ffff007224 */ /* 0x002fc600078e007b */
[----:B------:R-:W-:Y:S04]  /*1a830*/  STL [R1+0x854], R128 ;  /* 0x0008548001007387 */ /* 0x000fe80000100800 */
[----:B------:R1:W-:Y:S04]  /*1a840*/  STL [R1+0x848], R0 ;  /* 0x0008480001007387 */ /* 0x0003e80000100800 */
[----:B----4-:R-:W4:Y:S01]  /*1a850*/  LDL.LU.64 R122, [R1+0x8a0] ;  /* 0x0008a000017a7983 */ /* 0x010f220000300a00 */
[----:B-1----:R-:W-:-:S03]  /*1a860*/  IMAD.MOV.U32 R0, RZ, RZ, R129 ;  /* 0x000000ffff007224 */ /* 0x002fc600078e0081 */
[----:B------:R-:W4:Y:S04]  /*1a870*/  LDL.LU.64 R128, [R1+0x8a8] ;  /* 0x0008a80001807983 */ /* 0x000f280000300a00 */
[----:B------:R1:W-:Y:S04]  /*1a880*/  STL [R1+0x850], R0 ;  /* 0x0008500001007387 */ /* 0x0003e80000100800 */
[----:B------:R1:W-:Y:S02]  /*1a890*/  STL [R1+0x85c], R138 ;  /* 0x00085c8a01007387 */ /* 0x0003e40000100800 */
[----:B-1----:R-:W-:-:S02]  /*1a8a0*/  IMAD.MOV.U32 R0, RZ, RZ, R139 ;  /* 0x000000ffff007224 */ /* 0x002fc400078e008b */
[----:B------:R-:W4:Y:S04]  /*1a8b0*/  LDL.LU.64 R138, [R1+0x8b0] ;  /* 0x0008b000018a7983 */ /* 0x000f280000300a00 */
[----:B------:R3:W-:Y:S02]  /*1a8c0*/  STL [R1+0x858], R0 ;  /* 0x0008580001007387 */ /* 0x0007e40000100800 */
[----:B---3--:R-:W-:Y:S02]  /*1a8d0*/  IMAD.MOV.U32 R0, RZ, RZ, R121 ;  /* 0x000000ffff007224 */ /* 0x008fe400078e0079 */
[----:B------:R-:W-:Y:S04]  /*1a8e0*/  STL [R1+0x864], R120 ;  /* 0x0008647801007387 */ /* 0x000fe80000100800 */
[----:B------:R1:W-:Y:S04]  /*1a8f0*/  STL [R1+0x860], R0 ;  /* 0x0008600001007387 */ /* 0x0003e80000100800 */
[----:B------:R3:W-:Y:S01]  /*1a900*/  STL [R1+0x86c], R124 ;  /* 0x00086c7c01007387 */ /* 0x0007e20000100800 */
[----:B-1----:R-:W-:-:S03]  /*1a910*/  IMAD.MOV.U32 R0, RZ, RZ, R125 ;  /* 0x000000ffff007224 */ /* 0x002fc600078e007d */
[----:B------:R1:W-:Y:S04]  /*1a920*/  STL [R1+0x874], R134 ;  /* 0x0008748601007387 */ /* 0x0003e80000100800 */
[----:B------:R1:W-:Y:S04]  /*1a930*/  STL [R1+0x868], R0 ;  /* 0x0008680001007387 */ /* 0x0003e80000100800 */
[----:B---3--:R-:W3:Y:S01]  /*1a940*/  LDL.LU.64 R124, [R1+0x8c0] ;  /* 0x0008c000017c7983 */ /* 0x008ee20000300a00 */
[----:B-1----:R-:W-:Y:S02]  /*1a950*/  IMAD.MOV.U32 R134, RZ, RZ, R142 ;  /* 0x000000ffff867224 */ /* 0x002fe400078e008e */
[----:B------:R-:W-:-:S02]  /*1a960*/  IMAD.MOV.U32 R0, RZ, RZ, R135 ;  /* 0x000000ffff007224 */ /* 0x000fc400078e0087 */
[----:B------:R-:W-:Y:S02]  /*1a970*/  IMAD.MOV.U32 R135, RZ, RZ, R143 ;  /* 0x000000ffff877224 */ /* 0x000fe400078e008f */
[----:B------:R-:W3:Y:S04]  /*1a980*/  LDL.LU.64 R142, [R1+0x8c8] ;  /* 0x0008c800018e7983 */ /* 0x000ee80000300a00 */
[----:B------:R1:W-:Y:S04]  /*1a990*/  STL [R1+0x870], R0 ;  /* 0x0008700001007387 */ /* 0x0003e80000100800 */
[----:B------:R1:W-:Y:S02]  /*1a9a0*/  STL [R1+0x87c], R144 ;  /* 0x00087c9001007387 */ /* 0x0003e40000100800 */
[----:B-1----:R-:W-:-:S02]  /*1a9b0*/  IMAD.MOV.U32 R0, RZ, RZ, R145 ;  /* 0x000000ffff007224 */ /* 0x002fc400078e0091 */
[----:B------:R-:W3:Y:S04]  /*1a9c0*/  LDL.LU.64 R144, [R1+0x8d0] ;  /* 0x0008d00001907983 */ /* 0x000ee80000300a00 */
[----:B------:R1:W-:Y:S04]  /*1a9d0*/  STL [R1+0x878], R0 ;  /* 0x0008780001007387 */ /* 0x0003e80000100800 */
[----:B------:R2:W-:Y:S01]  /*1a9e0*/  STL [R1+0x884], R126 ;  /* 0x0008847e01007387 */ /* 0x0005e20000100800 */
[----:B-1----:R-:W-:-:S05]  /*1a9f0*/  IMAD.MOV.U32 R0, RZ, RZ, R127 ;  /* 0x000000ffff007224 */ /* 0x002fca00078e007f */
[----:B------:R1:W-:Y:S04]  /*1aa00*/  STL [R1+0x880], R0 ;  /* 0x0008800001007387 */ /* 0x0003e80000100800 */
[----:B--2---:R2:W-:Y:S04]  /*1aa10*/  STL [R1+0x88c], R136 ;  /* 0x00088c8801007387 */ /* 0x0045e80000100800 */
[----:B------:R-:W3:Y:S01]  /*1aa20*/  LDL.LU.64 R126, [R1+0x8e0] ;  /* 0x0008e000017e7983 */ /* 0x000ee20000300a00 */
[----:B-1----:R-:W-:-:S05]  /*1aa30*/  IMAD.MOV.U32 R0, RZ, RZ, R137 ;  /* 0x000000ffff007224 */ /* 0x002fca00078e0089 */
[----:B------:R1:W-:Y:S04]  /*1aa40*/  STL [R1+0x888], R0 ;  /* 0x0008880001007387 */ /* 0x0003e80000100800 */
[----:B------:R4:W-:Y:S04]  /*1aa50*/  STL [R1+0x894], R150 ;  /* 0x0008949601007387 */ /* 0x0009e80000100800 */
[----:B--2---:R-:W2:Y:S01]  /*1aa60*/  LDL.LU.64 R136, [R1+0x8e8] ;  /* 0x0008e80001887983 */ /* 0x004ea20000300a00 */
[----:B-1----:R-:W-:-:S03]  /*1aa70*/  IMAD.MOV.U32 R0, RZ, RZ, R151 ;  /* 0x000000ffff007224 */ /* 0x002fc600078e0097 */
[----:B----4-:R-:W-:Y:S04]  /*1aa80*/  STL [R1+0x89c], R122 ;  /* 0x00089c7a01007387 */ /* 0x010fe80000100800 */
[----:B------:R1:W-:Y:S04]  /*1aa90*/  STL [R1+0x890], R0 ;  /* 0x0008900001007387 */ /* 0x0003e80000100800 */
[----:B------:R-:W4:Y:S01]  /*1aaa0*/  LDL.LU.64 R150, [R1+0x8f0] ;  /* 0x0008f00001967983 */ /* 0x000f220000300a00 */
[----:B-1----:R-:W-:-:S03]  /*1aab0*/  IMAD.MOV.U32 R0, RZ, RZ, R123 ;  /* 0x000000ffff007224 */ /* 0x002fc600078e007b */
[----:B------:R-:W-:Y:S04]  /*1aac0*/  STL [R1+0x8a4], R128 ;  /* 0x0008a48001007387 */ /* 0x000fe80000100800 */
[----:B------:R1:W-:Y:S02]  /*1aad0*/  STL [R1+0x898], R0 ;  /* 0x0008980001007387 */ /* 0x0003e40000100800 */
[----:B-1----:R-:W-:Y:S02]  /*1aae0*/  IMAD.MOV.U32 R0, RZ, RZ, R129 ;  /* 0x000000ffff007224 */ /* 0x002fe400078e0081 */
[----:B------:R1:W-:Y:S04]  /*1aaf0*/  STL [R1+0x8ac], R138 ;  /* 0x0008ac8a01007387 */ /* 0x0003e80000100800 */
[----:B------:R1:W-:Y:S04]  /*1ab00*/  STL [R1+0x8a0], R0 ;  /* 0x0008a00001007387 */ /* 0x0003e80000100800 */
[----:B------:R-:W4:Y:S01]  /*1ab10*/  LDL.LU.64 R128, [R1+0x900] ;  /* 0x0009000001807983 */ /* 0x000f220000300a00 */
[----:B-1----:R-:W-:-:S02]  /*1ab20*/  IMAD.MOV.U32 R138, RZ, RZ, R140 ;  /* 0x000000ffff8a7224 */ /* 0x002fc400078e008c */
[----:B------:R-:W-:Y:S02]  /*1ab30*/  IMAD.MOV.U32 R0, RZ, RZ, R139 ;  /* 0x000000ffff007224 */ /* 0x000fe400078e008b */
[----:B------:R-:W-:Y:S02]  /*1ab40*/  IMAD.MOV.U32 R139, RZ, RZ, R141 ;  /* 0x000000ffff8b7224 */ /* 0x000fe400078e008d */
[----:B------:R-:W4:Y:S04]  /*1ab50*/  LDL.LU.64 R140, [R1+0x908] ;  /* 0x00090800018c7983 */ /* 0x000f280000300a00 */
[----:B------:R1:W-:Y:S04]  /*1ab60*/  STL [R1+0x8a8], R0 ;  /* 0x0008a80001007387 */ /* 0x0003e80000100800 */
[----:B------:R1:W-:Y:S02]  /*1ab70*/  STL [R1+0x8b4], R132 ;  /* 0x0008b48401007387 */ /* 0x0003e40000100800 */
[----:B-1----:R-:W-:-:S02]  /*1ab80*/  IMAD.MOV.U32 R0, RZ, RZ, R133 ;  /* 0x000000ffff007224 */ /* 0x002fc400078e0085 */
[----:B------:R-:W4:Y:S04]  /*1ab90*/  LDL.LU.64 R132, [R1+0x910] ;  /* 0x0009100001847983 */ /* 0x000f280000300a00 */
[----:B------:R1:W-:Y:S04]  /*1aba0*/  STL [R1+0x8b0], R0 ;  /* 0x0008b00001007387 */ /* 0x0003e80000100800 */
[----:B---3--:R-:W-:Y:S01]  /*1abb0*/  STL [R1+0x8bc], R124 ;  /* 0x0008bc7c01007387 */ /* 0x008fe20000100800 */
[----:B-1----:R-:W-:-:S05]  /*1abc0*/  IMAD.MOV.U32 R0, RZ, RZ, R125 ;  /* 0x000000ffff007224 */ /* 0x002fca00078e007d */
[----:B------:R1:W-:Y:S04]  /*1abd0*/  STL [R1+0x8b8], R0 ;  /* 0x0008b80001007387 */ /* 0x0003e80000100800 */
[----:B------:R3:W-:Y:S01]  /*1abe0*/  STL [R1+0x8c4], R142 ;  /* 0x0008c48e01007387 */ /* 0x0007e20000100800 */
[----:B-1----:R-:W-:-:S03]  /*1abf0*/  IMAD.MOV.U32 R0, RZ, RZ, R143 ;  /* 0x000000ffff007224 */ /* 0x002fc600078e008f */
[----:B---3--:R-:W3:Y:S04]  /*1ac00*/  LDL.LU.64 R142, [R1+0x920] ;  /* 0x00092000018e7983 */ /* 0x008ee80000300a00 */
[----:B------:R1:W-:Y:S04]  /*1ac10*/  STL [R1+0x8c0], R0 ;  /* 0x0008c00001007387 */ /* 0x0003e80000100800 */
[----:B------:R1:W-:Y:S02]  /*1ac20*/  STL [R1+0x8cc], R144 ;  /* 0x0008cc9001007387 */ /* 0x0003e40000100800 */
[----:B-1----:R-:W-:-:S02]  /*1ac30*/  IMAD.MOV.U32 R0, RZ, RZ, R145 ;  /* 0x000000ffff007224 */ /* 0x002fc400078e0091 */
[----:B------:R-:W3:Y:S04]  /*1ac40*/  LDL.LU.64 R144, [R1+0x928] ;  /* 0x0009280001907983 */ /* 0x000ee80000300a00 */
[----:B------:R1:W-:Y:S04]  /*1ac50*/  STL [R1+0x8c8], R0 ;  /* 0x0008c80001007387 */ /* 0x0003e80000100800 */
[----:B------:R1:W-:Y:S02]  /*1ac60*/  STL [R1+0x8d4], R146 ;  /* 0x0008d49201007387 */ /* 0x0003e40000100800 */
[----:B-1----:R-:W-:-:S02]  /*1ac70*/  IMAD.MOV.U32 R0, RZ, RZ, R147 ;  /* 0x000000ffff007224 */ /* 0x002fc400078e0093 */
[----:B------:R-:W3:Y:S04]  /*1ac80*/  LDL.LU.64 R146, [R1+0x930] ;  /* 0x0009300001927983 */ /* 0x000ee80000300a00 */
[----:B------:R1:W-:Y:S04]  /*1ac90*/  STL [R1+0x8d0], R0 ;  /* 0x0008d00001007387 */ /* 0x0003e80000100800 */
[----:B------:R-:W-:Y:S01]  /*1aca0*/  STL [R1+0x8dc], R126 ;  /* 0x0008dc7e01007387 */ /* 0x000fe20000100800 */
[----:B-1----:R-:W-:-:S05]  /*1acb0*/  IMAD.MOV.U32 R0, RZ, RZ, R127 ;  /* 0x000000ffff007224 */ /* 0x002fca00078e007f */
        /* <DEDUP_REMOVED lines=20> */
[----:B------:R1:W-:Y:S02]  /*1ae00*/  STL [R1+0x90c], R132 ;  /* 0x00090c8401007387 */ /* 0x0003e40000100800 */
[----:B-1----:R-:W-:-:S02]  /*1ae10*/  IMAD.MOV.U32 R0, RZ, RZ, R133 ;  /* 0x000000ffff007224 */ /* 0x002fc400078e0085 */
[----:B------:R-:W4:Y:S04]  /*1ae20*/  LDL.LU.64 R132, [R1+0x968] ;  /* 0x0009680001847983 */ /* 0x000f280000300a00 */
[----:B------:R1:W-:Y:S04]  /*1ae30*/  STL [R1+0x908], R0 ;  /* 0x0009080001007387 */ /* 0x0003e80000100800 */
[----:B------:R1:W-:Y:S02]  /*1ae40*/  STL [R1+0x914], R134 ;  /* 0x0009148601007387 */ /* 0x0003e40000100800 */
[----:B-1----:R-:W-:-:S02]  /*1ae50*/  IMAD.MOV.U32 R0, RZ, RZ, R135 ;  /* 0x000000ffff007224 */ /* 0x002fc400078e0087 */
[----:B------:R-:W4:Y:S04]  /*1ae60*/  LDL.LU.64 R134, [R1+0x970] ;  /* 0x0009700001867983 */ /* 0x000f280000300a00 */
[----:B------:R1:W-:Y:S04]  /*1ae70*/  STL [R1+0x910], R0 ;  /* 0x0009100001007387 */ /* 0x0003e80000100800 */
[----:B---3--:R3:W-:Y:S01]  /*1ae80*/  STL [R1+0x91c], R142 ;  /* 0x00091c8e01007387 */ /* 0x0087e20000100800 */
        /* <DEDUP_REMOVED lines=391> */
[----:B------:R-:W-:Y:S04]  /*1c700*/  STL [R1+0xc2c], R134 ;  /* 0x000c2c8601007387 */ /* 0x000fe80000100800 */
[----:B------:R-:W4:Y:S01]  /*1c710*/  LDL.LU.64 R128, [R1+0xc88] ;  /* 0x000c880001807983 */ /* 0x000f220000300a00 */
[----:B-1----:R-:W-:-:S05]  /*1c720*/  IMAD.MOV.U32 R0, RZ, RZ, R135 ;  /* 0x000000ffff007224 */ /* 0x002fca00078e0087 */
        /* <DEDUP_REMOVED lines=17> */
[----:B--2---:R-:W-:Y:S04]  /*1c840*/  STL [R1+0xc54], R136 ;  /* 0x000c548801007387 */ /* 0x004fe80000100800 */
[----:B------:R-:W2:Y:S01]  /*1c850*/  LDL.LU.64 R134, [R1+0xcb0] ;  /* 0x000cb00001867983 */ /* 0x000ea20000300a00 */
[----:B-1----:R-:W-:-:S05]  /*1c860*/  IMAD.MOV.U32 R0, RZ, RZ, R137 ;  /* 0x000000ffff007224 */ /* 0x002fca00078e0089 */
[----:B------:R4:W-:Y:S02]  /*1c870*/  STL [R1+0xc50], R0 ;  /* 0x000c500001007387 */ /* 0x0009e40000100800 */
[----:B----4-:R-:W-:Y:S02]  /*1c880*/  IMAD.MOV.U32 R0, RZ, RZ, R151 ;  /* 0x000000ffff007224 */ /* 0x010fe400078e0097 */
[----:B------:R1:W-:Y:S04]  /*1c890*/  STL [R1+0xc5c], R150 ;  /* 0x000c5c9601007387 */ /* 0x0003e80000100800 */
[----:B-1----:R-:W4:Y:S04]  /*1c8a0*/  LDL.LU.64 R150, [R1+0xcb8] ;  /* 0x000cb80001967983 */ /* 0x002f280000300a00 */
[----:B------:R1:W-:Y:S04]  /*1c8b0*/  STL [R1+0xc58], R0 ;  /* 0x000c580001007387 */ /* 0x0003e80000100800 */
[----:B------:R1:W-:Y:S04]  /*1c8c0*/  STL [R1+0xc64], R130 ;  /* 0x000c648201007387 */ /* 0x0003e80000100800 */
[----:B------:R-:W4:Y:S01]  /*1c8d0*/  LDL.LU.64 R136, [R1+0xcc0] ;  /* 0x000cc00001887983 */ /* 0x000f220000300a00 */
[----:B-1----:R-:W-:-:S03]  /*1c8e0*/  IMAD.MOV.U32 R0, RZ, RZ, R131 ;  /* 0x000000ffff007224 */ /* 0x002fc600078e0083 */
[----:B------:R-:W-:Y:S04]  /*1c8f0*/  STL [R1+0xc6c], R138 ;  /* 0x000c6c8a01007387 */ /* 0x000fe80000100800 */
        /* <DEDUP_REMOVED lines=15> */
[----:B---3--:R-:W-:Y:S04]  /*1c9f0*/  STL [R1+0xc8c], R142 ;  /* 0x000c8c8e01007387 */ /* 0x008fe80000100800 */
[----:B------:R1:W-:Y:S02]  /*1ca00*/  STL [R1+0xc80], R0 ;  /* 0x000c800001007387 */ /* 0x0003e40000100800 */
[----:B-1----:R-:W-:Y:S02]  /*1ca10*/  IMAD.MOV.U32 R0, RZ, RZ, R143 ;  /* 0x000000ffff007224 */ /* 0x002fe400078e008f */
        /* <DEDUP_REMOVED lines=10> */
[----:B------:R2:W-:Y:S01]  /*1cac0*/  STL [R1+0xca4], R148 ;  /* 0x000ca49401007387 */ /* 0x0005e20000100800 */
[----:B-1----:R-:W-:-:S03]  /*1cad0*/  IMAD.MOV.U32 R0, RZ, RZ, R149 ;  /* 0x000000ffff007224 */ /* 0x002fc600078e0095 */
[----:B--2---:R-:W2:Y:S04]  /*1cae0*/  LDL.LU.64 R148, [R1+0xd00] ;  /* 0x000d000001947983 */ /* 0x004ea80000300a00 */
[----:B------:R1:W-:Y:S04]  /*1caf0*/  STL [R1+0xca0], R0 ;  /* 0x000ca00001007387 */ /* 0x0003e80000100800 */
[----:B------:R1:W-:Y:S02]  /*1cb00*/  STL [R1+0xcac], R134 ;  /* 0x000cac8601007387 */ /* 0x0003e40000100800 */
[----:B-1----:R-:W-:-:S02]  /*1cb10*/  IMAD.MOV.U32 R0, RZ, RZ, R135 ;  /* 0x000000ffff007224 */ /* 0x002fc400078e0087 */
[----:B------:R-:W2:Y:S04]  /*1cb20*/  LDL.LU.64 R134, [R1+0xd08] ;  /* 0x000d080001867983 */ /* 0x000ea80000300a00 */
[----:B------:R1:W-:Y:S04]  /*1cb30*/  STL [R1+0xca8], R0 ;  /* 0x000ca80001007387 */ /* 0x0003e80000100800 */
[----:B----4-:R4:W-:Y:S01]  /*1cb40*/  STL [R1+0xcb4], R150 ;  /* 0x000cb49601007387 */ /* 0x0109e20000100800 */
[----:B-1----:R-:W-:-:S03]  /*1cb50*/  IMAD.MOV.U32 R0, RZ, RZ, R151 ;  /* 0x000000ffff007224 */ /* 0x002fc600078e0097 */
[----:B------:R-:W-:Y:S04]  /*1cb60*/  STL [R1+0xcbc], R136 ;  /* 0x000cbc8801007387 */ /* 0x000fe80000100800 */
[----:B------:R1:W-:Y:S04]  /*1cb70*/  STL [R1+0xcb0], R0 ;  /* 0x000cb00001007387 */ /* 0x0003e80000100800 */
[----:B----4-:R-:W4:Y:S01]  /*1cb80*/  LDL.LU.64 R150, [R1+0xd10] ;  /* 0x000d100001967983 */ /* 0x010f220000300a00 */
        /* <DEDUP_REMOVED lines=15> */
[----:B------:R-:W4:Y:S04]  /*1cc80*/  LDL.LU.64 R140, [R1+0xd30] ;  /* 0x000d3000018c7983 */ /* 0x000f280000300a00 */
[----:B------:R-:W4:Y:S01]  /*1cc90*/  LDL.LU.64 R128, [R1+0xd38] ;  /* 0x000d380001807983 */ /* 0x000f220000300a00 */
[----:B-1----:R-:W-:-:S05]  /*1cca0*/  IMAD.MOV.U32 R0, RZ, RZ, R133 ;  /* 0x000000ffff007224 */ /* 0x002fca00078e0085 */
[----:B------:R1:W-:Y:S04]  /*1ccb0*/  STL [R1+0xcd8], R0 ;  /* 0x000cd80001007387 */ /* 0x0003e80000100800 */
[----:B---3--:R3:W-:Y:S01]  /*1ccc0*/  STL [R1+0xce4], R142 ;  /* 0x000ce48e01007387 */ /* 0x0087e20000100800 */
[----:B-1----:R-:W-:-:S03]  /*1ccd0*/  IMAD.MOV.U32 R0, RZ, RZ, R143 ;  /* 0x000000ffff007224 */ /* 0x002fc600078e008f */
[----:B---3--:R-:W3:Y:S04]  /*1cce0*/  LDL.LU.64 R142, [R1+0xd40] ;  /* 0x000d4000018e7983 */ /* 0x008ee80000300a00 */
[----:B------:R1:W-:Y:S02]  /*1ccf0*/  STL [R1+0xce0], R0 ;  /* 0x000ce00001007387 */ /* 0x0003e40000100800 */
[----:B-1----:R-:W-:Y:S02]  /*1cd00*/  IMAD.MOV.U32 R0, RZ, RZ, R145 ;  /* 0x000000ffff007224 */ /* 0x002fe400078e0091 */
[----:B------:R1:W-:Y:S04]  /*1cd10*/  STL [R1+0xcec], R144 ;  /* 0x000cec9001007387 */ /* 0x0003e80000100800 */
[----:B-1----:R-:W3:Y:S04]  /*1cd20*/  LDL.LU.64 R144, [R1+0xd48] ;  /* 0x000d480001907983 */ /* 0x002ee80000300a00 */
[----:B------:R1:W-:Y:S04]  /*1cd30*/  STL [R1+0xce8], R0 ;  /* 0x000ce80001007387 */ /* 0x0003e80000100800 */
[----:B------:R2:W-:Y:S04]  /*1cd40*/  STL [R1+0xcf4], R146 ;  /* 0x000cf49201007387 */ /* 0x0005e80000100800 */
[----:B------:R-:W3:Y:S01]  /*1cd50*/  LDL.LU.64 R130, [R1+0xd50] ;  /* 0x000d500001827983 */ /* 0x000ee20000300a00 */
[----:B-1----:R-:W-:-:S03]  /*1cd60*/  IMAD.MOV.U32 R0, RZ, RZ, R147 ;  /* 0x000000ffff007224 */ /* 0x002fc600078e0093 */
[----:B--2---:R-:W-:Y:S04]  /*1cd70*/  STL [R1+0xcfc], R148 ;  /* 0x000cfc9401007387 */ /* 0x004fe80000100800 */
[----:B------:R1:W-:Y:S04]  /*1cd80*/  STL [R1+0xcf0], R0 ;  /* 0x000cf00001007387 */ /* 0x0003e80000100800 */
[----:B------:R-:W2:Y:S01]  /*1cd90*/  LDL.LU.64 R146, [R1+0xd58] ;  /* 0x000d580001927983 */ /* 0x000ea20000300a00 */
[----:B-1----:R-:W-:-:S03]  /*1cda0*/  IMAD.MOV.U32 R0, RZ, RZ, R149 ;  /* 0x000000ffff007224 */ /* 0x002fc600078e0095 */
[----:B------:R-:W-:Y:S04]  /*1cdb0*/  STL [R1+0xd04], R134 ;  /* 0x000d048601007387 */ /* 0x000fe80000100800 */
[----:B------:R1:W-:Y:S04]  /*1cdc0*/  STL [R1+0xcf8], R0 ;  /* 0x000cf80001007387 */ /* 0x0003e80000100800 */
[----:B------:R-:W2:Y:S04]  /*1cdd0*/  LDL.LU.64 R148, [R1+0xd60] ;  /* 0x000d600001947983 */ /* 0x000ea80000300a00 */
[----:B------:R-:W2:Y:S01]  /*1cde0*/  LDL.LU.64 R132, [R1+0xd68] ;  /* 0x000d680001847983 */ /* 0x000ea20000300a00 */
[----:B-1----:R-:W-:-:S05]  /*1cdf0*/  IMAD.MOV.U32 R0, RZ, RZ, R135 ;  /* 0x000000ffff007224 */ /* 0x002fca00078e0087 */
        /* <DEDUP_REMOVED lines=9> */
[----:B------:R-:W-:Y:S04]  /*1ce90*/  STL [R1+0xd1c], R126 ;  /* 0x000d1c7e01007387 */ /* 0x000fe80000100800 */
[----:B------:R-:W4:Y:S01]  /*1cea0*/  LDL.LU.64 R136, [R1+0xd80] ;  /* 0x000d800001887983 */ /* 0x000f220000300a00 */
[----:B-1----:R-:W-:-:S03]  /*1ceb0*/  IMAD.MOV.U32 R0, RZ, RZ, R127 ;  /* 0x000000ffff007224 */ /* 0x002fc600078e007f */
[----:B------:R-:W-:Y:S04]  /*1cec0*/  STL [R1+0xd24], R138 ;  /* 0x000d248a01007387 */ /* 0x000fe80000100800 */
[----:B------:R1:W-:Y:S02]  /*1ced0*/  STL [R1+0xd18], R0 ;  /* 0x000d180001007387 */ /* 0x0003e40000100800 */
[----:B-1----:R-:W-:Y:S02]  /*1cee0*/  IMAD.MOV.U32 R0, RZ, RZ, R139 ;  /* 0x000000ffff007224 */ /* 0x002fe400078e008b */
[----:B------:R-:W4:Y:S04]  /*1cef0*/  LDL.LU.64 R138, [R1+0xd88] ;  /* 0x000d8800018a7983 */ /* 0x000f280000300a00 */
[----:B------:R1:W-:Y:S04]  /*1cf00*/  STL [R1+0xd20], R0 ;  /* 0x000d200001007387 */ /* 0x0003e80000100800 */
[----:B------:R1:W-:Y:S02]  /*1cf10*/  STL [R1+0xd2c], R140 ;  /* 0x000d2c8c01007387 */ /* 0x0003e40000100800 */
[----:B-1----:R-:W-:-:S02]  /*1cf20*/  IMAD.MOV.U32 R0, RZ, RZ, R141 ;  /* 0x000000ffff007224 */ /* 0x002fc400078e008d */
        /* <DEDUP_REMOVED lines=8> */
[----:B------:R1:W-:Y:S02]  /*1cfb0*/  STL [R1+0xd38], R0 ;  /* 0x000d380001007387 */ /* 0x0003e40000100800 */
[----:B-1----:R-:W-:-:S02]  /*1cfc0*/  IMAD.MOV.U32 R0, RZ, RZ, R145 ;  /* 0x000000ffff007224 */ /* 0x002fc400078e0091 */
[----:B------:R1:W-:Y:S04]  /*1cfd0*/  STL [R1+0xd44], R144 ;  /* 0x000d449001007387 */ /* 0x0003e80000100800 */
[----:B------:R-:W-:Y:S04]  /*1cfe0*/  STL [R1+0xd4c], R130 ;  /* 0x000d4c8201007387 */ /* 0x000fe80000100800 */
[----:B------:R1:W-:Y:S04]  /*1cff0*/  STL [R1+0xd40], R0 ;  /* 0x000d400001007387 */ /* 0x0003e80000100800 */
[----:B-1----:R-:W3:Y:S01]  /*1d000*/  LDL.LU.64 R144, [R1+0xda0] ;  /* 0x000da00001907983 */ /* 0x002ee20000300a00 */
[----:B------:R-:W-:-:S03]  /*1d010*/  IMAD.MOV.U32 R0, RZ, RZ, R131 ;  /* 0x000000ffff007224 */ /* 0x000fc600078e0083 */
[----:B--2---:R-:W-:Y:S04]  /*1d020*/  STL [R1+0xd54], R146 ;  /* 0x000d549201007387 */ /* 0x004fe80000100800 */
[----:B------:R1:W-:Y:S02]  /*1d030*/  STL [R1+0xd48], R0 ;  /* 0x000d480001007387 */ /* 0x0003e40000100800 */
[----:B-1----:R-:W-:Y:S02]  /*1d040*/  IMAD.MOV.U32 R0, RZ, RZ, R147 ;  /* 0x000000ffff007224 */ /* 0x002fe400078e0093 */
[----:B------:R-:W2:Y:S04]  /*1d050*/  LDL.LU.64 R146, [R1+0xda8] ;  /* 0x000da80001927983 */ /* 0x000ea80000300a00 */
[----:B------:R1:W-:Y:S04]  /*1d060*/  STL [R1+0xd50], R0 ;  /* 0x000d500001007387 */ /* 0x0003e80000100800 */
[----:B------:R1:W-:Y:S02]  /*1d070*/  STL [R1+0xd5c], R148 ;  /* 0x000d5c9401007387 */ /* 0x0003e40000100800 */
[----:B-1----:R-:W-:-:S02]  /*1d080*/  IMAD.MOV.U32 R0, RZ, RZ, R149 ;  /* 0x000000ffff007224 */ /* 0x002fc400078e0095 */
[----:B------:R-:W-:Y:S04]  /*1d090*/  STL [R1+0xd64], R132 ;  /* 0x000d648401007387 */ /* 0x000fe80000100800 */
[----:B------:R1:W-:Y:S04]  /*1d0a0*/  STL [R1+0xd58], R0 ;  /* 0x000d580001007387 */ /* 0x0003e80000100800 */
[----:B------:R-:W2:Y:S01]  /*1d0b0*/  LDL.LU.64 R148, [R1+0xdb0] ;  /* 0x000db00001947983 */ /* 0x000ea20000300a00 */
[----:B-1----:R-:W-:-:S03]  /*1d0c0*/  IMAD.MOV.U32 R0, RZ, RZ, R133 ;  /* 0x000000ffff007224 */ /* 0x002fc600078e0085 */
[----:B----4-:R-:W-:Y:S04]  /*1d0d0*/  STL [R1+0xd6c], R150 ;  /* 0x000d6c9601007387 */ /* 0x010fe80000100800 */
[----:B------:R1:W-:Y:S02]  /*1d0e0*/  STL [R1+0xd60], R0 ;  /* 0x000d600001007387 */ /* 0x0003e40000100800 */
[----:B-1----:R-:W-:Y:S02]  /*1d0f0*/  IMAD.MOV.U32 R0, RZ, RZ, R151 ;  /* 0x000000ffff007224 */ /* 0x002fe400078e0097 */
[----:B------:R-:W4:Y:S04]  /*1d100*/  LDL.LU.64 R150, [R1+0xdb8] ;  /* 0x000db80001967983 */ /* 0x000f280000300a00 */
[----:B------:R1:W-:Y:S04]  /*1d110*/  STL [R1+0xd68], R0 ;  /* 0x000d680001007387 */ /* 0x0003e80000100800 */
[----:B------:R-:W-:Y:S01]  /*1d120*/  STL [R1+0xd74], R134 ;  /* 0x000d748601007387 */ /* 0x000fe20000100800 */
[----:B-1----:R-:W-:-:S03]  /*1d130*/  IMAD.MOV.U32 R0, RZ, RZ, R135 ;  /* 0x000000ffff007224 */ /* 0x002fc600078e0087 */
[----:B------:R-:W-:Y:S04]  /*1d140*/  STL [R1+0xd7c], R136 ;  /* 0x000d7c8801007387 */ /* 0x000fe80000100800 */
[----:B------:R1:W-:Y:S04]  /*1d150*/  STL [R1+0xd70], R0 ;  /* 0x000d700001007387 */ /* 0x0003e80000100800 */
[----:B------:R-:W4:Y:S04]  /*1d160*/  LDL.LU.64 R120, [R1+0xdc0] ;  /* 0x000dc00001787983 */ /* 0x000f280000300a00 */
[----:B------:R-:W4:Y:S01]  /*1d170*/  LDL.LU.64 R122, [R1+0xdc8] ;  /* 0x000dc800017a7983 */ /* 0x000f220000300a00 */
[----:B-1----:R-:W-:-:S05]  /*1d180*/  IMAD.MOV.U32 R0, RZ, RZ, R137 ;  /* 0x000000ffff007224 */ /* 0x002fca00078e0089 */
[----:B------:R1:W-:Y:S04]  /*1d190*/  STL [R1+0xd78], R0 ;  /* 0x000d780001007387 */ /* 0x0003e80000100800 */
[----:B------:R-:W-:Y:S04]  /*1d1a0*/  STL [R1+0xd84], R138 ;  /* 0x000d848a01007387 */ /* 0x000fe80000100800 */
[----:B------:R-:W4:Y:S01]  /*1d1b0*/  LDL.LU.64 R124, [R1+0xdd0] ;  /* 0x000dd000017c7983 */ /* 0x000f220000300a00 */
[----:B-1----:R-:W-:-:S03]  /*1d1c0*/  IMAD.MOV.U32 R0, RZ, RZ, R139 ;  /* 0x000000ffff007224 */ /* 0x002fc600078e008b */
[----:B------:R-:W4:Y:S04]  /*1d1d0*/  LDL.LU.64 R126, [R1+0xdd8] ;  /* 0x000dd800017e7983 */ /* 0x000f280000300a00 */
[----:B------:R1:W-:Y:S04]  /*1d1e0*/  STL [R1+0xd80], R0 ;  /* 0x000d800001007387 */ /* 0x0003e80000100800 */
[----:B------:R-:W-:Y:S04]  /*1d1f0*/  STL [R1+0xd8c], R140 ;  /* 0x000d8c8c01007387 */ /* 0x000fe80000100800 */
[----:B------:R-:W4:Y:S01]  /*1d200*/  LDL.LU.64 R128, [R1+0xde0] ;  /* 0x000de00001807983 */ /* 0x000f220000300a00 */
[----:B-1----:R-:W-:-:S03]  /*1d210*/  IMAD.MOV.U32 R0, RZ, RZ, R141 ;  /* 0x000000ffff007224 */ /* 0x002fc600078e008d */
[----:B------:R-:W4:Y:S04]  /*1d220*/  LDL.LU.64 R130, [R1+0xde8] ;  /* 0x000de80001827983 */ /* 0x000f280000300a00 */
[----:B------:R1:W-:Y:S04]  /*1d230*/  STL [R1+0xd88], R0 ;  /* 0x000d880001007387 */ /* 0x0003e80000100800 */
[----:B---3--:R-:W-:Y:S04]  /*1d240*/  STL [R1+0xd94], R142 ;  /* 0x000d948e01007387 */ /* 0x008fe80000100800 */
[----:B------:R-:W3:Y:S01]  /*1d250*/  LDL.LU.64 R132, [R1+0xdf0] ;  /* 0x000df00001847983 */ /* 0x000ee20000300a00 */
[----:B-1----:R-:W-:-:S03]  /*1d260*/  IMAD.MOV.U32 R0, RZ, RZ, R143 ;  /* 0x000000ffff007224 */ /* 0x002fc600078e008f */
[----:B------:R-:W3:Y:S04]  /*1d270*/  LDL.LU.64 R134, [R1+0xdf8] ;  /* 0x000df80001867983 */ /* 0x000ee80000300a00 */
[----:B------:R1:W-:Y:S04]  /*1d280*/  STL [R1+0xd90], R0 ;  /* 0x000d900001007387 */ /* 0x0003e80000100800 */
[----:B------:R-:W-:Y:S04]  /*1d290*/  STL [R1+0xd9c], R144 ;  /* 0x000d9c9001007387 */ /* 0x000fe80000100800 */
[----:B------:R-:W3:Y:S01]  /*1d2a0*/  LDL.LU.64 R136, [R1+0xe00] ;  /* 0x000e000001887983 */ /* 0x000ee20000300a00 */
[----:B-1----:R-:W-:-:S03]  /*1d2b0*/  IMAD.MOV.U32 R0, RZ, RZ, R145 ;  /* 0x000000ffff007224 */ /* 0x002fc600078e0091 */
[----:B------:R-:W3:Y:S04]  /*1d2c0*/  LDL.LU.64 R138, [R1+0xe08] ;  /* 0x000e0800018a7983 */ /* 0x000ee80000300a00 */
[----:B------:R1:W-:Y:S04]  /*1d2d0*/  STL [R1+0xd98], R0 ;  /* 0x000d980001007387 */ /* 0x0003e80000100800 */
[----:B--2---:R-:W-:Y:S04]  /*1d2e0*/  STL [R1+0xda4], R146 ;  /* 0x000da49201007387 */ /* 0x004fe80000100800 */
[----:B------:R-:W2:Y:S01]  /*1d2f0*/  LDL.LU.64 R140, [R1+0xe10] ;  /* 0x000e1000018c7983 */ /* 0x000ea20000300a00 */
[----:B-1----:R-:W-:-:S03]  /*1d300*/  IMAD.MOV.U32 R0, RZ, RZ, R147 ;  /* 0x000000ffff007224 */ /* 0x002fc600078e0093 */
[----:B------:R-:W2:Y:S04]  /*1d310*/  LDL.LU.64 R142, [R1+0xe18] ;  /* 0x000e1800018e7983 */ /* 0x000ea80000300a00 */
[----:B------:R1:W-:Y:S04]  /*1d320*/  STL [R1+0xda0], R0 ;  /* 0x000da00001007387 */ /* 0x0003e80000100800 */
[----:B------:R4:W-:Y:S04]  /*1d330*/  STL [R1+0xdac], R148 ;  /* 0x000dac9401007387 */ /* 0x0009e80000100800 */
[----:B------:R-:W2:Y:S01]  /*1d340*/  LDL.LU.64 R144, [R1+0xe20] ;  /* 0x000e200001907983 */ /* 0x000ea20000300a00 */
[----:B-1----:R-:W-:-:S03]  /*1d350*/  IMAD.MOV.U32 R0, RZ, RZ, R149 ;  /* 0x000000ffff007224 */ /* 0x002fc600078e0095 */
[----:B------:R-:W2:Y:S04]  /*1d360*/  LDL.LU.64 R146, [R1+0xe28] ;  /* 0x000e280001927983 */ /* 0x000ea80000300a00 */
[----:B------:R1:W-:Y:S04]  /*1d370*/  STL [R1+0xda8], R0 ;  /* 0x000da80001007387 */ /* 0x0003e80000100800 */
[----:B----4-:R4:W-:Y:S04]  /*1d380*/  STL [R1+0xdb4], R150 ;  /* 0x000db49601007387 */ /* 0x0109e80000100800 */
[----:B------:R-:W2:Y:S01]  /*1d390*/  LDL.LU.64 R148, [R1+0xe30] ;  /* 0x000e300001947983 */ /* 0x000ea20000300a00 */
[----:B-1----:R-:W-:-:S03]  /*1d3a0*/  IMAD.MOV.U32 R0, RZ, RZ, R151 ;  /* 0x000000ffff007224 */ /* 0x002fc600078e0097 */
[----:B----4-:R-:W4:Y:S04]  /*1d3b0*/  LDL.LU.64 R150, [R1+0xe48] ;  /* 0x000e480001967983 */ /* 0x010f280000300a00 */
[----:B------:R1:W-:Y:S02]  /*1d3c0*/  STL [R1+0xdb0], R0 ;  /* 0x000db00001007387 */ /* 0x0003e40000100800 */
[----:B-1----:R-:W-:Y:S02]  /*1d3d0*/  IMAD.MOV.U32 R0, RZ, RZ, R121 ;  /* 0x000000ffff007224 */ /* 0x002fe400078e0079 */
[----:B------:R-:W-:Y:S04]  /*1d3e0*/  STL [R1+0xdbc], R120 ;  /* 0x000dbc7801007387 */ /* 0x000fe80000100800 */
[----:B------:R-:W-:Y:S04]  /*1d3f0*/  STL [R1+0xdc4], R122 ;  /* 0x000dc47a01007387 */ /* 0x000fe80000100800 */
[----:B------:R1:W-:Y:S02]  /*1d400*/  STL [R1+0xdb8], R0 ;  /* 0x000db80001007387 */ /* 0x0003e40000100800 */
[----:B-1----:R-:W-:-:S02]  /*1d410*/  IMAD.MOV.U32 R0, RZ, RZ, R123 ;  /* 0x000000ffff007224 */ /* 0x002fc400078e007b */
[----:B------:R-:W-:Y:S04]  /*1d420*/  STL [R1+0xdcc], R124 ;  /* 0x000dcc7c01007387 */ /* 0x000fe80000100800 */
[----:B------:R1:W-:Y:S04]  /*1d430*/  STL [R1+0xdc0], R0 ;  /* 0x000dc00001007387 */ /* 0x0003e80000100800 */
[----:B------:R-:W-:Y:S01]  /*1d440*/  STL [R1+0xdd4], R126 ;  /* 0x000dd47e01007387 */ /* 0x000fe20000100800 */
[----:B-1----:R-:W-:-:S05]  /*1d450*/  IMAD.MOV.U32 R0, RZ, RZ, R125 ;  /* 0x000000ffff007224 */ /* 0x002fca00078e007d */
[----:B------:R1:W-:Y:S04]  /*1d460*/  STL [R1+0xdc8], R0 ;  /* 0x000dc80001007387 */ /* 0x0003e80000100800 */
[----:B------:R-:W-:Y:S01]  /*1d470*/  STL [R1+0xddc], R128 ;  /* 0x000ddc8001007387 */ /* 0x000fe20000100800 */
[----:B-1----:R-:W-:-:S05]  /*1d480*/  IMAD.MOV.U32 R0, RZ, RZ, R127 ;  /* 0x000000ffff007224 */ /* 0x002fca00078e007f */
[----:B------:R1:W-:Y:S04]  /*1d490*/  STL [R1+0xdd0], R0 ;  /* 0x000dd00001007387 */ /* 0x0003e80000100800 */
[----:B------:R-:W-:Y:S01]  /*1d4a0*/  STL [R1+0xde4], R130 ;  /* 0x000de48201007387 */ /* 0x000fe20000100800 */
[----:B-1----:R-:W-:-:S05]  /*1d4b0*/  IMAD.MOV.U32 R0, RZ, RZ, R129 ;  /* 0x000000ffff007224 */ /* 0x002fca00078e0081 */
[----:B------:R1:W-:Y:S04]  /*1d4c0*/  STL [R1+0xdd8], R0 ;  /* 0x000dd80001007387 */ /* 0x0003e80000100800 */
[----:B---3--:R-:W-:Y:S01]  /*1d4d0*/  STL [R1+0xdec], R132 ;  /* 0x000dec8401007387 */ /* 0x008fe20000100800 */
[----:B-1----:R-:W-:-:S05]  /*1d4e0*/  IMAD.MOV.U32 R0, RZ, RZ, R131 ;  /* 0x000000ffff007224 */ /* 0x002fca00078e0083 */
[----:B------:R1:W-:Y:S04]  /*1d4f0*/  STL [R1+0xde0], R0 ;  /* 0x000de00001007387 */ /* 0x0003e80000100800 */
[----:B------:R-:W-:Y:S01]  /*1d500*/  STL [R1+0xdf4], R134 ;  /* 0x000df48601007387 */ /* 0x000fe20000100800 */
[----:B-1----:R-:W-:-:S05]  /*1d510*/  IMAD.MOV.U32 R0, RZ, RZ, R133 ;  /* 0x000000ffff007224 */ /* 0x002fca00078e0085 */
[----:B------:R1:W-:Y:S02]  /*1d520*/  STL [R1+0xde8], R0 ;  /* 0x000de80001007387 */ /* 0x0003e40000100800 */
[----:B-1----:R-:W-:Y:S02]  /*1d530*/  IMAD.MOV.U32 R0, RZ, RZ, R135 ;  /* 0x000000ffff007224 */ /* 0x002fe400078e0087 */
[----:B------:R-:W-:Y:S04]  /*1d540*/  STL [R1+0xdfc], R136 ;  /* 0x000dfc8801007387 */ /* 0x000fe80000100800 */
[----:B------:R1:W-:Y:S04]  /*1d550*/  STL [R1+0xdf0], R0 ;  /* 0x000df00001007387 */ /* 0x0003e80000100800 */
[----:B------:R-:W-:Y:S01]  /*1d560*/  STL [R1+0xe04], R138 ;  /* 0x000e048a01007387 */ /* 0x000fe20000100800 */
[----:B-1----:R-:W-:-:S05]  /*1d570*/  IMAD.MOV.U32 R0, RZ, RZ, R137 ;  /* 0x000000ffff007224 */ /* 0x002fca00078e0089 */
[----:B------:R1:W-:Y:S02]  /*1d580*/  STL [R1+0xdf8], R0 ;  /* 0x000df80001007387 */ /* 0x0003e40000100800 */
[----:B-1----:R-:W-:Y:S02]  /*1d590*/  IMAD.MOV.U32 R0, RZ, RZ, R139 ;  /* 0x000000ffff007224 */ /* 0x002fe400078e008b */
[----:B--2---:R-:W-:Y:S04]  /*1d5a0*/  STL [R1+0xe0c], R140 ;  /* 0x000e0c8c01007387 */ /* 0x004fe80000100800 */
        /* <DEDUP_REMOVED lines=13> */
[----:B----4-:R-:W-:Y:S01]  /*1d680*/  STL [R1+0xe34], R150 ;  /* 0x000e349601007387 */ /* 0x010fe20000100800 */
[----:B-1----:R-:W-:-:S05]  /*1d690*/  IMAD.MOV.U32 R0, RZ, RZ, R149 ;  /* 0x000000ffff007224 */ /* 0x002fca00078e0095 */
[----:B------:R1:W-:Y:S02]  /*1d6a0*/  STL [R1+0xe28], R0 ;  /* 0x000e280001007387 */ /* 0x0003e40000100800 */
[----:B-1----:R-:W-:-:S05]  /*1d6b0*/  IMAD.MOV.U32 R0, RZ, RZ, R151 ;  /* 0x000000ffff007224 */ /* 0x002fca00078e0097 */
[----:B------:R-:W-:Y:S04]  /*1d6c0*/  STL [R1+0xe30], R0 ;  /* 0x000e300001007387 */ /* 0x000fe80000100800 */
[----:B------:R-:W-:Y:S04]  /*1d6d0*/  STL [R1+0x400], RZ ;  /* 0x000400ff01007387 */ /* 0x000fe80000100800 */
        /* <DEDUP_REMOVED lines=255> */
[----:B------:R-:W-:Y:S04]  /*1e6d0*/  STL [R1], RZ ;  /* 0x000000ff01007387 */ /* 0x000fe80000100800 */
        /* <DEDUP_REMOVED lines=117> */
[----:B------:R-:W-:Y:S01]  /*1ee30*/  STL [R1+0x1d8], RZ ;  /* 0x0001d8ff01007387 */ /* 0x000fe20000100800 */
[----:B------:R-:W-:-:S03]  /*1ee40*/  IMAD.MOV.U32 R12, RZ, RZ, R3 ;  /* 0x000000ffff0c7224 */ /* 0x000fc600078e0003 */
[----:B------:R-:W-:Y:S01]  /*1ee50*/  STL [R1+0x1dc], RZ ;  /* 0x0001dcff01007387 */ /* 0x000fe20000100800 */
[----:B------:R-:W-:-:S03]  /*1ee60*/  SHF.R.S32.HI R3, RZ, 0x6, R85 ;  /* 0x00000006ff037819 */ /* 0x000fc60000011455 */
        /* <DEDUP_REMOVED lines=8> */
[----:B------:R1:W-:Y:S02]  /*1eef0*/  STL [R1+0xe40], R3 ;  /* 0x000e400301007387 */ /* 0x0003e40000100800 */
[----:B-1----:R-:W-:-:S05]  /*1ef00*/  VIADD R3, R3, 0xffffffff ;  /* 0xffffffff03037836 */ /* 0x002fca0000000000 */
[----:B------:R1:W-:Y:S01]  /*1ef10*/  STL [R1+0xe48], R3 ;  /* 0x000e480301007387 */ /* 0x0003e20000100800 */
[----:B------:R-:W-:Y:S02]  /*1ef20*/  SHF.R.S32.HI R4, RZ, 0x1f, R5 ;  /* 0x0000001fff047819 */ /* 0x000fe40000011405 */
[----:B------:R-:W-:Y:S01]  /*1ef30*/  SHF.R.S32.HI R0, RZ, 0x1f, R86 ;  /* 0x0000001fff007819 */ /* 0x000fe20000011456 */
[C---:B------:R-:W-:Y:S01]  /*1ef40*/  IMAD.SHL.U32 R2, R86.reuse, 0x4, RZ ;  /* 0x0000000456027824 */ /* 0x040fe200078e00ff */
[----:B------:R-:W-:Y:S01]  /*1ef50*/  SHF.L.U64.HI R4, R5, 0x2, R4 ;  /* 0x0000000205047819 */ /* 0x000fe20000010204 */
[----:B------:R-:W-:Y:S01]  /*1ef60*/  IMAD.MOV.U32 R14, RZ, RZ, R8 ;  /* 0x000000ffff0e7224 */ /* 0x000fe200078e0008 */
[----:B------:R-:W-:Y:S01]  /*1ef70*/  SHF.L.U64.HI R0, R86, 0x2, R0 ;  /* 0x0000000256007819 */ /* 0x000fe20000010200 */
[----:B------:R-:W-:Y:S01]  /*1ef80*/  IMAD.MOV.U32 R13, RZ, RZ, R9 ;  /* 0x000000ffff0d7224 */ /* 0x000fe200078e0009 */
[----:B------:R-:W-:Y:S01]  /*1ef90*/  CS2R R24, SRZ ;  /* 0x0000000000187805 */ /* 0x000fe2000001ff00 */
[----:B------:R-:W-:Y:S01]  /*1efa0*/  IMAD.MOV.U32 R7, RZ, RZ, RZ ;  /* 0x000000ffff077224 */ /* 0x000fe200078e00ff */
        /* <DEDUP_REMOVED lines=28> */
[----:B------:R-:W-:Y:S01]  /*1f170*/  CS2R R82, SRZ ;  /* 0x0000000000527805 */ /* 0x000fe2000001ff00 */
[----:B------:R-:W-:Y:S01]  /*1f180*/  IMAD.SHL.U32 R5, R5, 0x4, RZ ;  /* 0x0000000405057824 */ /* 0x000fe200078e00ff */
        /* <DEDUP_REMOVED lines=33> */
[----:B------:R-:W-:Y:S01]  /*1f3a0*/  CS2R R150, SRZ ;  /* 0x0000000000967805 */ /* 0x000fe2000001ff00 */
[----:B------:R-:W-:Y:S01]  /*1f3b0*/  UMOV UR7, 0xffffffff ;  /* 0xffffffff00077882 */ /* 0x000fe20000000000 */
[----:B-1----:R-:W-:-:S05]  /*1f3c0*/  UMOV UR60, URZ ;  /* 0x0000003f003c7c82 */ /* 0x002fca0008000000 */
.L_x_1:
[----:B------:R-:W-:Y:S01]  /*1f3d0*/  STL.64 [R1+0x1a68], R250 ;  /* 0x001a68fa01007387 */ /* 0x000fe20000100a00 */
[----:B------:R-:W-:Y:S01]  /*1f3e0*/  UIADD3 UR7, UR7, 0x1, URZ ;  /* 0x0000000107077890 */ /* 0x000fe2000fffe03f */
[----:B------:R-:W-:-:S04]  /*1f3f0*/  DEPBAR.LE SB0, 0x0 ;  /* 0x000080000000791a */ /* 0x000fc80000000000 */
[----:B------:R-:W-:Y:S01]  /*1f400*/  STL.64 [R1+0x1a60], R248 ;  /* 0x001a60f801007387 */ /* 0x000fe20000100a00 */
[----:B------:R-:W-:Y:S01]  /*1f410*/  UMOV UR51, 0x40000040 ;  /* 0x4000004000337882 */ /* 0x000fe20000000000 */
[----:B------:R-:W-:Y:S01]  /*1f420*/  UMOV UR49, 0x40000040 ;  /* 0x4000004000317882 */ /* 0x000fe20000000000 */
[----:B---3--:R-:W1:Y:S01]  /*1f430*/  LDC R3, c[0x0][0x230] ;  /* 0x00008c00ff037b82 */ /* 0x008e620000000800 */
[----:B------:R-:W-:Y:S04]  /*1f440*/  STL.64 [R1+0x1a58], R246 ;  /* 0x001a58f601007387 */ /* 0x000fe80000100a00 */
        /* <DEDUP_REMOVED lines=47> */
[----:B-----5:R-:W-:Y:S04]  /*1f740*/  STL.64 [R1+0x18d8], R150 ;  /* 0x0018d89601007387 */ /* 0x020fe80000100a00 */
        /* <DEDUP_REMOVED lines=12> */
[----:B------:R2:W-:Y:S04]  /*1f810*/  STL.64 [R1+0x1870], R124 ;  /* 0x0018707c01007387 */ /* 0x0005e80000100a00 */
[----:B--2---:R-:W2:Y:S04]  /*1f820*/  LDL.LU.64 R124, [R1+0x400] ;  /* 0x00040000017c7983 */ /* 0x004ea80000300a00 */
[----:B------:R-:W2:Y:S04]  /*1f830*/  LDL.LU.64 R126, [R1+0x408] ;  /* 0x00040800017e7983 */ /* 0x000ea80000300a00 */
        /* <DEDUP_REMOVED lines=61> */
[----:B------:R-:W2:Y:S01]  /*1fc10*/  LDL.LU.64 R250, [R1+0x5f8] ;  /* 0x0005f80001fa7983 */ /* 0x000ea20000300a00 */
[----:B------:R-:W-:Y:S01]  /*1fc20*/  UISETP.GT.AND UP0, UPT, UR7, 0x1, UPT ;  /* 0x000000010700788c */ /* 0x000fe2000bf04270 */
[----:B------:R-:W-:Y:S03]  /*1fc30*/  BAR.SYNC.DEFER_BLOCKING 0x0 ;  /* 0x0000000000007b1d */ /* 0x000fe60000010000 */
[----:B------:R-:W-:-:S04]  /*1fc40*/  USEL UR7, UR7, URZ, !UP0 ;  /* 0x0000003f07077287 */ /* 0x000fc8000c000000 */
[----:B------:R-:W-:Y:S02]  /*1fc50*/  ULEA UR8, UR7, UR6, 0xf ;  /* 0x0000000607087291 */ /* 0x000fe4000f8e783f */
[----:B------:R-:W-:Y:S01]  /*1fc60*/  ULEA UR9, UR7, UR6, 0x11 ;  /* 0x0000000607097291 */ /* 0x000fe2000f8e883f */
[----:B-----5:R-:W-:Y:S01]  /*1fc70*/  STL [R1+0x184c], R6 ;  /* 0x00184c0601007387 */ /* 0x020fe20000100800 */
[----:B------:R-:W-:Y:S02]  /*1fc80*/  UIADD3 UR8, UR8, 0x40000, URZ ;  /* 0x0004000008087890 */ /* 0x000fe4000fffe03f */
[----:B------:R-:W-:Y:S02]  /*1fc90*/  USHF.R.U32.HI UR9, URZ, 0x4, UR9 ;  /* 0x000000043f097899 */ /* 0x000fe40008011609 */
[----:B------:R-:W-:Y:S02]  /*1fca0*/  USHF.R.U32.HI UR8, URZ, 0x4, UR8 ;  /* 0x000000043f087899 */ /* 0x000fe40008011608 */
[----:B------:R-:W-:-:S02]  /*1fcb0*/  USGXT.U32 UR50, UR9, 0xe ;  /* 0x0000000e0932789a */ /* 0x000fc40008000000 */
[----:B------:R-:W-:Y:S02]  /*1fcc0*/  USGXT.U32 UR48, UR8, 0xe ;  /* 0x0000000e0830789a */ /* 0x000fe40008000000 */
[----:B------:R-:W-:Y:S02]  /*1fcd0*/  UIADD3 UR54, UP1, UR50, 0x2, URZ ;  /* 0x0000000232367890 */ /* 0x000fe4000ff3e03f */
[----:B------:R-:W-:Y:S01]  /*1fce0*/  UIADD3 UR52, UP0, UR48, 0x2, URZ ;  /* 0x0000000230347890 */ /* 0x000fe2000ff1e03f */
[----:B------:R-:W-:Y:S01]  /*1fcf0*/  UMOV UR8, URZ ;  /* 0x0000003f00087c82 */ /* 0x000fe20008000000 */
[----:B------:R-:W-:Y:S02]  /*1fd00*/  UMOV UR9, URZ ;  /* 0x0000003f00097c82 */ /* 0x000fe40008000000 */
[----:B------:R-:W-:Y:S02]  /*1fd10*/  UIADD3.X UR53, UR8, 0x40000040, URZ, UP0, !UPT ;  /* 0x4000004008357890 */ /* 0x000fe400087fe43f */
[----:B------:R-:W-:-:S02]  /*1fd20*/  UIADD3.X UR55, UR9, 0x40000040, URZ, UP1, !UPT ;  /* 0x4000004009377890 */ /* 0x000fc40008ffe43f */
[----:B------:R-:W-:Y:S02]  /*1fd30*/  UIADD3.64 UR44, UR52, 0x2, URZ ;  /* 0x00000002342c7897 */ /* 0x000fe4000fffe03f */
[----:B------:R-:W-:Y:S02]  /*1fd40*/  UIADD3.64 UR46, UR54, 0x2, URZ ;  /* 0x00000002362e7897 */ /* 0x000fe4000fffe03f */
[----:B------:R-:W-:Y:S02]  /*1fd50*/  UIADD3.64 UR42, UR54, 0x4, URZ ;  /* 0x00000004362a7897 */ /* 0x000fe4000fffe03f */
[----:B------:R-:W-:Y:S02]  /*1fd60*/  UIADD3.64 UR40, UR52, 0x4, URZ ;  /* 0x0000000434287897 */ /* 0x000fe4000fffe03f */
[----:B------:R-:W-:Y:S02]  /*1fd70*/  UIADD3.64 UR58, UR54, 0x7fe, URZ ;  /* 0x000007fe363a7897 */ /* 0x000fe4000fffe03f */
[----:B------:R-:W-:-:S02]  /*1fd80*/  UIADD3.64 UR56, UR52, 0x3fe, URZ ;  /* 0x000003fe34387897 */ /* 0x000fc4000fffe03f */
[----:B------:R-:W-:Y:S02]  /*1fd90*/  UIADD3.64 UR26, UR54, 0x800, URZ ;  /* 0x00000800361a7897 */ /* 0x000fe4000fffe03f */
[----:B------:R-:W-:Y:S02]  /*1fda0*/  UIADD3.64 UR24, UR52, 0x400, URZ ;  /* 0x0000040034187897 */ /* 0x000fe4000fffe03f */
[----:B------:R-:W-:Y:S02]  /*1fdb0*/  UIADD3.64 UR18, UR54, 0x802, URZ ;  /* 0x0000080236127897 */ /* 0x000fe4000fffe03f */
[----:B------:R-:W-:Y:S02]  /*1fdc0*/  UIADD3.64 UR16, UR52, 0x402, URZ ;  /* 0x0000040234107897 */ /* 0x000fe4000fffe03f */
[----:B------:R-:W-:Y:S02]  /*1fdd0*/  UIADD3.64 UR10, UR54, 0x804, URZ ;  /* 0x00000804360a7897 */ /* 0x000fe4000fffe03f */
[----:B------:R-:W-:Y:S01]  /*1fde0*/  UIADD3.64 UR8, UR52, 0x404, URZ ;  /* 0x0000040434087897 */ /* 0x000fe2000fffe03f */
[----:B--2---:R-:W-:-:S06]  /*1fdf0*/  WARPGROUP.ARRIVE ;  /* 0x00000000000079c5 */ /* 0x004fcc0000000000 */
[----:B------:R-:W-:Y:S03]  /*1fe00*/  HGMMA.64x256x8.F32.TF32 R124, gdesc[UR48], R124, gsb0 ;  /* 0x07e00000307c79f0 */ /* 0x000fe6000800287c */
[----:B------:R-:W-:Y:S02]  /*1fe10*/  WARPGROUP.DEPBAR.LE gsb0, 0x0 ;  /* 0x00008000000079c5 */ /* 0x000fe40000010000 */
[----:B------:R-:W-:-:S15]  /*1fe20*/  WARPGROUP.ARRIVE ;  /* 0x00000000000079c5 */ /* 0x000fde0000000000 */
[----:B------:R-:W-:-:S08]  /*1fe30*/  NOP ;  /* 0x0000000000007918 */ /* 0x000fd00000000000 */
        /* <DEDUP_REMOVED lines=26> */
[----:B------:R2:W-:Y:S04]  /*1ffe0*/  STL.64 [R1+0x400], R124 ;  /* 0x0004007c01007387 */ /* 0x0005e80000100a00 */
        /* <DEDUP_REMOVED lines=63> */
[----:B--2---:R-:W2:Y:S04]  /*203e0*/  LDL.LU.64 R124, [R1] ;  /* 0x00000000017c7983 */ /* 0x004ea80000300a00 */
[----:B---3--:R-:W3:Y:S04]  /*203f0*/  LDL.LU.64 R126, [R1+0x8] ;  /* 0x00000800017e7983 */ /* 0x008ee80000300a00 */
[----:B----4-:R-:W4:Y:S04]  /*20400*/  LDL.LU.64 R128, [R1+0x10] ;  /* 0x0000100001807983 */ /* 0x010f280000300a00 */
[----:B-1----:R-:W2:Y:S04]  /*20410*/  LDL.LU.64 R130, [R1+0x18] ;  /* 0x0000180001827983 */ /* 0x002ea80000300a00 */
[----:B------:R-:W3:Y:S04]  /*20420*/  LDL.LU.64 R132, [R1+0x20] ;  /* 0x0000200001847983 */ /* 0x000ee80000300a00 */
[----:B------:R-:W4:Y:S04]  /*20430*/  LDL.LU.64 R134, [R1+0x28] ;  /* 0x0000280001867983 */ /* 0x000f280000300a00 */
[----:B------:R-:W2:Y:S04]  /*20440*/  LDL.LU.64 R136, [R1+0x30] ;  /* 0x0000300001887983 */ /* 0x000ea80000300a00 */
[----:B------:R-:W3:Y:S04]  /*20450*/  LDL.LU.64 R138, [R1+0x38] ;  /* 0x00003800018a7983 */ /* 0x000ee80000300a00 */
[----:B------:R-:W4:Y:S04]  /*20460*/  LDL.LU.64 R140, [R1+0x40] ;  /* 0x00004000018c7983 */ /* 0x000f280000300a00 */
[----:B------:R-:W2:Y:S04]  /*20470*/  LDL.LU.64 R142, [R1+0x48] ;  /* 0x00004800018e7983 */ /* 0x000ea80000300a00 */
[----:B------:R-:W3:Y:S04]  /*20480*/  LDL.LU.64 R144, [R1+0x50] ;  /* 0x0000500001907983 */ /* 0x000ee80000300a00 */
[----:B------:R-:W4:Y:S04]  /*20490*/  LDL.LU.64 R146, [R1+0x58] ;  /* 0x0000580001927983 */ /* 0x000f280000300a00 */
[----:B------:R-:W2:Y:S04]  /*204a0*/  LDL.LU.64 R148, [R1+0x60] ;  /* 0x0000600001947983 */ /* 0x000ea80000300a00 */
[----:B------:R-:W3:Y:S04]  /*204b0*/  LDL.LU.64 R150, [R1+0x68] ;  /* 0x0000680001967983 */ /* 0x000ee80000300a00 */
[----:B---3--:R-:W-:Y:S04]  /*204c0*/  STL.64 [R1+0x1c68], R150 ;  /* 0x001c689601007387 */ /* 0x008fe80000100a00 */
[----:B--2---:R-:W-:Y:S04]  /*204d0*/  STL.64 [R1+0x1c60], R148 ;  /* 0x001c609401007387 */ /* 0x004fe80000100a00 */
[----:B----4-:R-:W-:Y:S04]  /*204e0*/  STL.64 [R1+0x1c58], R146 ;  /* 0x001c589201007387 */ /* 0x010fe80000100a00 */
        /* <DEDUP_REMOVED lines=61> */
[----:B-1----:R-:W2:Y:S04]  /*208c0*/  LDL.LU.64 R24, [R1+0x200] ;  /* 0x0002000001187983 */ /* 0x002ea80000300a00 */
        /* <DEDUP_REMOVED lines=63> */
[----:B------:R-:W-:Y:S01]  /*20cc0*/  UIADD3.64 UR14, UR54, 0xffe, URZ ;  /* 0x00000ffe360e7897 */ /* 0x000fe2000fffe03f */
[----:B------:R-:W-:Y:S01]  /*20cd0*/  UMOV UR12, UR48 ;  /* 0x00000030000c7c82 */ /* 0x000fe20008000000 */
[----:B------:R-:W-:Y:S01]  /*20ce0*/  UMOV UR13, UR49 ;  /* 0x00000031000d7c82 */ /* 0x000fe20008000000 */
[----:B------:R-:W-:Y:S01]  /*20cf0*/  UIADD3.64 UR22, UR54, 0x1000, URZ ;  /* 0x0000100036167897 */ /* 0x000fe2000fffe03f */
[----:B------:R-:W3:Y:S01]  /*20d00*/  LDL.LU.64 R152, [R1+0x70] ;  /* 0x0000700001987983 */ /* 0x000ee20000300a00 */
        /* <DEDUP_REMOVED lines=13> */
[----:B------:R-:W-:-:S02]  /*20de0*/  UMOV UR29, UR25 ;  /* 0x00000019001d7c82 */ /* 0x000fc40008000000 */
[----:B------:R-:W3:Y:S04]  /*20df0*/  LDL.LU.64 R160, [R1+0x90] ;  /* 0x0000900001a07983 */ /* 0x000ee80000300a00 */
        /* <DEDUP_REMOVED lines=44> */
[----:B------:R-:W3:Y:S01]  /*210c0*/  LDL.LU.64 R250, [R1+0x1f8] ;  /* 0x0001f80001fa7983 */ /* 0x000ee20000300a00 */
[----:B--2---:R-:W-:-:S06]  /*210d0*/  WARPGROUP.ARRIVE ;  /* 0x00000000000079c5 */ /* 0x004fcc0000000000 */
[----:B------:R-:W-:Y:S01]  /*210e0*/  HGMMA.64x256x8.F32.TF32 R24, gdesc[UR12], R24, gsb0 ;  /* 0x07e000000c1879f0 */ /* 0x000fe20008002818 */
[----:B------:R-:W-:Y:S01]  /*210f0*/  UMOV UR12, UR14 ;  /* 0x0000000e000c7c82 */ /* 0x000fe20008000000 */
[----:B------:R-:W-:Y:S01]  /*21100*/  UMOV UR13, UR15 ;  /* 0x0000000f000d7c82 */ /* 0x000fe20008000000 */
[----:B------:R-:W-:Y:S01]  /*21110*/  UMOV UR14, UR22 ;  /* 0x00000016000e7c82 */ /* 0x000fe20008000000 */
[----:B------:R-:W-:Y:S01]  /*21120*/  UMOV UR15, UR23 ;  /* 0x00000017000f7c82 */ /* 0x000fe20008000000 */
[----:B------:R-:W-:Y:S02]  /*21130*/  WARPGROUP.DEPBAR.LE gsb0, 0x0 ;  /* 0x00008000000079c5 */ /* 0x000fe40000010000 */
[----:B------:R-:W-:-:S15]  /*21140*/  WARPGROUP.ARRIVE ;  /* 0x00000000000079c5 */ /* 0x000fde0000000000 */
[----:B------:R-:W-:-:S06]  /*21150*/  NOP ;  /* 0x0000000000007918 */ /* 0x000fcc0000000000 */
[----:B------:R-:W-:Y:S01]  /*21160*/  HGMMA.64x256x8.F32.TF32 R24, gdesc[UR20], R24, gsb0 ;  /* 0x07e00000141879f0 */ /* 0x000fe20008002818 */
[----:B------:R-:W-:Y:S01]  /*21170*/  UIADD3.64 UR22, UR54, 0x1002, URZ ;  /* 0x0000100236167897 */ /* 0x000fe2000fffe03f */
[----:B------:R-:W-:Y:S01]  /*21180*/  UMOV UR20, UR44 ;  /* 0x0000002c00147c82 */ /* 0x000fe20008000000 */
[----:B------:R-:W-:Y:S01]  /*21190*/  UMOV UR21, UR45 ;  /* 0x0000002d00157c82 */ /* 0x000fe20008000000 */
[----:B------:R-:W-:Y:S02]  /*211a0*/  WARPGROUP.DEPBAR.LE gsb0, 0x0 ;  /* 0x00008000000079c5 */ /* 0x000fe40000010000 */
[----:B------:R-:W-:-:S15]  /*211b0*/  WARPGROUP.ARRIVE ;  /* 0x00000000000079c5 */ /* 0x000fde0000000000 */
[----:B------:R-:W-:-:S07]  /*211c0*/  NOP ;  /* 0x0000000000007918 */ /* 0x000fce0000000000 */
[----:B------:R-:W-:Y:S01]  /*211d0*/  HGMMA.64x256x8.F32.TF32 R24, gdesc[UR20], R24, gsb0 ;  /* 0x07e00000141879f0 */ /* 0x000fe20008002818 */
[----:B------:R-:W-:Y:S01]  /*211e0*/  UMOV UR20, UR22 ;  /* 0x0000001600147c82 */ /* 0x000fe20008000000 */
[----:B------:R-:W-:Y:S01]  /*211f0*/  UMOV UR21, UR23 ;  /* 0x0000001700157c82 */ /* 0x000fe20008000000 */
[----:B------:R-:W-:Y:S01]  /*21200*/  UIADD3.64 UR22, UR54, 0x1802, URZ ;  /* 0x0000180236167897 */ /* 0x000fe2000fffe03f */
[----:B------:R-:W-:Y:S02]  /*21210*/  WARPGROUP.DEPBAR.LE gsb0, 0x0 ;  /* 0x00008000000079c5 */ /* 0x000fe40000010000 */
[----:B------:R-:W-:-:S15]  /*21220*/  WARPGROUP.ARRIVE ;  /* 0x00000000000079c5 */ /* 0x000fde0000000000 */
[----:B------:R-:W-:-:S07]  /*21230*/  NOP ;  /* 0x0000000000007918 */ /* 0x000fce0000000000 */
        /* <DEDUP_REMOVED lines=23> */
[----:B------:R-:W-:Y:S03]  /*213b0*/  HGMMA.64x256x8.F32.TF32 R24, gdesc[UR20], R24, gsb0 ;  /* 0x07e00000141879f0 */ /* 0x000fe60008002818 */
[----:B------:R-:W-:Y:S02]  /*213c0*/  WARPGROUP.DEPBAR.LE gsb0, 0x0 ;  /* 0x00008000000079c5 */ /* 0x000fe40000010000 */
[----:B------:R-:W-:-:S15]  /*213d0*/  WARPGROUP.ARRIVE ;  /* 0x00000000000079c5 */ /* 0x000fde0000000000 */
[----:B------:R-:W-:-:S08]  /*213e0*/  NOP ;  /* 0x0000000000007918 */ /* 0x000fd00000000000 */
[----:B------:R-:W-:Y:S03]  /*213f0*/  HGMMA.64x256x8.F32.TF32 R24, gdesc[UR12], R24, gsb0 ;  /* 0x07e000000c1879f0 */ /* 0x000fe60008002818 */
[----:B------:R-:W-:Y:S02]  /*21400*/  WARPGROUP.DEPBAR.LE gsb0, 0x0 ;  /* 0x00008000000079c5 */ /* 0x000fe40000010000 */
        /* <DEDUP_REMOVED lines=64> */
[----:B-1----:R-:W3:Y:S04]  /*21810*/  LDL.LU.64 R150, [R1+0x1c68] ;  /* 0x001c680001967983 */ /* 0x002ee80000300a00 */
        /* <DEDUP_REMOVED lines=13> */
[----:B------:R-:W-:-:S02]  /*218f0*/  UIADD3.64 UR48, UR52, 0x1fe, URZ ;  /* 0x000001fe34307897 */ /* 0x000fc4000fffe03f */
[----:B------:R-:W-:Y:S01]  /*21900*/  UIADD3.64 UR44, UR52, 0x202, URZ ;  /* 0x00000202342c7897 */ /* 0x000fe2000fffe03f */
[----:B------:R-:W2:Y:S04]  /*21910*/  LDL.LU.64 R122, [R1+0x1bf8] ;  /* 0x001bf800017a7983 */ /* 0x000ea80000300a00 */
[----:B------:R-:W-:Y:S01]  /*21920*/  UMOV UR12, UR48 ;  /* 0x00000030000c7c82 */ /* 0x000fe20008000000 */
[----:B------:R-:W-:Y:S01]  /*21930*/  UMOV UR13, UR49 ;  /* 0x00000031000d7c82 */ /* 0x000fe20008000000 */
[----:B------:R-:W-:Y:S01]  /*21940*/  UIADD3.64 UR40, UR52, 0x204, URZ ;  /* 0x0000020434287897 */ /* 0x000fe2000fffe03f */
[----:B------:R-:W2:Y:S01]  /*21950*/  LDL.LU.64 R120, [R1+0x1bf0] ;  /* 0x001bf00001787983 */ /* 0x000ea20000300a00 */
[----:B------:R-:W-:Y:S02]  /*21960*/  UIADD3.64 UR56, UR52, 0x5fe, URZ ;  /* 0x000005fe34387897 */ /* 0x000fe4000fffe03f */
[----:B------:R-:W-:Y:S01]  /*21970*/  UIADD3.64 UR24, UR52, 0x600, URZ ;  /* 0x0000060034187897 */ /* 0x000fe2000fffe03f */
[----:B------:R-:W2:Y:S01]  /*21980*/  LDL.LU.64 R118, [R1+0x1be8] ;  /* 0x001be80001767983 */ /* 0x000ea20000300a00 */
[----:B------:R-:W-:-:S02]  /*21990*/  UIADD3.64 UR16, UR52, 0x602, URZ ;  /* 0x0000060234107897 */ /* 0x000fc4000fffe03f */
[----:B------:R-:W-:Y:S01]  /*219a0*/  UIADD3.64 UR8, UR52, 0x604, URZ ;  /* 0x0000060434087897 */ /* 0x000fe2000fffe03f */
        /* <DEDUP_REMOVED lines=47> */
[----:B---3--:R-:W-:-:S06]  /*21ca0*/  WARPGROUP.ARRIVE ;  /* 0x00000000000079c5 */ /* 0x008fcc0000000000 */
[----:B------:R-:W-:Y:S01]  /*21cb0*/  HGMMA.64x256x8.F32.TF32 R124, gdesc[UR48], R124, gsb0 ;  /* 0x07e00000307c79f0 */ /* 0x000fe2000800287c */
[----:B------:R-:W-:Y:S01]  /*21cc0*/  UIADD3.64 UR48, UR52, 0x200, URZ ;  /* 0x0000020034307897 */ /* 0x000fe2000fffe03f */
[----:B------:R-:W-:Y:S01]  /*21cd0*/  UMOV UR50, UR54 ;  /* 0x0000003600327c82 */ /* 0x000fe20008000000 */
[----:B------:R-:W-:Y:S01]  /*21ce0*/  UMOV UR51, UR55 ;  /* 0x0000003700337c82 */ /* 0x000fe20008000000 */
[----:B------:R-:W-:Y:S02]  /*21cf0*/  WARPGROUP.DEPBAR.LE gsb0, 0x0 ;  /* 0x00008000000079c5 */ /* 0x000fe40000010000 */
[----:B------:R-:W-:-:S15]  /*21d00*/  WARPGROUP.ARRIVE ;  /* 0x00000000000079c5 */ /* 0x000fde0000000000 */
[----:B------:R-:W-:-:S07]  /*21d10*/  NOP ;  /* 0x0000000000007918 */ /* 0x000fce0000000000 */
        /* <DEDUP_REMOVED lines=26> */
[----:B------:R-:W-:Y:S04]  /*21ec0*/  STL.64 [R1], R124 ;  /* 0x0000007c01007387 */ /* 0x000fe80000100a00 */
        /* <DEDUP_REMOVED lines=64> */
[----:B------:R-:W4:Y:S04]  /*222d0*/  LDL.LU.64 R248, [R1+0x1a60] ;  /* 0x001a600001f87983 */ /* 0x000f280000300a00 */
[----:B------:R-:W3:Y:S04]  /*222e0*/  LDL.LU.64 R246, [R1+0x1a58] ;  /* 0x001a580001f67983 */ /* 0x000ee80000300a00 */
        /* <DEDUP_REMOVED lines=61> */
[----:B------:R-:W-:Y:S01]  /*226c0*/  UMOV UR54, UR28 ;  /* 0x0000001c00367c82 */ /* 0x000fe20008000000 */
[----:B------:R-:W-:Y:S01]  /*226d0*/  UMOV UR55, UR29 ;  /* 0x0000001d00377c82 */ /* 0x000fe20008000000 */
[----:B------:R-:W-:Y:S01]  /*226e0*/  UMOV UR52, UR12 ;  /* 0x0000000c00347c82 */ /* 0x000fe20008000000 */
[----:B------:R-:W-:Y:S01]  /*226f0*/  UMOV UR53, UR13 ;  /* 0x0000000d00357c82 */ /* 0x000fe20008000000 */
[----:B------:R-:W-:Y:S01]  /*22700*/  UMOV UR50, UR32 ;  /* 0x0000002000327c82 */ /* 0x000fe20008000000 */
[----:B------:R-:W-:Y:S01]  /*22710*/  UMOV UR51, UR33 ;  /* 0x0000002100337c82 */ /* 0x000fe20008000000 */
[----:B--2---:R-:W-:Y:S01]  /*22720*/  WARPGROUP.ARRIVE ;  /* 0x00000000000079c5 */ /* 0x004fe20000000000 */
[----:B------:R-:W-:Y:S01]  /*22730*/  UMOV UR46, UR36 ;  /* 0x00000024002e7c82 */ /* 0x000fe20008000000 */
[----:B------:R-:W-:Y:S01]  /*22740*/  UMOV UR47, UR37 ;  /* 0x00000025002f7c82 */ /* 0x000fe20008000000 */
[----:B------:R-:W-:Y:S01]  /*22750*/  UMOV UR26, UR30 ;  /* 0x0000001e001a7c82 */ /* 0x000fe20008000000 */
[----:B------:R-:W-:Y:S01]  /*22760*/  UMOV UR27, UR31 ;  /* 0x0000001f001b7c82 */ /* 0x000fe20008000000 */
[----:B------:R-:W-:Y:S01]  /*22770*/  UMOV UR18, UR22 ;  /* 0x0000001600127c82 */ /* 0x000fe20008000000 */
[----:B------:R-:W-:Y:S01]  /*22780*/  HGMMA.64x256x8.F32.TF32 R24, gdesc[UR52], R24, gsb0 ;  /* 0x07e00000341879f0 */ /* 0x000fe20008002818 */
[----:B------:R-:W-:Y:S01]  /*22790*/  UMOV UR19, UR23 ;  /* 0x0000001700137c82 */ /* 0x000fe20008000000 */
[----:B------:R-:W2:Y:S01]  /*227a0*/  LDL R9, [R1+0xe48] ;  /* 0x000e480001097983 */ /* 0x000ea20000100800 */
[----:B------:R-:W-:Y:S01]  /*227b0*/  UMOV UR36, UR40 ;  /* 0x0000002800247c82 */ /* 0x000fe20008000000 */
[----:B------:R-:W-:Y:S01]  /*227c0*/  UMOV UR37, UR41 ;  /* 0x0000002900257c82 */ /* 0x000fe20008000000 */
[----:B------:R-:W-:Y:S01]  /*227d0*/  UMOV UR32, UR56 ;  /* 0x0000003800207c82 */ /* 0x000fe20008000000 */
[----:B------:R-:W-:Y:S01]  /*227e0*/  UMOV UR33, UR57 ;  /* 0x0000003900217c82 */ /* 0x000fe20008000000 */
[----:B------:R-:W2:Y:S01]  /*227f0*/  LDL.LU R8, [R1+0xe38] ;  /* 0x000e380001087983 */ /* 0x000ea20000300800 */
[----:B------:R-:W-:Y:S01]  /*22800*/  UMOV UR10, UR14 ;  /* 0x0000000e000a7c82 */ /* 0x000fe20008000000 */
[----:B------:R-:W-:Y:S01]  /*22810*/  UMOV UR11, UR15 ;  /* 0x0000000f000b7c82 */ /* 0x000fe20008000000 */
[----:B------:R-:W-:Y:S01]  /*22820*/  VIADD R6, R7, 0x1 ;  /* 0x0000000107067836 */ /* 0x000fe20000000000 */
[----:B------:R-:W-:Y:S01]  /*22830*/  UIADD3 UR60, UR60, 0x1, URZ ;  /* 0x000000013c3c7890 */ /* 0x000fe2000fffe03f */
[----:B------:R-:W-:-:S02]  /*22840*/  IADD3 R14, P4, R14, R5, RZ ;  /* 0x000000050e0e7210 */ /* 0x000fc40007f9e0ff */
[----:B------:R-:W-:Y:S01]  /*22850*/  IMAD R3, R6, -0x40, R3 ;  /* 0xffffffc006037824 */ /* 0x000fe200078e0203 */
[----:B------:R-:W-:Y:S01]  /*22860*/  UISETP.GT.AND UP0, UPT, UR60, 0x1, UPT ;  /* 0x000000013c00788c */ /* 0x000fe2000bf04270 */
[----:B------:R-:W-:Y:S01]  /*22870*/  STL [R1+0x1858], R6 ;  /* 0x0018580601007387 */ /* 0x000fe20000100800 */
[----:B------:R-:W-:Y:S01]  /*22880*/  IMAD.X R13, R13, 0x1, R4, P4 ;  /* 0x000000010d0d7824 */ /* 0x000fe200020e0604 */
[----:B------:R-:W-:Y:S01]  /*22890*/  IADD3 R18, P4, R18, R5, RZ ;  /* 0x0000000512127210 */ /* 0x000fe20007f9e0ff */
[----:B------:R-:W-:Y:S01]  /*228a0*/  USEL UR60, UR60, URZ, !UP0 ;  /* 0x0000003f3c3c7287 */ /* 0x000fe2000c000000 */
[----:B------:R-:W-:-:S03]  /*228b0*/  ISETP.GT.AND P1, PT, R3, RZ, PT ;  /* 0x000000ff0300720c */ /* 0x000fc60003f24270 */
[----:B------:R-:W-:Y:S01]  /*228c0*/  ULEA UR12, UR60, UR6, 0xf ;  /* 0x000000063c0c7291 */ /* 0x000fe2000f8e783f */
[----:B------:R-:W-:Y:S01]  /*228d0*/  IMAD.X R17, R17, 0x1, R4, P4 ;  /* 0x0000000111117824 */ /* 0x000fe200020e0604 */
[----:B---3--:R-:W-:-:S05]  /*228e0*/  IADD3 R206, P4, R206, R5, RZ ;  /* 0x00000005cece7210 */ /* 0x008fca0007f9e0ff */
[----:B----4-:R-:W-:Y:S01]  /*228f0*/  IMAD.X R205, R205, 0x1, R4, P4 ;  /* 0x00000001cdcd7824 */ /* 0x010fe200020e0604 */
[----:B------:R-:W-:-:S05]  /*22900*/  IADD3 R210, P4, R210, R5, RZ ;  /* 0x00000005d2d27210 */ /* 0x000fca0007f9e0ff */
[----:B------:R-:W-:Y:S01]  /*22910*/  IMAD.X R209, R209, 0x1, R4, P4 ;  /* 0x00000001d1d17824 */ /* 0x000fe200020e0604 */
        /* <DEDUP_REMOVED lines=42> */
[----:B------:R-:W-:Y:S02]  /*22bc0*/  WARPGROUP.DEPBAR.LE gsb0, 0x0 ;  /* 0x00008000000079c5 */ /* 0x000fe40000010000 */
[----:B------:R-:W-:-:S06]  /*22bd0*/  WARPGROUP.ARRIVE ;  /* 0x00000000000079c5 */ /* 0x000fcc0000000000 */
[----:B------:R-:W-:Y:S01]  /*22be0*/  HGMMA.64x256x8.F32.TF32 R24, gdesc[UR48], R24, gsb0 ;  /* 0x07e00000301879f0 */ /* 0x000fe20008002818 */
[----:B--2---:R-:W-:Y:S02]  /*22bf0*/  ISETP.GE.AND P0, PT, R7, R9, PT ;  /* 0x000000090700720c */ /* 0x004fe40003f06270 */
[----:B------:R-:W-:Y:S02]  /*22c00*/  SEL R7, RZ, 0x4, !P1 ;  /* 0x00000004ff077807 */ /* 0x000fe40004800000 */
[----:B------:R-:W-:Y:S02]  /*22c10*/  ISETP.GT.AND P1, PT, R3, 0x1, PT ;  /* 0x000000010300780c */ /* 0x000fe40003f24270 */
[----:B------:R-:W-:Y:S02]  /*22c20*/  SEL R7, R7, RZ, !P0 ;  /* 0x000000ff07077207 */ /* 0x000fe40004000000 */
[----:B------:R-:W-:Y:S02]  /*22c30*/  IADD3 R8, P3, R8, R5, RZ ;  /* 0x0000000508087210 */ /* 0x000fe40007f7e0ff */
[----:B------:R-:W-:-:S02]  /*22c40*/  ISETP.NE.U32.AND P2, PT, R7, RZ, PT ;  /* 0x000000ff0700720c */ /* 0x000fc40003f45070 */
[----:B------:R-:W-:Y:S01]  /*22c50*/  SEL R7, RZ, 0x4, !P1 ;  /* 0x00000004ff077807 */ /* 0x000fe20004800000 */
[----:B------:R-:W-:Y:S01]  /*22c60*/  IMAD.X R12, R12, 0x1, R4, P3 ;  /* 0x000000010c0c7824 */ /* 0x000fe200018e0604 */
[----:B------:R-:W-:Y:S01]  /*22c70*/  STL [R1+0xe38], R8 ;  /* 0x000e380801007387 */ /* 0x000fe20000100800 */
[-C--:B------:R-:W-:Y:S02]  /*22c80*/  IADD3 R16, P3, R16, R5.reuse, RZ ;  /* 0x0000000510107210 */ /* 0x080fe40007f7e0ff */
[----:B------:R-:W-:Y:S01]  /*22c90*/  SEL R7, R7, RZ, !P0 ;  /* 0x000000ff07077207 */ /* 0x000fe20004000000 */
[----:B------:R-:W-:Y:S01]  /*22ca0*/  IMAD.MOV.U32 R9, RZ, RZ, R12 ;  /* 0x000000ffff097224 */ /* 0x000fe200078e000c */
[----:B------:R1:W-:Y:S01]  /*22cb0*/  STL [R1+0x1850], R11 ;  /* 0x0018500b01007387 */ /* 0x0003e20000100800 */
[----:B------:R-:W-:Y:S01]  /*22cc0*/  IMAD.X R15, R15, 0x1, R4, P3 ;  /* 0x000000010f0f7824 */ /* 0x000fe200018e0604 */
[----:B------:R-:W-:Y:S01]  /*22cd0*/  ISETP.NE.U32.AND P1, PT, R7, RZ, PT ;  /* 0x000000ff0700720c */ /* 0x000fe20003f25070 */
[----:B------:R-:W-:Y:S01]  /*22ce0*/  VIADD R7, R11, UR12 ;  /* 0x0000000c0b077c36 */ /* 0x000fe20008000000 */
[----:B------:R-:W-:-:S05]  /*22cf0*/  IADD3 R204, P3, R204, R5, RZ ;  /* 0x00000005cccc7210 */ /* 0x000fca0007f7e0ff */
[----:B------:R-:W-:Y:S01]  /*22d00*/  IMAD.X R203, R203, 0x1, R4, P3 ;  /* 0x00000001cbcb7824 */ /* 0x000fe200018e0604 */
[----:B-1----:R-:W1:Y:S01]  /*22d10*/  S2R R11, SR_TID.X ;  /* 0x00000000000b7919 */ /* 0x002e620000002100 */
        /* <DEDUP_REMOVED lines=10> */
[----:B------:R-:W-:Y:S01]  /*22dc0*/  IADD3 R156, P3, R156, R5, RZ ;  /* 0x000000059c9c7210 */ /* 0x000fe20007f7e0ff */
[C---:B-1----:R-:W-:Y:S01]  /*22dd0*/  IMAD.SHL.U32 R6, R11.reuse, 0x10, RZ ;  /* 0x000000100b067824 */ /* 0x042fe200078e00ff */
[----:B------:R-:W-:-:S03]  /*22de0*/  LOP3.LUT R11, R11, 0x7f, RZ, 0xc0, !PT ;  /* 0x0000007f0b0b7812 */ /* 0x000fc600078ec0ff */
[----:B------:R-:W-:Y:S01]  /*22df0*/  IMAD.X R155, R155, 0x1, R4, P3 ;  /* 0x000000019b9b7824 */ /* 0x000fe200018e0604 */
[----:B------:R-:W-:Y:S02]  /*22e00*/  LOP3.LUT R6, R6, 0x70, RZ, 0xc0, !PT ;  /* 0x0000007006067812 */ /* 0x000fe400078ec0ff */
[----:B------:R-:W-:-:S03]  /*22e10*/  IADD3 R160, P3, R160, R5, RZ ;  /* 0x00000005a0a07210 */ /* 0x000fc60007f7e0ff */
[----:B------:R-:W-:Y:S02]  /*22e20*/  IMAD R6, R11, 0x80, R6 ;  /* 0x000000800b067824 */ /* 0x000fe400078e0206 */
[----:B------:R-:W1:Y:S01]  /*22e30*/  S2R R11, SR_TID.X ;  /* 0x00000000000b7919 */ /* 0x000e620000002100 */
[----:B------:R-:W-:Y:S01]  /*22e40*/  IMAD.X R159, R159, 0x1, R4, P3 ;  /* 0x000000019f9f7824 */ /* 0x000fe200018e0604 */
[----:B------:R-:W-:Y:S02]  /*22e50*/  IADD3 R220, P3, R220, R5, RZ ;  /* 0x00000005dcdc7210 */ /* 0x000fe40007f7e0ff */
[----:B------:R-:W-:-:S03]  /*22e60*/  LOP3.LUT R6, R6, 0x10, RZ, 0x3c, !PT ;  /* 0x0000001006067812 */ /* 0x000fc600078e3cff */
        /* <DEDUP_REMOVED lines=53> */
[----:B------:R-:W-:Y:S06]  /*231c0*/  BAR.SYNC.DEFER_BLOCKING 0x0 ;  /* 0x0000000000007b1d */ /* 0x000fec0000010000 */
[----:B------:R-:W-:Y:S04]  /*231d0*/  STL [R1+0x1868], R147 ;  /* 0x0018689301007387 */ /* 0x000fe80000100800 */
[----:B------:R-:W-:Y:S04]  /*231e0*/  STL [R1+0x1864], R148 ;  /* 0x0018649401007387 */ /* 0x000fe80000100800 */
[----:B------:R-:W-:Y:S04]  /*231f0*/  STL [R1+0x1860], R149 ;  /* 0x0018609501007387 */ /* 0x000fe80000100800 */
[----:B------:R2:W-:Y:S04]  /*23200*/  STL [R1+0x185c], R150 ;  /* 0x00185c9601007387 */ /* 0x0005e80000100800 */
[----:B------:R-:W-:Y:S01]  /*23210*/  @!PT LDS RZ, [RZ] ;  /* 0x00000000fffff984 */ /* 0x000fe20000000800 */
[----:B------:R-:W-:Y:S01]  /*23220*/  @!PT LDS RZ, [RZ] ;  /* 0x00000000fffff984 */ /* 0x000fe20000000800 */
[----:B------:R-:W-:Y:S01]  /*23230*/  @!PT LDS RZ, [RZ] ;  /* 0x00000000fffff984 */ /* 0x000fe20000000800 */
[----:B------:R3:W-:Y:S04]  /*23240*/  LDGSTS.E [R7+0x40000], desc[UR4][R8.64], P2 ;  /* 0x4000000008077fae */ /* 0x0007e80009121844 */
[----:B------:R-:W-:Y:S04]  /*23250*/  STL [R1+0x1854], R151 ;  /* 0x0018549701007387 */ /* 0x000fe80000100800 */
[----:B--2---:R-:W2:Y:S01]  /*23260*/  LDL.LU R150, [R1+0x600] ;  /* 0x0006000001967983 */ /* 0x004ea20000300800 */
[----:B---3--:R-:W-:-:S03]  /*23270*/  IMAD.MOV.U32 R8, RZ, RZ, R14 ;  /* 0x000000ffff087224 */ /* 0x008fc600078e000e */
[----:B------:R-:W3:Y:S01]  /*23280*/  LDL.LU R149, [R1+0x604] ;  /* 0x0006040001957983 */ /* 0x000ee20000300800 */
[----:B------:R-:W-:-:S03]  /*23290*/  IMAD.MOV.U32 R9, RZ, RZ, R13 ;  /* 0x000000ffff097224 */ /* 0x000fc600078e000d */
[----:B------:R-:W4:Y:S04]  /*232a0*/  LDL.LU R148, [R1+0x608] ;  /* 0x0006080001947983 */ /* 0x000f280000300800 */
[----:B------:R1:W-:Y:S01]  /*232b0*/  LDGSTS.E [R7+0x40004], desc[UR4][R8.64], P1 ;  /* 0x4000400008077fae */ /* 0x0003e20008921844 */
[----:B------:R-:W-:-:S03]  /*232c0*/  ISETP.GT.AND P1, PT, R3, 0x2, PT ;  /* 0x000000020300780c */ /* 0x000fc60003f24270 */
[----:B------:R-:W4:Y:S01]  /*232d0*/  LDL.LU R147, [R1+0x60c] ;  /* 0x00060c0001937983 */ /* 0x000f220000300800 */
[----:B-1----:R-:W-:Y:S01]  /*232e0*/  SEL R8, RZ, 0x4, !P1 ;  /* 0x00000004ff087807 */ /* 0x002fe20004800000 */
[----:B------:R-:W-:Y:S01]  /*232f0*/  IMAD.MOV.U32 R9, RZ, RZ, R15 ;  /* 0x000000ffff097224 */ /* 0x000fe200078e000f */
[----:B------:R-:W-:Y:S02]  /*23300*/  ISETP.GT.AND P1, PT, R3, 0x3, PT ;  /* 0x000000030300780c */ /* 0x000fe40003f24270 */
[----:B------:R-:W-:-:S04]  /*23310*/  SEL R8, R8, RZ, !P0 ;  /* 0x000000ff08087207 */ /* 0x000fc80004000000 */
[----:B------:R-:W-:Y:S02]  /*23320*/  ISETP.NE.U32.AND P2, PT, R8, RZ, PT ;  /* 0x000000ff0800720c */ /* 0x000fe40003f45070 */
[----:B------:R-:W-:-:S04]  /*23330*/  SEL R8, RZ, 0x4, !P1 ;  /* 0x00000004ff087807 */ /* 0x000fc80004800000 */
[----:B------:R-:W-:-:S04]  /*23340*/  SEL R8, R8, RZ, !P0 ;  /* 0x000000ff08087207 */ /* 0x000fc80004000000 */
[----:B------:R-:W-:Y:S01]  /*23350*/  ISETP.NE.U32.AND P1, PT, R8, RZ, PT ;  /* 0x000000ff0800720c */ /* 0x000fe20003f25070 */
[----:B------:R-:W-:-:S05]  /*23360*/  IMAD.MOV.U32 R8, RZ, RZ, R16 ;  /* 0x000000ffff087224 */ /* 0x000fca00078e0010 */
[----:B------:R1:W-:Y:S02]  /*23370*/  LDGSTS.E [R7+0x40008], desc[UR4][R8.64], P2 ;  /* 0x4000800008077fae */ /* 0x0003e40009121844 */
[----:B-1----:R-:W-:Y:S02]  /*23380*/  IMAD.MOV.U32 R8, RZ, RZ, R18 ;  /* 0x000000ffff087224 */ /* 0x002fe400078e0012 */
[----:B------:R-:W-:-:S05]  /*23390*/  IMAD.MOV.U32 R9, RZ, RZ, R17 ;  /* 0x000000ffff097224 */ /* 0x000fca00078e0011 */
[----:B------:R1:W-:Y:S01]  /*233a0*/  LDGSTS.E [R7+0x4000c], desc[UR4][R8.64], P1 ;  /* 0x4000c00008077fae */ /* 0x0003e20008921844 */
[----:B------:R-:W-:-:S04]  /*233b0*/  ISETP.GT.AND P1, PT, R3, 0x20, PT ;  /* 0x000000200300780c */ /* 0x000fc80003f24270 */
        /* <DEDUP_REMOVED lines=23> */
[----:B------:R1:W-:Y:S01]  /*23530*/  LDGSTS.E [R7+0x44008], desc[UR4][R8.64], P2 ;  /* 0x4400800008077fae */ /* 0x0003e20009121844 */
[----:B------:R-:W-:Y:S01]  /*23540*/  ISETP.GT.AND P2, PT, R3, 0x5, PT ;  /* 0x000000050300780c */ /* 0x000fe20003f44270 */
[----:B-1----:R-:W-:Y:S02]  /*23550*/  IMAD.MOV.U32 R8, RZ, RZ, R210 ;  /* 0x000000ffff087224 */ /* 0x002fe400078e00d2 */
[----:B------:R-:W-:-:S05]  /*23560*/  IMAD.MOV.U32 R9, RZ, RZ, R209 ;  /* 0x000000ffff097224 */ /* 0x000fca00078e00d1 */
[----:B------:R1:W-:Y:S01]  /*23570*/  LDGSTS.E [R7+0x4400c], desc[UR4][R8.64], P1 ;  /* 0x4400c00008077fae */ /* 0x0003e20008921844 */
[----:B------:R-:W-:-:S04]  /*23580*/  ISETP.GT.AND P1, PT, R3, 0x4, PT ;  /* 0x000000040300780c */ /* 0x000fc80003f24270 */
[----:B-1----:R-:W-:Y:S01]  /*23590*/  SEL R8, RZ, 0x4, !P1 ;  /* 0x00000004ff087807 */ /* 0x002fe20004800000 */
[----:B------:R-:W-:Y:S01]  /*235a0*/  IMAD.MOV.U32 R9, RZ, RZ, R19 ;  /* 0x000000ffff097224 */ /* 0x000fe200078e0013 */
[----:B------:R-:W-:Y:S02]  /*235b0*/  SEL R7, RZ, 0x4, !P2 ;  /* 0x00000004ff077807 */ /* 0x000fe40005000000 */
[----:B------:R-:W-:Y:S02]  /*235c0*/  SEL R8, R8, RZ, !P0 ;  /* 0x000000ff08087207 */ /* 0x000fe40004000000 */
[----:B------:R-:W-:Y:S02]  /*235d0*/  SEL R7, R7, RZ, !P0 ;  /* 0x000000ff07077207 */ /* 0x000fe40004000000 */
[----:B------:R-:W-:Y:S01]  /*235e0*/  ISETP.NE.U32.AND P1, PT, R8, RZ, PT ;  /* 0x000000ff0800720c */ /* 0x000fe20003f25070 */
[----:B------:R-:W-:Y:S01]  /*235f0*/  IMAD.MOV.U32 R8, RZ, RZ, R20 ;  /* 0x000000ffff087224 */ /* 0x000fe200078e0014 */
[----:B------:R-:W-:Y:S01]  /*23600*/  ISETP.NE.U32.AND P2, PT, R7, RZ, PT ;  /* 0x000000ff0700720c */ /* 0x000fe20003f45070 */
[----:B------:R-:W-:-:S02]  /*23610*/  VIADD R7, R6, UR12 ;  /* 0x0000000c06077c36 */ /* 0x000fc40008000000 */
[C---:B------:R-:W-:Y:S01]  /*23620*/  IMAD.SHL.U32 R6, R11.reuse, 0x10, RZ ;  /* 0x000000100b067824 */ /* 0x040fe200078e00ff */
[----:B------:R-:W-:-:S04]  /*23630*/  LOP3.LUT R11, R11, 0x7f, RZ, 0xc0, !PT ;  /* 0x0000007f0b0b7812 */ /* 0x000fc800078ec0ff */
[----:B------:R-:W-:-:S03]  /*23640*/  LOP3.LUT R6, R6, 0x70, RZ, 0xc0, !PT ;  /* 0x0000007006067812 */ /* 0x000fc600078ec0ff */
[----:B------:R1:W-:Y:S01]  /*23650*/  LDGSTS.E [R7+0x40000], desc[UR4][R8.64], P1 ;  /* 0x4000000008077fae */ /* 0x0003e20008921844 */
[----:B------:R-:W-:Y:S01]  /*23660*/  ISETP.GT.AND P1, PT, R3, 0x6, PT ;  /* 0x000000060300780c */ /* 0x000fe20003f24270 */
[----:B------:R-:W-:Y:S02]  /*23670*/  IMAD R6, R11, 0x80, R6 ;  /* 0x000000800b067824 */ /* 0x000fe400078e0206 */
[----:B------:R-:W2:Y:S03]  /*23680*/  S2R R11, SR_TID.X ;  /* 0x00000000000b7919 */ /* 0x000ea60000002100 */
[----:B------:R-:W-:Y:S01]  /*23690*/  LOP3.LUT R6, R6, 0x20, RZ, 0x3c, !PT ;  /* 0x0000002006067812 */ /* 0x000fe200078e3cff */
[----:B-1----:R-:W-:Y:S02]  /*236a0*/  IMAD.MOV.U32 R8, RZ, RZ, R22 ;  /* 0x000000ffff087224 */ /* 0x002fe400078e0016 */
[----:B------:R-:W-:-:S05]  /*236b0*/  IMAD.MOV.U32 R9, RZ, RZ, R21 ;  /* 0x000000ffff097224 */ /* 0x000fca00078e0015 */
[----:B------:R1:W-:Y:S02]  /*236c0*/  LDGSTS.E [R7+0x40004], desc[UR4][R8.64], P2 ;  /* 0x4000400008077fae */ /* 0x0003e40009121844 */
        /* <DEDUP_REMOVED lines=52> */
[C---:B--2---:R-:W-:Y:S01]  /*23a10*/  IMAD.SHL.U32 R6, R11.reuse, 0x10, RZ ;  /* 0x000000100b067824 */ /* 0x044fe200078e00ff */
        /* <DEDUP_REMOVED lines=194> */
[----:B------:R-:W2:Y:S03]  /*24640*/  LDL.LU R11, [R1+0x610] ;  /* 0x00061000010b7983 */ /* 0x000ea60000300800 */
        /* <DEDUP_REMOVED lines=46> */
[----:B------:R-:W-:Y:S02]  /*24930*/  ISETP.GT.AND P1, PT, R3, 0x18, PT ;  /* 0x000000180300780c */ /* 0x000fe40003f24270 */
[----:B-1----:R-:W-:Y:S02]  /*24940*/  SEL R7, RZ, 0x4, !P2 ;  /* 0x00000004ff077807 */ /* 0x002fe40005000000 */
[----:B------:R-:W-:Y:S02]  /*24950*/  SEL R8, RZ, 0x4, !P1 ;  /* 0x00000004ff087807 */ /* 0x000fe40004800000 */
[----:B------:R-:W-:Y:S02]  /*24960*/  SEL R7, R7, RZ, !P0 ;  /* 0x000000ff07077207 */ /* 0x000fe40004000000 */
[----:B------:R-:W-:Y:S02]  /*24970*/  SEL R8, R8, RZ, !P0 ;  /* 0x000000ff08087207 */ /* 0x000fe40004000000 */
[----:B------:R-:W-:Y:S01]  /*24980*/  ISETP.NE.U32.AND P2, PT, R7, RZ, PT ;  /* 0x000000ff0700720c */ /* 0x000fe20003f45070 */
[----:B------:R-:W-:Y:S01]  /*24990*/  VIADD R7, R6, UR12 ;  /* 0x0000000c06077c36 */ /* 0x000fe20008000000 */
[----:B------:R-:W-:Y:S01]  /*249a0*/  ISETP.NE.U32.AND P1, PT, R8, RZ, PT ;  /* 0x000000ff0800720c */ /* 0x000fe20003f25070 */
[----:B------:R-:W2:Y:S01]  /*249b0*/  LDL.LU R6, [R1+0x614] ;  /* 0x0006140001067983 */ /* 0x000ea20000300800 */
[----:B------:R-:W-:-:S02]  /*249c0*/  IMAD.MOV.U32 R8, RZ, RZ, R188 ;  /* 0x000000ffff087224 */ /* 0x000fc400078e00bc */
[----:B------:R-:W-:-:S09]  /*249d0*/  IMAD.MOV.U32 R9, RZ, RZ, R187 ;  /* 0x000000ffff097224 */ /* 0x000fd200078e00bb */
[----:B------:R1:W-:Y:S01]  /*249e0*/  LDGSTS.E [R7+0x40000], desc[UR4][R8.64], P1 ;  /* 0x4000000008077fae */ /* 0x0003e20008921844 */
[----:B------:R-:W-:Y:S01]  /*249f0*/  ISETP.GT.AND P1, PT, R3, 0x1a, PT ;  /* 0x0000001a0300780c */ /* 0x000fe20003f24270 */
[----:B-1----:R-:W-:Y:S02]  /*24a00*/  IMAD.MOV.U32 R8, RZ, RZ, R190 ;  /* 0x000000ffff087224 */ /* 0x002fe400078e00be */
[----:B------:R-:W-:-:S05]  /*24a10*/  IMAD.MOV.U32 R9, RZ, RZ, R189 ;  /* 0x000000ffff097224 */ /* 0x000fca00078e00bd */
[----:B------:R1:W-:Y:S01]  /*24a20*/  LDGSTS.E [R7+0x40004], desc[UR4][R8.64], P2 ;  /* 0x4000400008077fae */ /* 0x0003e20009121844 */
[----:B------:R-:W-:Y:S02]  /*24a30*/  IADD3 R192, P3, R192, R5, RZ ;  /* 0x00000005c0c07210 */ /* 0x000fe40007f7e0ff */
[----:B-1----:R-:W-:Y:S02]  /*24a40*/  SEL R8, RZ, 0x4, !P1 ;  /* 0x00000004ff087807 */ /* 0x002fe40004800000 */
[----:B------:R-:W-:Y:S02]  /*24a50*/  ISETP.GT.AND P1, PT, R3, 0x1b, PT ;  /* 0x0000001b0300780c */ /* 0x000fe40003f24270 */
[----:B------:R-:W-:-:S04]  /*24a60*/  SEL R8, R8, RZ, !P0 ;  /* 0x000000ff08087207 */ /* 0x000fc80004000000 */
[----:B------:R-:W-:Y:S02]  /*24a70*/  ISETP.NE.U32.AND P2, PT, R8, RZ, PT ;  /* 0x000000ff0800720c */ /* 0x000fe40003f45070 */
[----:B------:R-:W-:Y:S01]  /*24a80*/  SEL R8, RZ, 0x4, !P1 ;  /* 0x00000004ff087807 */ /* 0x000fe20004800000 */
[----:B------:R-:W-:-:S03]  /*24a90*/  IMAD.X R191, R191, 0x1, R4, P3 ;  /* 0x00000001bfbf7824 */ /* 0x000fc600018e0604 */
[----:B------:R-:W-:Y:S02]  /*24aa0*/  SEL R8, R8, RZ, !P0 ;  /* 0x000000ff08087207 */ /* 0x000fe40004000000 */
[----:B------:R-:W-:Y:S02]  /*24ab0*/  IADD3 R194, P4, R194, R5, RZ ;  /* 0x00000005c2c27210 */ /* 0x000fe40007f9e0ff */
[----:B------:R-:W-:Y:S01]  /*24ac0*/  ISETP.NE.U32.AND P1, PT, R8, RZ, PT ;  /* 0x000000ff0800720c */ /* 0x000fe20003f25070 */
[----:B------:R-:W-:Y:S02]  /*24ad0*/  IMAD.MOV.U32 R8, RZ, RZ, R192 ;  /* 0x000000ffff087224 */ /* 0x000fe400078e00c0 */
[----:B------:R-:W-:Y:S02]  /*24ae0*/  IMAD.MOV.U32 R9, RZ, RZ, R191 ;  /* 0x000000ffff097224 */ /* 0x000fe400078e00bf */
[----:B------:R-:W-:-:S03]  /*24af0*/  IMAD.X R193, R193, 0x1, R4, P4 ;  /* 0x00000001c1c17824 */ /* 0x000fc600020e0604 */
[----:B------:R1:W-:Y:S02]  /*24b00*/  LDGSTS.E [R7+0x40008], desc[UR4][R8.64], P2 ;  /* 0x4000800008077fae */ /* 0x0003e40009121844 */
[----:B-1----:R-:W-:Y:S02]  /*24b10*/  IMAD.MOV.U32 R8, RZ, RZ, R194 ;  /* 0x000000ffff087224 */ /* 0x002fe400078e00c2 */
[----:B------:R-:W-:-:S05]  /*24b20*/  IMAD.MOV.U32 R9, RZ, RZ, R193 ;  /* 0x000000ffff097224 */ /* 0x000fca00078e00c1 */
[----:B------:R1:W-:Y:S01]  /*24b30*/  LDGSTS.E [R7+0x4000c], desc[UR4][R8.64], P1 ;  /* 0x4000c00008077fae */ /* 0x0003e20008921844 */
[----:B------:R-:W-:-:S04]  /*24b40*/  ISETP.GT.AND P1, PT, R3, 0x38, PT ;  /* 0x000000380300780c */ /* 0x000fc80003f24270 */
[----:B-1----:R-:W-:Y:S02]  /*24b50*/  SEL R8, RZ, 0x4, !P1 ;  /* 0x00000004ff087807 */ /* 0x002fe40004800000 */
[----:B------:R-:W-:Y:S02]  /*24b60*/  ISETP.GT.AND P1, PT, R3, 0x39, PT ;  /* 0x000000390300780c */ /* 0x000fe40003f24270 */
[----:B------:R-:W-:Y:S02]  /*24b70*/  SEL R8, R8, RZ, !P0 ;  /* 0x000000ff08087207 */ /* 0x000fe40004000000 */
[----:B------:R-:W-:Y:S02]  /*24b80*/  IADD3 R252, P3, R252, R5, RZ ;  /* 0x00000005fcfc7210 */ /* 0x000fe40007f7e0ff */
[----:B------:R-:W-:Y:S02]  /*24b90*/  ISETP.NE.U32.AND P2, PT, R8, RZ, PT ;  /* 0x000000ff0800720c */ /* 0x000fe40003f45070 */
[----:B------:R-:W-:Y:S01]  /*24ba0*/  SEL R8, RZ, 0x4, !P1 ;  /* 0x00000004ff087807 */ /* 0x000fe20004800000 */
[----:B------:R-:W-:-:S03]  /*24bb0*/  IMAD.X R251, R251, 0x1, R4, P3 ;  /* 0x00000001fbfb7824 */ /* 0x000fc600018e0604 */
[----:B------:R-:W-:Y:S02]  /*24bc0*/  SEL R8, R8, RZ, !P0 ;  /* 0x000000ff08087207 */ /* 0x000fe40004000000 */
[----:B---3--:R-:W-:Y:S02]  /*24bd0*/  IADD3 R149, P4, R149, R5, RZ ;  /* 0x0000000595957210 */ /* 0x008fe40007f9e0ff */
        /* <DEDUP_REMOVED lines=8> */
[----:B------:R-:W-:Y:S02]  /*24c60*/  ISETP.GT.AND P1, PT, R3, 0x3a, PT ;  /* 0x0000003a0300780c */ /* 0x000fe40003f24270 */
[----:B----4-:R-:W-:Y:S02]  /*24c70*/  IADD3 R147, P3, R147, R5, RZ ;  /* 0x0000000593937210 */ /* 0x010fe40007f7e0ff */
[----:B-1----:R-:W-:Y:S02]  /*24c80*/  SEL R8, RZ, 0x4, !P1 ;  /* 0x00000004ff087807 */ /* 0x002fe40004800000 */
[----:B------:R-:W-:Y:S02]  /*24c90*/  ISETP.GT.AND P1, PT, R3, 0x3b, PT ;  /* 0x0000003b0300780c */ /* 0x000fe40003f24270 */
[----:B------:R-:W-:-:S04]  /*24ca0*/  SEL R8, R8, RZ, !P0 ;  /* 0x000000ff08087207 */ /* 0x000fc80004000000 */
[----:B------:R-:W-:Y:S02]  /*24cb0*/  ISETP.NE.U32.AND P2, PT, R8, RZ, PT ;  /* 0x000000ff0800720c */ /* 0x000fe40003f45070 */
[----:B------:R-:W-:Y:S01]  /*24cc0*/  SEL R8, RZ, 0x4, !P1 ;  /* 0x00000004ff087807 */ /* 0x000fe20004800000 */
[----:B------:R-:W-:-:S03]  /*24cd0*/  IMAD.X R148, R148, 0x1, R4, P3 ;  /* 0x0000000194947824 */ /* 0x000fc600018e0604 */
[----:B------:R-:W-:Y:S01]  /*24ce0*/  SEL R8, R8, RZ, !P0 ;  /* 0x000000ff08087207 */ /* 0x000fe20004000000 */
[----:B------:R-:W-:Y:S01]  /*24cf0*/  IMAD.MOV.U32 R9, RZ, RZ, R148 ;  /* 0x000000ffff097224 */ /* 0x000fe200078e0094 */
[----:B------:R-:W-:Y:S02]  /*24d00*/  STL [R1+0x604], R149 ;  /* 0x0006049501007387 */ /* 0x000fe40000100800 */
[----:B------:R-:W-:Y:S01]  /*24d10*/  ISETP.NE.U32.AND P1, PT, R8, RZ, PT ;  /* 0x000000ff0800720c */ /* 0x000fe20003f25070 */
[----:B------:R-:W-:Y:S01]  /*24d20*/  IMAD.MOV.U32 R8, RZ, RZ, R147 ;  /* 0x000000ffff087224 */ /* 0x000fe200078e0093 */
[----:B------:R1:W-:Y:S04]  /*24d30*/  STL [R1+0x600], R150 ;  /* 0x0006009601007387 */ /* 0x0003e80000100800 */
[----:B------:R-:W-:Y:S04]  /*24d40*/  STL [R1+0x60c], R147 ;  /* 0x00060c9301007387 */ /* 0x000fe80000100800 */
[----:B------:R-:W-:Y:S04]  /*24d50*/  STL [R1+0x608], R148 ;  /* 0x0006089401007387 */ /* 0x000fe80000100800 */
[----:B------:R3:W-:Y:S01]  /*24d60*/  LDGSTS.E [R7+0x44008], desc[UR4][R8.64], P2 ;  /* 0x4400800008077fae */ /* 0x0007e20009121844 */
[----:B------:R-:W-:-:S02]  /*24d70*/  ISETP.GT.AND P2, PT, R3, 0x1d, PT ;  /* 0x0000001d0300780c */ /* 0x000fc40003f44270 */
[----:B--2---:R-:W-:-:S05]  /*24d80*/  IADD3 R6, P4, R6, R5, RZ ;  /* 0x0000000506067210 */ /* 0x004fca0007f9e0ff */
[----:B------:R-:W-:Y:S01]  /*24d90*/  IMAD.X R11, R11, 0x1, R4, P4 ;  /* 0x000000010b0b7824 */ /* 0x000fe200020e0604 */
[----:B------:R-:W-:Y:S03]  /*24da0*/  STL [R1+0x614], R6 ;  /* 0x0006140601007387 */ /* 0x000fe60000100800 */
[----:B---3--:R-:W-:Y:S01]  /*24db0*/  IMAD.MOV.U32 R9, RZ, RZ, R11 ;  /* 0x000000ffff097224 */ /* 0x008fe200078e000b */
[----:B------:R2:W-:Y:S01]  /*24dc0*/  STL [R1+0x610], R11 ;  /* 0x0006100b01007387 */ /* 0x0005e20000100800 */
[----:B------:R-:W-:-:S03]  /*24dd0*/  IMAD.MOV.U32 R8, RZ, RZ, R6 ;  /* 0x000000ffff087224 */ /* 0x000fc600078e0006 */
[----:B-1----:R-:W3:Y:S04]  /*24de0*/  LDL.LU R150, [R1+0x618] ;  /* 0x0006180001967983 */ /* 0x002ee80000300800 */
[----:B------:R1:W-:Y:S01]  /*24df0*/  LDGSTS.E [R7+0x4400c], desc[UR4][R8.64], P1 ;  /* 0x4400c00008077fae */ /* 0x0003e20008921844 */
[----:B--2---:R-:W2:Y:S03]  /*24e00*/  S2R R11, SR_TID.X ;  /* 0x00000000000b7919 */ /* 0x004ea60000002100 */
[----:B------:R-:W4:Y:S01]  /*24e10*/  LDL.LU R148, [R1+0x61c] ;  /* 0x00061c0001947983 */ /* 0x000f220000300800 */
[----:B-1----:R-:W-:-:S04]  /*24e20*/  SEL R7, RZ, 0x4, !P2 ;  /* 0x00000004ff077807 */ /* 0x002fc80005000000 */
[----:B------:R-:W-:Y:S01]  /*24e30*/  SEL R7, R7, RZ, !P0 ;  /* 0x000000ff07077207 */ /* 0x000fe20004000000 */
[C---:B--2---:R-:W-:Y:S01]  /*24e40*/  IMAD.SHL.U32 R6, R11.reuse, 0x10, RZ ;  /* 0x000000100b067824 */ /* 0x044fe200078e00ff */
[----:B------:R-:W-:-:S04]  /*24e50*/  LOP3.LUT R11, R11, 0x7f, RZ, 0xc0, !PT ;  /* 0x0000007f0b0b7812 */ /* 0x000fc800078ec0ff */
[----:B------:R-:W-:-:S05]  /*24e60*/  LOP3.LUT R6, R6, 0x70, RZ, 0xc0, !PT ;  /* 0x0000007006067812 */ /* 0x000fca00078ec0ff */
[----:B------:R-:W-:Y:S01]  /*24e70*/  IMAD R6, R11, 0x80, R6 ;  /* 0x000000800b067824 */ /* 0x000fe200078e0206 */
[----:B------:R-:W-:Y:S01]  /*24e80*/  ISETP.NE.U32.AND P2, PT, R7, RZ, PT ;  /* 0x000000ff0700720c */ /* 0x000fe20003f45070 */
[----:B------:R-:W2:Y:S03]  /*24e90*/  LDL.LU R11, [R1+0x620] ;  /* 0x00062000010b7983 */ /* 0x000ea60000300800 */
[----:B------:R-:W-:-:S05]  /*24ea0*/  LOP3.LUT R6, R6, 0x70, RZ, 0x3c, !PT ;  /* 0x0000007006067812 */ /* 0x000fca00078e3cff */
[----:B------:R-:W-:Y:S02]  /*24eb0*/  VIADD R7, R6, UR12 ;  /* 0x0000000c06077c36 */ /* 0x000fe40008000000 */
[----:B------:R-:W2:Y:S01]  /*24ec0*/  LDL.LU R6, [R1+0x624] ;  /* 0x0006240001067983 */ /* 0x000ea20000300800 */
[----:B------:R-:W-:Y:S02]  /*24ed0*/  ISETP.GT.AND P1, PT, R3, 0x1c, PT ;  /* 0x0000001c0300780c */ /* 0x000fe40003f24270 */
[-C--:B------:R-:W-:Y:S01]  /*24ee0*/  IADD3 R196, P3, R196, R5.reuse, RZ ;  /* 0x00000005c4c47210 */ /* 0x080fe20007f7e0ff */
[----:B------:R-:W2:Y:S01]  /*24ef0*/  LDL.LU R147, [R1+0x62c] ;  /* 0x00062c0001937983 */ /* 0x000ea20000300800 */
[----:B------:R-:W-:Y:S02]  /*24f00*/  SEL R8, RZ, 0x4, !P1 ;  /* 0x00000004ff087807 */ /* 0x000fe40004800000 */
[----:B------:R-:W-:Y:S01]  /*24f10*/  IADD3 R198, P4, R198, R5, RZ ;  /* 0x00000005c6c67210 */ /* 0x000fe20007f9e0ff */
[----:B------:R-:W-:Y:S01]  /*24f20*/  IMAD.X R195, R195, 0x1, R4, P3 ;  /* 0x00000001c3c37824 */ /* 0x000fe200018e0604 */
[----:B------:R-:W-:Y:S01]  /*24f30*/  SEL R8, R8, RZ, !P0 ;  /* 0x000000ff08087207 */ /* 0x000fe20004000000 */
[----:B------:R-:W2:Y:S03]  /*24f40*/  LDL.LU R149, [R1+0x634] ;  /* 0x0006340001957983 */ /* 0x000ea60000300800 */
[----:B------:R-:W-:Y:S01]  /*24f50*/  ISETP.NE.U32.AND P1, PT, R8, RZ, PT ;  /* 0x000000ff0800720c */ /* 0x000fe20003f25070 */
[----:B------:R-:W-:-:S02]  /*24f60*/  IMAD.MOV.U32 R8, RZ, RZ, R196 ;  /* 0x000000ffff087224 */ /* 0x000fc400078e00c4 */
[----:B------:R-:W-:Y:S02]  /*24f70*/  IMAD.MOV.U32 R9, RZ, RZ, R195 ;  /* 0x000000ffff097224 */ /* 0x000fe400078e00c3 */
[----:B------:R-:W-:-:S08]  /*24f80*/  IMAD.X R197, R197, 0x1, R4, P4 ;  /* 0x00000001c5c57824 */ /* 0x000fd000020e0604 */
        /* <DEDUP_REMOVED lines=25> */
[----:B------:R-:W-:-:S04]  /*25120*/  SEL R8, R8, RZ, !P0 ;  /* 0x000000ff08087207 */ /* 0x000fc80004000000 */
[----:B------:R-:W-:Y:S02]  /*25130*/  ISETP.NE.U32.AND P2, PT, R8, RZ, PT ;  /* 0x000000ff0800720c */ /* 0x000fe40003f45070 */
[----:B------:R-:W-:-:S04]  /*25140*/  SEL R8, RZ, 0x4, !P1 ;  /* 0x00000004ff087807 */ /* 0x000fc80004800000 */
[----:B------:R-:W-:-:S04]  /*25150*/  SEL R8, R8, RZ, !P0 ;  /* 0x000000ff08087207 */ /* 0x000fc80004000000 */
[----:B------:R-:W-:Y:S02]  /*25160*/  ISETP.NE.U32.AND P1, PT, R8, RZ, PT ;  /* 0x000000ff0800720c */ /* 0x000fe40003f25070 */
[----:B----4-:R-:W-:-:S05]  /*25170*/  IADD3 R148, P3, R148, R5, RZ ;  /* 0x0000000594947210 */ /* 0x010fca0007f7e0ff */
[----:B---3--:R-:W-:Y:S01]  /*25180*/  IMAD.X R150, R150, 0x1, R4, P3 ;  /* 0x0000000196967824 */ /* 0x008fe200018e0604 */
[----:B------:R1:W-:Y:S01]  /*25190*/  STL [R1+0x61c], R148 ;  /* 0x00061c9401007387 */ /* 0x0003e20000100800 */
[----:B------:R-:W-:-:S03]  /*251a0*/  IMAD.MOV.U32 R8, RZ, RZ, R148 ;  /* 0x000000ffff087224 */ /* 0x000fc600078e0094 */
[----:B------:R-:W-:Y:S01]  /*251b0*/  STL [R1+0x618], R150 ;  /* 0x0006189601007387 */ /* 0x000fe20000100800 */
[----:B--2---:R-:W-:-:S05]  /*251c0*/  IADD3 R6, P4, R6, R5, RZ ;  /* 0x0000000506067210 */ /* 0x004fca0007f9e0ff */
[----:B------:R2:W-:Y:S04]  /*251d0*/  STL [R1+0x624], R6 ;  /* 0x0006240601007387 */ /* 0x0005e80000100800 */
[----:B-1----:R-:W3:Y:S01]  /*251e0*/  LDL.LU R148, [R1+0x628] ;  /* 0x0006280001947983 */ /* 0x002ee20000300800 */
[----:B------:R-:W-:-:S05]  /*251f0*/  IMAD.X R11, R11, 0x1, R4, P4 ;  /* 0x000000010b0b7824 */ /* 0x000fca00020e0604 */
[----:B------:R1:W-:Y:S04]  /*25200*/  STL [R1+0x620], R11 ;  /* 0x0006200b01007387 */ /* 0x0003e80000100800 */
[----:B------:R-:W4:Y:S01]  /*25210*/  LDL.LU R151, [R1+0x630] ;  /* 0x0006300001977983 */ /* 0x000f220000300800 */
[----:B------:R-:W-:Y:S01]  /*25220*/  IMAD.MOV.U32 R9, RZ, RZ, R150 ;  /* 0x000000ffff097224 */ /* 0x000fe200078e0096 */
[----:B------:R-:W-:-:S04]  /*25230*/  IADD3 R147, P3, R147, R5, RZ ;  /* 0x0000000593937210 */ /* 0x000fc80007f7e0ff */
[----:B------:R2:W-:Y:S02]  /*25240*/  LDGSTS.E [R7+0x44000], desc[UR4][R8.64], P2 ;  /* 0x4400000008077fae */ /* 0x0005e40009121844 */
[----:B--2---:R-:W-:Y:S02]  /*25250*/  IMAD.MOV.U32 R8, RZ, RZ, R6 ;  /* 0x000000ffff087224 */ /* 0x004fe400078e0006 */
[----:B------:R-:W-:Y:S01]  /*25260*/  IMAD.MOV.U32 R9, RZ, RZ, R11 ;  /* 0x000000ffff097224 */ /* 0x000fe200078e000b */
[----:B------:R-:W2:Y:S04]  /*25270*/  LDL.LU R6, [R1+0x63c] ;  /* 0x00063c0001067983 */ /* 0x000ea80000300800 */
[----:B-1----:R-:W2:Y:S04]  /*25280*/  LDL.LU R11, [R1+0x65c] ;  /* 0x00065c00010b7983 */ /* 0x002ea80000300800 */
[----:B------:R1:W-:Y:S01]  /*25290*/  LDGSTS.E [R7+0x44004], desc[UR4][R8.64], P1 ;  /* 0x4400400008077fae */ /* 0x0003e20008921844 */
[----:B------:R-:W-:-:S03]  /*252a0*/  ISETP.GT.AND P1, PT, R3, 0x3e, PT ;  /* 0x0000003e0300780c */ /* 0x000fc60003f24270 */
[----:B------:R-:W-:Y:S01]  /*252b0*/  STL [R1+0x62c], R147 ;  /* 0x00062c9301007387 */ /* 0x000fe20000100800 */
[----:B-1----:R-:W-:Y:S02]  /*252c0*/  SEL R8, RZ, 0x4, !P1 ;  /* 0x00000004ff087807 */ /* 0x002fe40004800000 */
[----:B------:R-:W-:Y:S02]  /*252d0*/  ISETP.GT.AND P1, PT, R3, 0x3f, PT ;  /* 0x0000003f0300780c */ /* 0x000fe40003f24270 */
[----:B------:R-:W-:-:S04]  /*252e0*/  SEL R8, R8, RZ, !P0 ;  /* 0x000000ff08087207 */ /* 0x000fc80004000000 */
[----:B------:R-:W-:Y:S02]  /*252f0*/  ISETP.NE.U32.AND P2, PT, R8, RZ, PT ;  /* 0x000000ff0800720c */ /* 0x000fe40003f45070 */
[----:B------:R-:W-:Y:S02]  /*25300*/  SEL R8, RZ, 0x4, !P1 ;  /* 0x00000004ff087807 */ /* 0x000fe40004800000 */
[----:B------:R-:W-:Y:S02]  /*25310*/  IADD3 R149, P4, R149, R5, RZ ;  /* 0x0000000595957210 */ /* 0x000fe40007f9e0ff */
[----:B------:R-:W-:-:S04]  /*25320*/  SEL R8, R8, RZ, !P0 ;  /* 0x000000ff08087207 */ /* 0x000fc80004000000 */
[----:B------:R-:W-:Y:S01]  /*25330*/  ISETP.NE.U32.AND P1, PT, R8, RZ, PT ;  /* 0x000000ff0800720c */ /* 0x000fe20003f25070 */
[----:B------:R-:W-:Y:S02]  /*25340*/  IMAD.MOV.U32 R8, RZ, RZ, R147 ;  /* 0x000000ffff087224 */ /* 0x000fe400078e0093 */
[----:B---3--:R-:W-:-:S04]  /*25350*/  IMAD.X R148, R148, 0x1, R4, P3 ;  /* 0x0000000194947824 */ /* 0x008fc800018e0604 */
[----:B------:R-:W-:Y:S01]  /*25360*/  IMAD.MOV.U32 R9, RZ, RZ, R148 ;  /* 0x000000ffff097224 */ /* 0x000fe200078e0094 */
[----:B------:R1:W-:Y:S04]  /*25370*/  STL [R1+0x628], R148 ;  /* 0x0006289401007387 */ /* 0x0003e80000100800 */
[----:B------:R3:W-:Y:S01]  /*25380*/  LDGSTS.E [R7+0x44008], desc[UR4][R8.64], P2 ;  /* 0x4400800008077fae */ /* 0x0007e20009121844 */
[----:B-1----:R-:W1:Y:S01]  /*25390*/  S2R R148, SR_TID.X ;  /* 0x0000000000947919 */ /* 0x002e620000002100 */
[----:B----4-:R-:W-:Y:S02]  /*253a0*/  IMAD.X R151, R151, 0x1, R4, P4 ;  /* 0x0000000197977824 */ /* 0x010fe400020e0604 */
[----:B------:R4:W-:Y:S01]  /*253b0*/  STL [R1+0x634], R149 ;  /* 0x0006349501007387 */ /* 0x0009e20000100800 */
[----:B---3--:R-:W-:-:S03]  /*253c0*/  IMAD.MOV.U32 R8, RZ, RZ, R149 ;  /* 0x000000ffff087224 */ /* 0x008fc600078e0095 */
[----:B------:R-:W3:Y:S01]  /*253d0*/  LDL.LU R147, [R1+0x638] ;  /* 0x0006380001937983 */ /* 0x000ee20000300800 */
[----:B------:R-:W-:-:S03]  /*253e0*/  IMAD.MOV.U32 R9, RZ, RZ, R151 ;  /* 0x000000ffff097224 */ /* 0x000fc600078e0097 */
[----:B------:R1:W-:Y:S04]  /*253f0*/  STL [R1+0x630], R151 ;  /* 0x0006309701007387 */ /* 0x0003e80000100800 */
[----:B------:R-:W3:Y:S04]  /*25400*/  LDL.LU R150, [R1+0x658] ;  /* 0x0006580001967983 */ /* 0x000ee80000300800 */
[----:B------:R1:W-:Y:S04]  /*25410*/  LDGSTS.E [R7+0x4400c], desc[UR4][R8.64], P1 ;  /* 0x4400c00008077fae */ /* 0x0003e80008921844 */
[----:B----4-:R-:W4:Y:S01]  /*25420*/  LDL.LU R149, [R1+0x678] ;  /* 0x0006780001957983 */ /* 0x010f220000300800 */
[----:B--2---:R-:W-:Y:S01]  /*25430*/  IADD3 R11, P2, R11, R2, RZ ;  /* 0x000000020b0b7210 */ /* 0x004fe20007f5e0ff */
[----:B------:R-:W-:-:S02]  /*25440*/  ULEA UR8, UR60, UR6, 0x11 ;  /* 0x000000063c087291 */ /* 0x000fc4000f8e883f */
[----:B------:R-:W0:Y:S01]  /*25450*/  LDGDEPBAR ;  /* 0x00000000000079af */ /* 0x000e220000000000 */
[----:B-1----:R-:W-:-:S03]  /*25460*/  LOP3.LUT R148, R148, 0x3f, RZ, 0xc0, !PT ;  /* 0x0000003f94947812 */ /* 0x002fc600078ec0ff */
[----:B------:R-:W2:Y:S01]  /*25470*/  LDL.LU R7, [R1+0x67c] ;  /* 0x00067c0001077983 */ /* 0x000ea20000300800 */
[----:B------:R-:W-:-:S03]  /*25480*/  ISETP.GE.AND P1, PT, R148, R3, PT ;  /* 0x000000039400720c */ /* 0x000fc60003f26270 */
[----:B------:R-:W4:Y:S04]  /*25490*/  LDL.LU R151, [R1+0x698] ;  /* 0x0006980001977983 */ /* 0x000f280000300800 */
[----:B------:R-:W4:Y:S01]  /*254a0*/  LDL.LU R148, [R1+0x69c] ;  /* 0x00069c0001947983 */ /* 0x000f220000300800 */
[----:B------:R-:W-:Y:S02]  /*254b0*/  SEL R3, RZ, 0x4, P1 ;  /* 0x00000004ff037807 */ /* 0x000fe40000800000 */
[----:B------:R-:W-:Y:S02]  /*254c0*/  IADD3 R6, P1, R6, R2, RZ ;  /* 0x0000000206067210 */ /* 0x000fe40007f3e0ff */
[----:B------:R-:W-:-:S04]  /*254d0*/  SEL R3, R3, RZ, !P0 ;  /* 0x000000ff03037207 */ /* 0x000fc80004000000 */
[----:B------:R-:W-:Y:S01]  /*254e0*/  ISETP.NE.U32.AND P0, PT, R3, RZ, PT ;  /* 0x000000ff0300720c */ /* 0x000fe20003f05070 */
[----:B------:R1:W-:Y:S01]  /*254f0*/  STL [R1+0x63c], R6 ;  /* 0x00063c0601007387 */ /* 0x0003e20000100800 */
[----:B------:R-:W-:Y:S02]  /*25500*/  VIADD R3, R10, UR8 ;  /* 0x000000080a037c36 */ /* 0x000fe40008000000 */
[----:B------:R-:W-:Y:S02]  /*25510*/  IMAD.MOV.U32 R8, RZ, RZ, R6 ;  /* 0x000000ffff087224 */ /* 0x000fe400078e0006 */
[----:B---3--:R-:W-:-:S04]  /*25520*/  IMAD.X R147, R147, 0x1, R0, P1 ;  /* 0x0000000193937824 */ /* 0x008fc800008e0600 */
[----:B------:R-:W-:Y:S01]  /*25530*/  IMAD.MOV.U32 R9, RZ, RZ, R147 ;  /* 0x000000ffff097224 */ /* 0x000fe200078e0093 */
[----:B------:R3:W-:Y:S01]  /*25540*/  STL [R1+0x638], R147 ;  /* 0x0006389301007387 */ /* 0x0007e20000100800 */
[----:B------:R-:W-:-:S03]  /*25550*/  IMAD.X R150, R150, 0x1, R0, P2 ;  /* 0x0000000196967824 */ /* 0x000fc600010e0600 */
[----:B------:R4:W-:Y:S04]  /*25560*/  STL [R1+0x65c], R11 ;  /* 0x00065c0b01007387 */ /* 0x0009e80000100800 */
[----:B------:R4:W-:Y:S04]  /*25570*/  STL [R1+0x658], R150 ;  /* 0x0006589601007387 */ /* 0x0009e80000100800 */
[----:B-1----:R-:W4:Y:S04]  /*25580*/  LDL.LU R6, [R1+0x6bc] ;  /* 0x0006bc0001067983 */ /* 0x002f280000300800 */
[----:B------:R1:W-:Y:S01]  /*25590*/  LDGSTS.E [R3], desc[UR4][R8.64], P0 ;  /* 0x0000000008037fae */ /* 0x0003e20008121844 */
[----:B--2---:R-:W-:-:S03]  /*255a0*/  IADD3 R7, P1, R7, R2, RZ ;  /* 0x0000000207077210 */ /* 0x004fc60007f3e0ff */
[----:B---3--:R-:W2:Y:S02]  /*255b0*/  LDL.LU R147, [R1+0x6dc] ;  /* 0x0006dc0001937983 */ /* 0x008ea40000300800 */
[----:B----4-:R-:W-:Y:S02]  /*255c0*/  IMAD.X R149, R149, 0x1, R0, P1 ;  /* 0x0000000195957824 */ /* 0x010fe400008e0600 */
[----:B-1----:R-:W-:Y:S01]  /*255d0*/  IMAD.MOV.U32 R8, RZ, RZ, R11 ;  /* 0x000000ffff087224 */ /* 0x002fe200078e000b */
[----:B------:R-:W-:Y:S01]  /*255e0*/  IADD3 R148, P2, R148, R2, RZ ;  /* 0x0000000294947210 */ /* 0x000fe20007f5e0ff */
[----:B------:R-:W-:Y:S01]  /*255f0*/  IMAD.MOV.U32 R9, RZ, RZ, R150 ;  /* 0x000000ffff097224 */ /* 0x000fe200078e0096 */
[----:B------:R-:W3:Y:S04]  /*25600*/  LDL.LU R11, [R1+0x6b8] ;  /* 0x0006b800010b7983 */ /* 0x000ee80000300800 */
[----:B------:R-:W4:Y:S01]  /*25610*/  LDL.LU R150, [R1+0x6d8] ;  /* 0x0006d80001967983 */ /* 0x000f220000300800 */
[----:B------:R-:W-:-:S03]  /*25620*/  IMAD.X R151, R151, 0x1, R0, P2 ;  /* 0x0000000197977824 */ /* 0x000fc600010e0600 */
[----:B------:R1:W-:Y:S04]  /*25630*/  LDGSTS.E [R3+0x400], desc[UR4][R8.64], P0 ;  /* 0x0040000008037fae */ /* 0x0003e80008121844 */
[----:B------:R1:W-:Y:S04]  /*25640*/  STL [R1+0x67c], R7 ;  /* 0x00067c0701007387 */ /* 0x0003e80000100800 */
[----:B------:R1:W-:Y:S02]  /*25650*/  STL [R1+0x678], R149 ;  /* 0x0006789501007387 */ /* 0x0003e40000100800 */
[----:B-1----:R-:W-:-:S02]  /*25660*/  IMAD.MOV.U32 R8, RZ, RZ, R7 ;  /* 0x000000ffff087224 */ /* 0x002fc400078e0007 */
[----:B------:R1:W-:Y:S01]  /*25670*/  STL [R1+0x69c], R148 ;  /* 0x00069c9401007387 */ /* 0x0003e20000100800 */
[----:B------:R-:W-:-:S03]  /*25680*/  IMAD.MOV.U32 R9, RZ, RZ, R149 ;  /* 0x000000ffff097224 */ /* 0x000fc600078e0095 */
[----:B------:R-:W4:Y:S04]  /*25690*/  LDL.LU R7, [R1+0x6fc] ;  /* 0x0006fc0001077983 */ /* 0x000f280000300800 */
[----:B------:R1:W-:Y:S04]  /*256a0*/  STL [R1+0x698], R151 ;  /* 0x0006989701007387 */ /* 0x0003e80000100800 */
[----:B------:R1:W-:Y:S04]  /*256b0*/  LDGSTS.E [R3+0x800], desc[UR4][R8.64], P0 ;  /* 0x0080000008037fae */ /* 0x0003e80008121844 */
[----:B------:R-:W4:Y:S01]  /*256c0*/  LDL.LU R149, [R1+0x71c] ;  /* 0x00071c0001957983 */ /* 0x000f220000300800 */
[----:B-1----:R-:W-:-:S03]  /*256d0*/  IMAD.MOV.U32 R8, RZ, RZ, R148 ;  /* 0x000000ffff087224 */ /* 0x002fc600078e0094 */
[----:B------:R-:W4:Y:S01]  /*256e0*/  LDL.LU R148, [R1+0x6f8] ;  /* 0x0006f80001947983 */ /* 0x000f220000300800 */
[----:B------:R-:W-:-:S03]  /*256f0*/  IMAD.MOV.U32 R9, RZ, RZ, R151 ;  /* 0x000000ffff097224 */ /* 0x000fc600078e0097 */
[----:B------:R-:W4:Y:S04]  /*25700*/  LDL.LU R151, [R1+0x718] ;  /* 0x0007180001977983 */ /* 0x000f280000300800 */
[----:B------:R1:W-:Y:S01]  /*25710*/  LDGSTS.E [R3+0xc00], desc[UR4][R8.64], P0 ;  /* 0x00c0000008037fae */ /* 0x0003e20008121844 */
[----:B------:R-:W-:-:S05]  /*25720*/  IADD3 R6, P1, R6, R2, RZ ;  /* 0x0000000206067210 */ /* 0x000fca0007f3e0ff */
[----:B------:R4:W-:Y:S01]  /*25730*/  STL [R1+0x6bc], R6 ;  /* 0x0006bc0601007387 */ /* 0x0009e20000100800 */
[----:B--2---:R-:W-:Y:S01]  /*25740*/  IADD3 R147, P2, R147, R2, RZ ;  /* 0x0000000293937210 */ /* 0x004fe20007f5e0ff */
[----:B-1----:R-:W-:Y:S02]  /*25750*/  IMAD.MOV.U32 R8, RZ, RZ, R6 ;  /* 0x000000ffff087224 */ /* 0x002fe400078e0006 */
[--C-:B---3--:R-:W-:Y:S02]  /*25760*/  IMAD.X R11, R11, 0x1, R0.reuse, P1 ;  /* 0x000000010b0b7824 */ /* 0x108fe400008e0600 */
[----:B----4-:R-:W-:-:S03]  /*25770*/  IMAD.X R150, R150, 0x1, R0, P2 ;  /* 0x0000000196967824 */ /* 0x010fc600010e0600 */
[----:B------:R1:W-:Y:S01]  /*25780*/  STL [R1+0x6b8], R11 ;  /* 0x0006b80b01007387 */ /* 0x0003e20000100800 */
[----:B------:R-:W-:-:S03]  /*25790*/  IMAD.MOV.U32 R9, RZ, RZ, R11 ;  /* 0x000000ffff097224 */ /* 0x000fc600078e000b */
[----:B------:R2:W-:Y:S04]  /*257a0*/  STL [R1+0x6dc], R147 ;  /* 0x0006dc9301007387 */ /* 0x0005e80000100800 */
[----:B------:R-:W3:Y:S04]  /*257b0*/  LDL.LU R6, [R1+0x73c] ;  /* 0x00073c0001067983 */ /* 0x000ee80000300800 */
[----:B------:R4:W-:Y:S04]  /*257c0*/  STL [R1+0x6d8], R150 ;  /* 0x0006d89601007387 */ /* 0x0009e80000100800 */
[----:B------:R2:W-:Y:S01]  /*257d0*/  LDGSTS.E [R3+0x1000], desc[UR4][R8.64], P0 ;  /* 0x0100000008037fae */ /* 0x0005e20008121844 */
[----:B------:R-:W-:-:S03]  /*257e0*/  IADD3 R7, P1, R7, R2, RZ ;  /* 0x0000000207077210 */ /* 0x000fc60007f3e0ff */
[----:B-1----:R-:W3:Y:S01]  /*257f0*/  LDL.LU R11, [R1+0x75c] ;  /* 0x00075c00010b7983 */ /* 0x002ee20000300800 */
[----:B--2---:R-:W-:Y:S02]  /*25800*/  IMAD.MOV.U32 R8, RZ, RZ, R147 ;  /* 0x000000ffff087224 */ /* 0x004fe400078e0093 */
[----:B------:R-:W-:Y:S01]  /*25810*/  IMAD.MOV.U32 R9, RZ, RZ, R150 ;  /* 0x000000ffff097224 */ /* 0x000fe200078e0096 */
[----:B------:R-:W2:Y:S01]  /*25820*/  LDL.LU R147, [R1+0x738] ;  /* 0x0007380001937983 */ /* 0x000ea20000300800 */
[----:B------:R-:W-:-:S03]  /*25830*/  IADD3 R149, P2, R149, R2, RZ ;  /* 0x0000000295957210 */ /* 0x000fc60007f5e0ff */
[----:B----4-:R-:W4:Y:S04]  /*25840*/  LDL.LU R150, [R1+0x758] ;  /* 0x0007580001967983 */ /* 0x010f280000300800 */
[----:B------:R1:W-:Y:S01]  /*25850*/  LDGSTS.E [R3+0x1400], desc[UR4][R8.64], P0 ;  /* 0x0140000008037fae */ /* 0x0003e20008121844 */
[----:B------:R-:W-:-:S03]  /*25860*/  IMAD.X R148, R148, 0x1, R0, P1 ;  /* 0x0000000194947824 */ /* 0x000fc600008e0600 */
[----:B------:R1:W-:Y:S01]  /*25870*/  STL [R1+0x6fc], R7 ;  /* 0x0006fc0701007387 */ /* 0x0003e20000100800 */
[----:B------:R-:W-:-:S03]  /*25880*/  IMAD.X R151, R151, 0x1, R0, P2 ;  /* 0x0000000197977824 */ /* 0x000fc600010e0600 */
[----:B------:R1:W-:Y:S02]  /*25890*/  STL [R1+0x6f8], R148 ;  /* 0x0006f89401007387 */ /* 0x0003e40000100800 */
[----:B-1----:R-:W-:Y:S02]  /*258a0*/  IMAD.MOV.U32 R8, RZ, RZ, R7 ;  /* 0x000000ffff087224 */ /* 0x002fe400078e0007 */
        /* <DEDUP_REMOVED lines=11> */
[----:B---3--:R-:W-:-:S05]  /*25960*/  IADD3 R6, P1, R6, R2, RZ ;  /* 0x0000000206067210 */ /* 0x008fca0007f3e0ff */
[----:B------:R3:W-:Y:S01]  /*25970*/  STL [R1+0x73c], R6 ;  /* 0x00073c0601007387 */ /* 0x0007e20000100800 */
[----:B-1----:R-:W-:Y:S01]  /*25980*/  IMAD.MOV.U32 R8, RZ, RZ, R6 ;  /* 0x000000ffff087224 */ /* 0x002fe200078e0006 */
[----:B------:R-:W-:Y:S01]  /*25990*/  IADD3 R11, P2, R11, R2, RZ ;  /* 0x000000020b0b7210 */ /* 0x000fe20007f5e0ff */
[----:B--2---:R-:W-:-:S04]  /*259a0*/  IMAD.X R147, R147, 0x1, R0, P1 ;  /* 0x0000000193937824 */ /* 0x004fc800008e0600 */
[----:B----4-:R-:W-:Y:S01]  /*259b0*/  IMAD.X R150, R150, 0x1, R0, P2 ;  /* 0x0000000196967824 */ /* 0x010fe200010e0600 */
[----:B------:R1:W-:Y:S01]  /*259c0*/  STL [R1+0x738], R147 ;  /* 0x0007389301007387 */ /* 0x0003e20000100800 */
[----:B------:R-:W-:-:S03]  /*259d0*/  IMAD.MOV.U32 R9, RZ, RZ, R147 ;  /* 0x000000ffff097224 */ /* 0x000fc600078e0093 */
[----:B------:R2:W-:Y:S04]  /*259e0*/  STL [R1+0x75c], R11 ;  /* 0x00075c0b01007387 */ /* 0x0005e80000100800 */
[----:B---3--:R-:W3:Y:S04]  /*259f0*/  LDL.LU R6, [R1+0x7bc] ;  /* 0x0007bc0001067983 */ /* 0x008ee80000300800 */
        /* <DEDUP_REMOVED lines=443> */
[----:B------:R-:W-:Y:S01]  /*275b0*/  STL [R1+0xd7c], R7 ;  /* 0x000d7c0701007387 */ /* 0x000fe20000100800 */
[----:B------:R-:W-:-:S03]  /*275c0*/  IMAD.X R151, R151, 0x1, R0, P2 ;  /* 0x0000000197977824 */ /* 0x000fc600010e0600 */
[----:B------:R1:W-:Y:S02]  /*275d0*/  STL [R1+0xd78], R149 ;  /* 0x000d789501007387 */ /* 0x0003e40000100800 */
[----:B-1----:R-:W-:Y:S02]  /*275e0*/  IMAD.MOV.U32 R8, RZ, RZ, R7 ;  /* 0x000000ffff087224 */ /* 0x002fe400078e0007 */
[----:B------:R-:W-:Y:S01]  /*275f0*/  STL [R1+0xd9c], R148 ;  /* 0x000d9c9401007387 */ /* 0x000fe20000100800 */
        /* <DEDUP_REMOVED lines=11> */
[----:B-1----:R-:W-:Y:S01]  /*276b0*/  IMAD.MOV.U32 R8, RZ, RZ, R6 ;  /* 0x000000ffff087224 */ /* 0x002fe200078e0006 */
[----:B------:R1:W-:Y:S01]  /*276c0*/  STL [R1+0xdbc], R6 ;  /* 0x000dbc0601007387 */ /* 0x0003e20000100800 */
[----:B------:R-:W-:Y:S01]  /*276d0*/  IADD3 R147, P2, R147, R2, RZ ;  /* 0x0000000293937210 */ /* 0x000fe20007f5e0ff */
[----:B--2---:R-:W-:-:S04]  /*276e0*/  IMAD.X R11, R11, 0x1, R0, P1 ;  /* 0x000000010b0b7824 */ /* 0x004fc800008e0600 */
[----:B------:R-:W-:Y:S02]  /*276f0*/  IMAD.MOV.U32 R9, RZ, RZ, R11 ;  /* 0x000000ffff097224 */ /* 0x000fe400078e000b */
[----:B----4-:R-:W-:Y:S01]  /*27700*/  IMAD.X R150, R150, 0x1, R0, P2 ;  /* 0x0000000196967824 */ /* 0x010fe200010e0600 */
[----:B------:R2:W-:Y:S04]  /*27710*/  STL [R1+0xdb8], R11 ;  /* 0x000db80b01007387 */ /* 0x0005e80000100800 */
[----:B------:R3:W-:Y:S04]  /*27720*/  STL [R1+0xddc], R147 ;  /* 0x000ddc9301007387 */ /* 0x0007e80000100800 */
[----:B------:R4:W-:Y:S04]  /*27730*/  LDGSTS.E [R3+0x17000], desc[UR4][R8.64], P0 ;  /* 0x1700000008037fae */ /* 0x0009e80008121844 */
[----:B-1----:R-:W3:Y:S01]  /*27740*/  LDL.LU R6, [R1+0x644] ;  /* 0x0006440001067983 */ /* 0x002ee20000300800 */
[----:B------:R-:W-:Y:S01]  /*27750*/  IADD3 R149, P1, R149, R2, RZ ;  /* 0x0000000295957210 */ /* 0x000fe20007f3e0ff */
[----:B----4-:R-:W-:-:S02]  /*27760*/  IMAD.MOV.U32 R8, RZ, RZ, R147 ;  /* 0x000000ffff087224 */ /* 0x010fc400078e0093 */
[----:B------:R1:W-:Y:S01]  /*27770*/  STL [R1+0xdd8], R150 ;  /* 0x000dd89601007387 */ /* 0x0003e20000100800 */
[----:B------:R-:W-:-:S03]  /*27780*/  IMAD.MOV.U32 R9, RZ, RZ, R150 ;  /* 0x000000ffff097224 */ /* 0x000fc600078e0096 */
[----:B--2---:R-:W2:Y:S04]  /*27790*/  LDL.LU R11, [R1+0x664] ;  /* 0x00066400010b7983 */ /* 0x004ea80000300800 */
[----:B---3--:R-:W3:Y:S01]  /*277a0*/  LDL.LU R147, [R1+0x640] ;  /* 0x0006400001937983 */ /* 0x008ee20000300800 */
[----:B------:R-:W-:-:S03]  /*277b0*/  IADD3 R7, P2, R7, R2, RZ ;  /* 0x0000000207077210 */ /* 0x000fc60007f5e0ff */
[----:B------:R4:W-:Y:S04]  /*277c0*/  LDGSTS.E [R3+0x17400], desc[UR4][R8.64], P0 ;  /* 0x1740000008037fae */ /* 0x0009e80008121844 */
[----:B-1----:R-:W3:Y:S01]  /*277d0*/  LDL.LU R150, [R1+0x660] ;  /* 0x0006600001967983 */ /* 0x002ee20000300800 */
[----:B------:R-:W-:-:S03]  /*277e0*/  IMAD.X R151, R151, 0x1, R0, P1 ;  /* 0x0000000197977824 */ /* 0x000fc600008e0600 */
[----:B------:R1:W-:Y:S01]  /*277f0*/  STL [R1+0xdfc], R149 ;  /* 0x000dfc9501007387 */ /* 0x0003e20000100800 */
[----:B------:R-:W-:Y:S02]  /*27800*/  IMAD.X R148, R148, 0x1, R0, P2 ;  /* 0x0000000194947824 */ /* 0x000fe400010e0600 */
[----:B----4-:R-:W-:Y:S02]  /*27810*/  IMAD.MOV.U32 R8, RZ, RZ, R149 ;  /* 0x000000ffff087224 */ /* 0x010fe400078e0095 */
[----:B------:R-:W-:Y:S01]  /*27820*/  IMAD.MOV.U32 R9, RZ, RZ, R151 ;  /* 0x000000ffff097224 */ /* 0x000fe200078e0097 */
[----:B------:R-:W-:Y:S04]  /*27830*/  STL [R1+0xdf8], R151 ;  /* 0x000df89701007387 */ /* 0x000fe80000100800 */
[----:B------:R4:W-:Y:S04]  /*27840*/  STL [R1+0xe1c], R7 ;  /* 0x000e1c0701007387 */ /* 0x0009e80000100800 */
[----:B------:R4:W-:Y:S04]  /*27850*/  LDGSTS.E [R3+0x17800], desc[UR4][R8.64], P0 ;  /* 0x1780000008037fae */ /* 0x0009e80008121844 */
[----:B------:R4:W-:Y:S04]  /*27860*/  STL [R1+0xe18], R148 ;  /* 0x000e189401007387 */ /* 0x0009e80000100800 */
[----:B-1----:R-:W3:Y:S01]  /*27870*/  LDL.LU R149, [R1+0x680] ;  /* 0x0006800001957983 */ /* 0x002ee20000300800 */
[----:B----4-:R-:W-:-:S03]  /*27880*/  IMAD.MOV.U32 R8, RZ, RZ, R7 ;  /* 0x000000ffff087224 */ /* 0x010fc600078e0007 */
[----:B------:R-:W4:Y:S01]  /*27890*/  LDL.LU R7, [R1+0x684] ;  /* 0x0006840001077983 */ /* 0x000f220000300800 */
[----:B------:R-:W-:-:S03]  /*278a0*/  IMAD.MOV.U32 R9, RZ, RZ, R148 ;  /* 0x000000ffff097224 */ /* 0x000fc600078e0094 */
[----:B------:R-:W4:Y:S04]  /*278b0*/  LDL.LU R151, [R1+0x6a0] ;  /* 0x0006a00001977983 */ /* 0x000f280000300800 */
[----:B------:R-:W4:Y:S04]  /*278c0*/  LDL.LU R148, [R1+0x6a4] ;  /* 0x0006a40001947983 */ /* 0x000f280000300800 */
[----:B------:R1:W-:Y:S02]  /*278d0*/  LDGSTS.E [R3+0x17c00], desc[UR4][R8.64], P0 ;  /* 0x17c0000008037fae */ /* 0x0003e40008121844 */
[----:B-1----:R-:W-:-:S05]  /*278e0*/  LOP3.LUT R9, R10, 0x20, RZ, 0x3c, !PT ;  /* 0x000000200a097812 */ /* 0x002fca00078e3cff */
[----:B------:R-:W-:Y:S01]  /*278f0*/  VIADD R3, R9, UR8 ;  /* 0x0000000809037c36 */ /* 0x000fe20008000000 */
[----:B------:R-:W-:-:S05]  /*27900*/  IADD3 R6, P1, R6, R2, RZ ;  /* 0x0000000206067210 */ /* 0x000fca0007f3e0ff */
[----:B------:R1:W-:Y:S01]  /*27910*/  STL [R1+0x644], R6 ;  /* 0x0006440601007387 */ /* 0x0003e20000100800 */
[----:B--2---:R-:W-:Y:S01]  /*27920*/  IADD3 R11, P2, R11, R2, RZ ;  /* 0x000000020b0b7210 */ /* 0x004fe20007f5e0ff */
[----:B---3--:R-:W-:Y:S02]  /*27930*/  IMAD.X R147, R147, 0x1, R0, P1 ;  /* 0x0000000193937824 */ /* 0x008fe400008e0600 */
[----:B------:R-:W-:Y:S02]  /*27940*/  IMAD.MOV.U32 R8, RZ, RZ, R6 ;  /* 0x000000ffff087224 */ /* 0x000fe400078e0006 */
[----:B------:R-:W-:Y:S01]  /*27950*/  IMAD.MOV.U32 R9, RZ, RZ, R147 ;  /* 0x000000ffff097224 */ /* 0x000fe200078e0093 */
[----:B------:R2:W-:Y:S01]  /*27960*/  STL [R1+0x640], R147 ;  /* 0x0006409301007387 */ /* 0x0005e20000100800 */
[----:B------:R-:W-:-:S03]  /*27970*/  IMAD.X R150, R150, 0x1, R0, P2 ;  /* 0x0000000196967824 */ /* 0x000fc600010e0600 */
[----:B------:R3:W-:Y:S04]  /*27980*/  STL [R1+0x664], R11 ;  /* 0x0006640b01007387 */ /* 0x0007e80000100800 */
[----:B------:R3:W-:Y:S04]  /*27990*/  STL [R1+0x660], R150 ;  /* 0x0006609601007387 */ /* 0x0007e80000100800 */
[----:B-1----:R-:W4:Y:S04]  /*279a0*/  LDL.LU R6, [R1+0x6c4] ;  /* 0x0006c40001067983 */ /* 0x002f280000300800 */
[----:B------:R1:W-:Y:S04]  /*279b0*/  LDGSTS.E [R3+0x100], desc[UR4][R8.64], P0 ;  /* 0x0010000008037fae */ /* 0x0003e80008121844 */
[----:B--2---:R-:W2:Y:S01]  /*279c0*/  LDL.LU R147, [R1+0x6e4] ;  /* 0x0006e40001937983 */ /* 0x004ea20000300800 */
[----:B-1----:R-:W-:-:S02]  /*279d0*/  IMAD.MOV.U32 R8, RZ, RZ, R11 ;  /* 0x000000ffff087224 */ /* 0x002fc400078e000b */
[----:B------:R-:W-:Y:S01]  /*279e0*/  IMAD.MOV.U32 R9, RZ, RZ, R150 ;  /* 0x000000ffff097224 */ /* 0x000fe200078e0096 */
[----:B---3--:R-:W3:Y:S04]  /*279f0*/  LDL.LU R11, [R1+0x6c0] ;  /* 0x0006c000010b7983 */ /* 0x008ee80000300800 */
[----:B------:R-:W3:Y:S01]  /*27a00*/  LDL.LU R150, [R1+0x6e0] ;  /* 0x0006e00001967983 */ /* 0x000ee20000300800 */
[----:B----4-:R-:W-:-:S03]  /*27a10*/  IADD3 R7, P1, R7, R2, RZ ;  /* 0x0000000207077210 */ /* 0x010fc60007f3e0ff */
[----:B------:R1:W-:Y:S02]  /*27a20*/  LDGSTS.E [R3+0x500], desc[UR4][R8.64], P0 ;  /* 0x0050000008037fae */ /* 0x0003e40008121844 */
[--C-:B------:R-:W-:Y:S01]  /*27a30*/  IMAD.X R149, R149, 0x1, R0.reuse, P1 ;  /* 0x0000000195957824 */ /* 0x100fe200008e0600 */
[----:B------:R-:W-:Y:S01]  /*27a40*/  IADD3 R148, P2, R148, R2, RZ ;  /* 0x0000000294947210 */ /* 0x000fe20007f5e0ff */
[----:B------:R4:W-:Y:S04]  /*27a50*/  STL [R1+0x684], R7 ;  /* 0x0006840701007387 */ /* 0x0009e80000100800 */
[----:B------:R-:W-:Y:S01]  /*27a60*/  IMAD.X R151, R151, 0x1, R0, P2 ;  /* 0x0000000197977824 */ /* 0x000fe200010e0600 */
[----:B------:R4:W-:Y:S01]  /*27a70*/  STL [R1+0x680], R149 ;  /* 0x0006809501007387 */ /* 0x0009e20000100800 */
[----:B-1----:R-:W-:-:S02]  /*27a80*/  IMAD.MOV.U32 R8, RZ, RZ, R7 ;  /* 0x000000ffff087224 */ /* 0x002fc400078e0007 */
[----:B------:R-:W-:Y:S01]  /*27a90*/  IMAD.MOV.U32 R9, RZ, RZ, R149 ;  /* 0x000000ffff097224 */ /* 0x000fe200078e0095 */
[----:B------:R1:W-:Y:S04]  /*27aa0*/  STL [R1+0x6a4], R148 ;  /* 0x0006a49401007387 */ /* 0x0003e80000100800 */
[----:B----4-:R-:W4:Y:S04]  /*27ab0*/  LDL.LU R7, [R1+0x704] ;  /* 0x0007040001077983 */ /* 0x010f280000300800 */
        /* <DEDUP_REMOVED lines=8> */
[-C--:B------:R-:W-:Y:S02]  /*27b40*/  IADD3 R6, P1, R6, R2.reuse, RZ ;  /* 0x0000000206067210 */ /* 0x080fe40007f3e0ff */
[----:B--2---:R-:W-:-:S03]  /*27b50*/  IADD3 R147, P2, R147, R2, RZ ;  /* 0x0000000293937210 */ /* 0x004fc60007f5e0ff */
[----:B------:R2:W-:Y:S01]  /*27b60*/  STL [R1+0x6c4], R6 ;  /* 0x0006c40601007387 */ /* 0x0005e20000100800 */
[----:B-1----:R-:W-:Y:S02]  /*27b70*/  IMAD.MOV.U32 R8, RZ, RZ, R6 ;  /* 0x000000ffff087224 */ /* 0x002fe400078e0006 */
[--C-:B---3--:R-:W-:Y:S02]  /*27b80*/  IMAD.X R11, R11, 0x1, R0.reuse, P1 ;  /* 0x000000010b0b7824 */ /* 0x108fe400008e0600 */
[----:B------:R-:W-:-:S03]  /*27b90*/  IMAD.X R150, R150, 0x1, R0, P2 ;  /* 0x0000000196967824 */ /* 0x000fc600010e0600 */
[----:B------:R1:W-:Y:S01]  /*27ba0*/  STL [R1+0x6c0], R11 ;  /* 0x0006c00b01007387 */ /* 0x0003e20000100800 */
[----:B------:R-:W-:-:S03]  /*27bb0*/  IMAD.MOV.U32 R9, RZ, RZ, R11 ;  /* 0x000000ffff097224 */ /* 0x000fc600078e000b */
[----:B------:R3:W-:Y:S04]  /*27bc0*/  STL [R1+0x6e4], R147 ;  /* 0x0006e49301007387 */ /* 0x0007e80000100800 */
[----:B--2---:R-:W2:Y:S04]  /*27bd0*/  LDL.LU R6, [R1+0x744] ;  /* 0x0007440001067983 */ /* 0x004ea80000300800 */
[----:B------:R3:W-:Y:S04]  /*27be0*/  STL [R1+0x6e0], R150 ;  /* 0x0006e09601007387 */ /* 0x0007e80000100800 */
[----:B------:R3:W-:Y:S04]  /*27bf0*/  LDGSTS.E [R3+0x1100], desc[UR4][R8.64], P0 ;  /* 0x0110000008037fae */ /* 0x0007e80008121844 */
[----:B-1----:R-:W2:Y:S01]  /*27c00*/  LDL.LU R11, [R1+0x764] ;  /* 0x00076400010b7983 */ /* 0x002ea20000300800 */
[----:B----4-:R-:W-:Y:S01]  /*27c10*/  IADD3 R7, P1, R7, R2, RZ ;  /* 0x0000000207077210 */ /* 0x010fe20007f3e0ff */
[----:B---3--:R-:W-:-:S02]  /*27c20*/  IMAD.MOV.U32 R8, RZ, RZ, R147 ;  /* 0x000000ffff087224 */ /* 0x008fc400078e0093 */
[----:B------:R-:W-:Y:S01]  /*27c30*/  IMAD.MOV.U32 R9, RZ, RZ, R150 ;  /* 0x000000ffff097224 */ /* 0x000fe200078e0096 */
[----:B------:R-:W3:Y:S04]  /*27c40*/  LDL.LU R147, [R1+0x740] ;  /* 0x0007400001937983 */ /* 0x000ee80000300800 */
[----:B------:R-:W4:Y:S01]  /*27c50*/  LDL.LU R150, [R1+0x760] ;  /* 0x0007600001967983 */ /* 0x000f220000300800 */
[----:B------:R-:W-:-:S03]  /*27c60*/  IADD3 R149, P2, R149, R2, RZ ;  /* 0x0000000295957210 */ /* 0x000fc60007f5e0ff */
[----:B------:R1:W-:Y:S01]  /*27c70*/  LDGSTS.E [R3+0x1500], desc[UR4][R8.64], P0 ;  /* 0x0150000008037fae */ /* 0x0003e20008121844 */
[----:B------:R-:W-:-:S03]  /*27c80*/  IMAD.X R148, R148, 0x1, R0, P1 ;  /* 0x0000000194947824 */ /* 0x000fc600008e0600 */
[----:B------:R1:W-:Y:S01]  /*27c90*/  STL [R1+0x704], R7 ;  /* 0x0007040701007387 */ /* 0x0003e20000100800 */
[----:B------:R-:W-:-:S03]  /*27ca0*/  IMAD.X R151, R151, 0x1, R0, P2 ;  /* 0x0000000197977824 */ /* 0x000fc600010e0600 */
[----:B------:R1:W-:Y:S02]  /*27cb0*/  STL [R1+0x700], R148 ;  /* 0x0007009401007387 */ /* 0x0003e40000100800 */
[----:B-1----:R-:W-:Y:S02]  /*27cc0*/  IMAD.MOV.U32 R8, RZ, RZ, R7 ;  /* 0x000000ffff087224 */ /* 0x002fe400078e0007 */
[----:B------:R-:W-:Y:S01]  /*27cd0*/  IMAD.MOV.U32 R9, RZ, RZ, R148 ;  /* 0x000000ffff097224 */ /* 0x000fe200078e0094 */
[----:B------:R1:W-:Y:S04]  /*27ce0*/  STL [R1+0x724], R149 ;  /* 0x0007249501007387 */ /* 0x0003e80000100800 */
        /* <DEDUP_REMOVED lines=9> */
[----:B--2---:R-:W-:-:S05]  /*27d80*/  IADD3 R6, P1, R6, R2, RZ ;  /* 0x0000000206067210 */ /* 0x004fca0007f3e0ff */
[----:B------:R2:W-:Y:S01]  /*27d90*/  STL [R1+0x744], R6 ;  /* 0x0007440601007387 */ /* 0x0005e20000100800 */
[----:B-1----:R-:W-:Y:S01]  /*27da0*/  IMAD.MOV.U32 R8, RZ, RZ, R6 ;  /* 0x000000ffff087224 */ /* 0x002fe200078e0006 */
[----:B------:R-:W-:Y:S01]  /*27db0*/  IADD3 R11, P2, R11, R2, RZ ;  /* 0x000000020b0b7210 */ /* 0x000fe20007f5e0ff */
[----:B---3--:R-:W-:-:S04]  /*27dc0*/  IMAD.X R147, R147, 0x1, R0, P1 ;  /* 0x0000000193937824 */ /* 0x008fc800008e0600 */
[----:B----4-:R-:W-:Y:S01]  /*27dd0*/  IMAD.X R150, R150, 0x1, R0, P2 ;  /* 0x0000000196967824 */ /* 0x010fe200010e0600 */
[----:B------:R1:W-:Y:S01]  /*27de0*/  STL [R1+0x740], R147 ;  /* 0x0007409301007387 */ /* 0x0003e20000100800 */
[----:B------:R-:W-:-:S03]  /*27df0*/  IMAD.MOV.U32 R9, RZ, RZ, R147 ;  /* 0x000000ffff097224 */ /* 0x000fc600078e0093 */
[----:B------:R3:W-:Y:S04]  /*27e00*/  STL [R1+0x764], R11 ;  /* 0x0007640b01007387 */ /* 0x0007e80000100800 */
[----:B--2---:R-:W2:Y:S04]  /*27e10*/  LDL.LU R6, [R1+0x7c4] ;  /* 0x0007c40001067983 */ /* 0x004ea80000300800 */
[----:B------:R4:W-:Y:S04]  /*27e20*/  STL [R1+0x760], R150 ;  /* 0x0007609601007387 */ /* 0x0009e80000100800 */
[----:B------:R3:W-:Y:S04]  /*27e30*/  LDGSTS.E [R3+0x2100], desc[UR4][R8.64], P0 ;  /* 0x0210000008037fae */ /* 0x0007e80008121844 */
[----:B-1----:R-:W2:Y:S01]  /*27e40*/  LDL.LU R147, [R1+0x7e4] ;  /* 0x0007e40001937983 */ /* 0x002ea20000300800 */
[----:B------:R-:W-:Y:S01]  /*27e50*/  IADD3 R7, P1, R7, R2, RZ ;  /* 0x0000000207077210 */ /* 0x000fe20007f3e0ff */
[----:B---3--:R-:W-:-:S02]  /*27e60*/  IMAD.MOV.U32 R8, RZ, RZ, R11 ;  /* 0x000000ffff087224 */ /* 0x008fc400078e000b */
[----:B------:R-:W-:Y:S01]  /*27e70*/  IMAD.MOV.U32 R9, RZ, RZ, R150 ;  /* 0x000000ffff097224 */ /* 0x000fe200078e0096 */
[----:B------:R-:W3:Y:S01]  /*27e80*/  LDL.LU R11, [R1+0x7c0] ;  /* 0x0007c000010b7983 */ /* 0x000ee20000300800 */
        /* <DEDUP_REMOVED lines=24> */
[----:B------:R-:W-:Y:S01]  /*28010*/  IMAD.MOV.U32 R9, RZ, RZ, R11 ;  /* 0x000000ffff097224 */ /* 0x000fe200078e000b */
[----:B------:R1:W-:Y:S01]  /*28020*/  STL [R1+0x7c0], R11 ;  /* 0x0007c00b01007387 */ /* 0x0003e20000100800 */
[----:B----4-:R-:W-:-:S03]  /*28030*/  IMAD.X R150, R150, 0x1, R0, P2 ;  /* 0x0000000196967824 */ /* 0x010fc600010e0600 */
        /* <DEDUP_REMOVED lines=413> */
[----:B------:R-:W-:Y:S01]  /*29a10*/  IMAD.MOV.U32 R9, RZ, RZ, R149 ;  /* 0x000000ffff097224 */ /* 0x000fe200078e0095 */
[----:B------:R-:W-:Y:S04]  /*29a20*/  STL [R1+0xda4], R148 ;  /* 0x000da49401007387 */ /* 0x000fe80000100800 */
[----:B------:R1:W-:Y:S04]  /*29a30*/  LDGSTS.E [R3+0x16900], desc[UR4][R8.64], P0 ;  /* 0x1690000008037fae */ /* 0x0003e80008121844 */
[----:B------:R-:W4:Y:S04]  /*29a40*/  LDL.LU R149, [R1+0xe04] ;  /* 0x000e040001957983 */ /* 0x000f280000300800 */
[----:B------:R1:W-:Y:S04]  /*29a50*/  STL [R1+0xda0], R151 ;  /* 0x000da09701007387 */ /* 0x0003e80000100800 */
[----:B------:R-:W4:Y:S01]  /*29a60*/  LDL.LU R7, [R1+0xe24] ;  /* 0x000e240001077983 */ /* 0x000f220000300800 */
[----:B-1----:R-:W-:-:S02]  /*29a70*/  IMAD.MOV.U32 R9, RZ, RZ, R151 ;  /* 0x000000ffff097224 */ /* 0x002fc400078e0097 */
[----:B------:R-:W-:Y:S01]  /*29a80*/  IMAD.MOV.U32 R8, RZ, RZ, R148 ;  /* 0x000000ffff087224 */ /* 0x000fe200078e0094 */
[----:B------:R-:W4:Y:S04]  /*29a90*/  LDL.LU R151, [R1+0xe00] ;  /* 0x000e000001977983 */ /* 0x000f280000300800 */
[----:B------:R-:W4:Y:S04]  /*29aa0*/  LDL.LU R148, [R1+0xe20] ;  /* 0x000e200001947983 */ /* 0x000f280000300800 */
[----:B------:R1:W-:Y:S01]  /*29ab0*/  LDGSTS.E [R3+0x16d00], desc[UR4][R8.64], P0 ;  /* 0x16d0000008037fae */ /* 0x0003e20008121844 */
[----:B--2---:R-:W-:-:S05]  /*29ac0*/  IADD3 R6, P1, R6, R2, RZ ;  /* 0x0000000206067210 */ /* 0x004fca0007f3e0ff */
[----:B-1----:R-:W-:Y:S01]  /*29ad0*/  IMAD.MOV.U32 R8, RZ, RZ, R6 ;  /* 0x000000ffff087224 */ /* 0x002fe200078e0006 */
[----:B------:R1:W-:Y:S01]  /*29ae0*/  STL [R1+0xdc4], R6 ;  /* 0x000dc40601007387 */ /* 0x0003e20000100800 */
[----:B------:R-:W-:Y:S01]  /*29af0*/  IADD3 R147, P2, R147, R2, RZ ;  /* 0x0000000293937210 */ /* 0x000fe20007f5e0ff */
[----:B---3--:R-:W-:-:S04]  /*29b00*/  IMAD.X R11, R11, 0x1, R0, P1 ;  /* 0x000000010b0b7824 */ /* 0x008fc800008e0600 */
[----:B------:R-:W-:Y:S02]  /*29b10*/  IMAD.MOV.U32 R9, RZ, RZ, R11 ;  /* 0x000000ffff097224 */ /* 0x000fe400078e000b */
[----:B----4-:R-:W-:Y:S01]  /*29b20*/  IMAD.X R150, R150, 0x1, R0, P2 ;  /* 0x0000000196967824 */ /* 0x010fe200010e0600 */
[----:B------:R2:W-:Y:S04]  /*29b30*/  STL [R1+0xdc0], R11 ;  /* 0x000dc00b01007387 */ /* 0x0005e80000100800 */
[----:B------:R3:W-:Y:S04]  /*29b40*/  STL [R1+0xde4], R147 ;  /* 0x000de49301007387 */ /* 0x0007e80000100800 */
[----:B------:R4:W-:Y:S04]  /*29b50*/  LDGSTS.E [R3+0x17100], desc[UR4][R8.64], P0 ;  /* 0x1710000008037fae */ /* 0x0009e80008121844 */
[----:B-1----:R-:W3:Y:S04]  /*29b60*/  LDL.LU R6, [R1+0x64c] ;  /* 0x00064c0001067983 */ /* 0x002ee80000300800 */
[----:B------:R1:W-:Y:S01]  /*29b70*/  STL [R1+0xde0], R150 ;  /* 0x000de09601007387 */ /* 0x0003e20000100800 */
[----:B----4-:R-:W-:-:S03]  /*29b80*/  IMAD.MOV.U32 R8, RZ, RZ, R147 ;  /* 0x000000ffff087224 */ /* 0x010fc600078e0093 */
[----:B--2---:R-:W2:Y:S01]  /*29b90*/  LDL.LU R11, [R1+0x66c] ;  /* 0x00066c00010b7983 */ /* 0x004ea20000300800 */
[----:B------:R-:W-:Y:S01]  /*29ba0*/  IMAD.MOV.U32 R9, RZ, RZ, R150 ;  /* 0x000000ffff097224 */ /* 0x000fe200078e0096 */
[-C--:B------:R-:W-:Y:S02]  /*29bb0*/  IADD3 R149, P1, R149, R2.reuse, RZ ;  /* 0x0000000295957210 */ /* 0x080fe40007f3e0ff */
[----:B---3--:R-:W3:Y:S04]  /*29bc0*/  LDL.LU R147, [R1+0x648] ;  /* 0x0006480001937983 */ /* 0x008ee80000300800 */
[----:B------:R4:W-:Y:S01]  /*29bd0*/  LDGSTS.E [R3+0x17500], desc[UR4][R8.64], P0 ;  /* 0x1750000008037fae */ /* 0x0009e20008121844 */
[----:B------:R-:W-:-:S03]  /*29be0*/  IADD3 R7, P2, R7, R2, RZ ;  /* 0x0000000207077210 */ /* 0x000fc60007f5e0ff */
[----:B-1----:R-:W3:Y:S01]  /*29bf0*/  LDL.LU R150, [R1+0x668] ;  /* 0x0006680001967983 */ /* 0x002ee20000300800 */
[----:B------:R-:W-:-:S03]  /*29c00*/  IMAD.X R151, R151, 0x1, R0, P1 ;  /* 0x0000000197977824 */ /* 0x000fc600008e0600 */
[----:B------:R1:W-:Y:S01]  /*29c10*/  STL [R1+0xe04], R149 ;  /* 0x000e049501007387 */ /* 0x0003e20000100800 */
[----:B----4-:R-:W-:Y:S02]  /*29c20*/  IMAD.MOV.U32 R8, RZ, RZ, R149 ;  /* 0x000000ffff087224 */ /* 0x010fe400078e0095 */
[----:B------:R-:W-:Y:S02]  /*29c30*/  IMAD.X R148, R148, 0x1, R0, P2 ;  /* 0x0000000194947824 */ /* 0x000fe400010e0600 */
        /* <DEDUP_REMOVED lines=14> */
[-C--:B------:R-:W-:Y:S02]  /*29d20*/  IADD3 R6, P1, R6, R2.reuse, RZ ;  /* 0x0000000206067210 */ /* 0x080fe40007f3e0ff */
[----:B--2---:R-:W-:-:S03]  /*29d30*/  IADD3 R11, P2, R11, R2, RZ ;  /* 0x000000020b0b7210 */ /* 0x004fc60007f5e0ff */
[----:B------:R1:W-:Y:S01]  /*29d40*/  STL [R1+0x64c], R6 ;  /* 0x00064c0601007387 */ /* 0x0003e20000100800 */
        /* <DEDUP_REMOVED lines=979> */
[----:B------:R-:W-:Y:S04]  /*2da80*/  STL [R1+0xbf4], R147 ;  /* 0x000bf49301007387 */ /* 0x000fe80000100800 */
[----:B--2---:R-:W2:Y:S04]  /*2da90*/  LDL.LU R6, [R1+0xc54] ;  /* 0x000c540001067983 */ /* 0x004ea80000300800 */
[----:B------:R3:W-:Y:S04]  /*2daa0*/  STL [R1+0xbf0], R150 ;  /* 0x000bf09601007387 */ /* 0x0007e80000100800 */
[----:B------:R4:W-:Y:S04]  /*2dab0*/  LDGSTS.E [R3+0x13300], desc[UR4][R8.64], P0 ;  /* 0x1330000008037fae */ /* 0x0009e80008121844 */
[----:B-1----:R-:W2:Y:S01]  /*2dac0*/  LDL.LU R11, [R1+0xc74] ;  /* 0x000c7400010b7983 */ /* 0x002ea20000300800 */
[----:B------:R-:W-:Y:S01]  /*2dad0*/  IADD3 R7, P1, R7, R2, RZ ;  /* 0x0000000207077210 */ /* 0x000fe20007f3e0ff */
[----:B----4-:R-:W-:-:S02]  /*2dae0*/  IMAD.MOV.U32 R8, RZ, RZ, R147 ;  /* 0x000000ffff087224 */ /* 0x010fc400078e0093 */
[----:B------:R-:W-:Y:S02]  /*2daf0*/  IMAD.MOV.U32 R9, RZ, RZ, R150 ;  /* 0x000000ffff097224 */ /* 0x000fe400078e0096 */
[----:B---3--:R-:W3:Y:S01]  /*2db00*/  LDL.LU R150, [R1+0xc50] ;  /* 0x000c500001967983 */ /* 0x008ee20000300800 */
[----:B------:R-:W-:-:S03]  /*2db10*/  IADD3 R149, P2, R149, R2, RZ ;  /* 0x0000000295957210 */ /* 0x000fc60007f5e0ff */
[----:B------:R-:W4:Y:S04]  /*2db20*/  LDL.LU R147, [R1+0xc70] ;  /* 0x000c700001937983 */ /* 0x000f280000300800 */
        /* <DEDUP_REMOVED lines=43> */
[----:B------:R-:W-:Y:S04]  /*2dde0*/  STL [R1+0xcb4], R148 ;  /* 0x000cb49401007387 */ /* 0x000fe80000100800 */
        /* <DEDUP_REMOVED lines=10> */
[----:B-1----:R-:W-:Y:S01]  /*2de90*/  IMAD.MOV.U32 R8, RZ, RZ, R6 ;  /* 0x000000ffff087224 */ /* 0x002fe200078e0006 */
[----:B------:R-:W-:Y:S01]  /*2dea0*/  IADD3 R150, P2, R150, R2, RZ ;  /* 0x0000000296967210 */ /* 0x000fe20007f5e0ff */
[----:B---3--:R-:W-:-:S04]  /*2deb0*/  IMAD.X R11, R11, 0x1, R0, P1 ;  /* 0x000000010b0b7824 */ /* 0x008fc800008e0600 */
[----:B------:R-:W-:Y:S02]  /*2dec0*/  IMAD.MOV.U32 R9, RZ, RZ, R11 ;  /* 0x000000ffff097224 */ /* 0x000fe400078e000b */
[----:B----4-:R-:W-:-:S03]  /*2ded0*/  IMAD.X R147, R147, 0x1, R0, P2 ;  /* 0x0000000193937824 */ /* 0x010fc600010e0600 */
[----:B------:R1:W-:Y:S04]  /*2dee0*/  LDGSTS.E [R3+0x15300], desc[UR4][R8.64], P0 ;  /* 0x1530000008037fae */ /* 0x0003e80008121844 */
[----:B------:R2:W-:Y:S04]  /*2def0*/  STL [R1+0xcd4], R6 ;  /* 0x000cd40601007387 */ /* 0x0005e80000100800 */
[----:B------:R3:W-:Y:S01]  /*2df00*/  STL [R1+0xcd0], R11 ;  /* 0x000cd00b01007387 */ /* 0x0007e20000100800 */
[----:B-1----:R-:W-:Y:S02]  /*2df10*/  IMAD.MOV.U32 R8, RZ, RZ, R150 ;  /* 0x000000ffff087224 */ /* 0x002fe400078e0096 */
[----:B------:R-:W-:Y:S01]  /*2df20*/  IMAD.MOV.U32 R9, RZ, RZ, R147 ;  /* 0x000000ffff097224 */ /* 0x000fe200078e0093 */
[-C--:B------:R-:W-:Y:S01]  /*2df30*/  IADD3 R7, P1, R7, R2.reuse, RZ ;  /* 0x0000000207077210 */ /* 0x080fe20007f3e0ff */
[----:B------:R-:W-:Y:S04]  /*2df40*/  STL [R1+0xcf4], R150 ;  /* 0x000cf49601007387 */ /* 0x000fe80000100800 */
[----:B--2---:R-:W2:Y:S04]  /*2df50*/  LDL.LU R6, [R1+0xd54] ;  /* 0x000d540001067983 */ /* 0x004ea80000300800 */
[----:B------:R1:W-:Y:S01]  /*2df60*/  LDGSTS.E [R3+0x15700], desc[UR4][R8.64], P0 ;  /* 0x1570000008037fae */ /* 0x0003e20008121844 */
[----:B------:R-:W-:-:S03]  /*2df70*/  IADD3 R149, P2, R149, R2, RZ ;  /* 0x0000000295957210 */ /* 0x000fc60007f5e0ff */
[----:B------:R4:W-:Y:S04]  /*2df80*/  STL [R1+0xcf0], R147 ;  /* 0x000cf09301007387 */ /* 0x0009e80000100800 */
[----:B---3--:R-:W3:Y:S01]  /*2df90*/  LDL.LU R11, [R1+0xd74] ;  /* 0x000d7400010b7983 */ /* 0x008ee20000300800 */
[----:B------:R-:W-:-:S03]  /*2dfa0*/  IMAD.X R151, R151, 0x1, R0, P1 ;  /* 0x0000000197977824 */ /* 0x000fc600008e0600 */
[----:B----4-:R-:W5:Y:S01]  /*2dfb0*/  LDL.LU R147, [R1+0x1868] ;  /* 0x0018680001937983 */ /* 0x010f620000300800 */
[----:B-1----:R-:W-:Y:S02]  /*2dfc0*/  IMAD.MOV.U32 R8, RZ, RZ, R7 ;  /* 0x000000ffff087224 */ /* 0x002fe400078e0007 */
[----:B------:R-:W-:Y:S01]  /*2dfd0*/  IMAD.MOV.U32 R9, RZ, RZ, R151 ;  /* 0x000000ffff097224 */ /* 0x000fe200078e0097 */
[----:B------:R-:W4:Y:S01]  /*2dfe0*/  LDL.LU R150, [R1+0xd70] ;  /* 0x000d700001967983 */ /* 0x000f220000300800 */
[----:B------:R-:W-:-:S03]  /*2dff0*/  IMAD.X R148, R148, 0x1, R0, P2 ;  /* 0x0000000194947824 */ /* 0x000fc600010e0600 */
[----:B------:R-:W-:Y:S04]  /*2e000*/  STL [R1+0xd14], R7 ;  /* 0x000d140701007387 */ /* 0x000fe80000100800 */
[----:B------:R1:W-:Y:S04]  /*2e010*/  STL [R1+0xd10], R151 ;  /* 0x000d109701007387 */ /* 0x0003e80000100800 */
[----:B------:R1:W-:Y:S04]  /*2e020*/  LDGSTS.E [R3+0x15b00], desc[UR4][R8.64], P0 ;  /* 0x15b0000008037fae */ /* 0x0003e80008121844 */
[----:B------:R-:W-:Y:S04]  /*2e030*/  STL [R1+0xd34], R149 ;  /* 0x000d349501007387 */ /* 0x000fe80000100800 */
[----:B-1----:R-:W4:Y:S01]  /*2e040*/  LDL.LU R151, [R1+0xd94] ;  /* 0x000d940001977983 */ /* 0x002f220000300800 */
[----:B------:R-:W-:-:S02]  /*2e050*/  IMAD.MOV.U32 R8, RZ, RZ, R149 ;  /* 0x000000ffff087224 */ /* 0x000fc400078e0095 */
[----:B------:R-:W-:Y:S01]  /*2e060*/  IMAD.MOV.U32 R9, RZ, RZ, R148 ;  /* 0x000000ffff097224 */ /* 0x000fe200078e0094 */
[----:B------:R1:W-:Y:S04]  /*2e070*/  STL [R1+0xd30], R148 ;  /* 0x000d309401007387 */ /* 0x0003e80000100800 */
[----:B------:R-:W4:Y:S04]  /*2e080*/  LDL.LU R7, [R1+0xdb4] ;  /* 0x000db40001077983 */ /* 0x000f280000300800 */
[----:B------:R2:W-:Y:S04]  /*2e090*/  LDGSTS.E [R3+0x15f00], desc[UR4][R8.64], P0 ;  /* 0x15f0000008037fae */ /* 0x0005e80008121844 */
[----:B-1----:R-:W5:Y:S04]  /*2e0a0*/  LDL.LU R148, [R1+0x1864] ;  /* 0x0018640001947983 */ /* 0x002f680000300800 */
[----:B------:R-:W4:Y:S04]  /*2e0b0*/  LDL.LU R149, [R1+0xdb0] ;  /* 0x000db00001957983 */ /* 0x000f280000300800 */
[----:B------:R-:W4:Y:S01]  /*2e0c0*/  LDL.LU R9, [R1+0xd50] ;  /* 0x000d500001097983 */ /* 0x000f220000300800 */
[----:B--2---:R-:W-:-:S05]  /*2e0d0*/  IADD3 R6, P1, R6, R2, RZ ;  /* 0x0000000206067210 */ /* 0x004fca0007f3e0ff */
[----:B------:R-:W-:Y:S01]  /*2e0e0*/  IMAD.MOV.U32 R8, RZ, RZ, R6 ;  /* 0x000000ffff087224 */ /* 0x000fe200078e0006 */
[----:B---3--:R-:W-:Y:S01]  /*2e0f0*/  IADD3 R11, P2, R11, R2, RZ ;  /* 0x000000020b0b7210 */ /* 0x008fe20007f5e0ff */
[----:B------:R1:W-:Y:S04]  /*2e100*/  STL [R1+0xd54], R6 ;  /* 0x000d540601007387 */ /* 0x0003e80000100800 */
[--C-:B----4-:R-:W-:Y:S02]  /*2e110*/  IMAD.X R150, R150, 0x1, R0.reuse, P2 ;  /* 0x0000000196967824 */ /* 0x110fe400010e0600 */
[----:B------:R-:W-:-:S05]  /*2e120*/  IMAD.X R9, R9, 0x1, R0, P1 ;  /* 0x0000000109097824 */ /* 0x000fca00008e0600 */
[----:B------:R2:W-:Y:S04]  /*2e130*/  STL [R1+0xd50], R9 ;  /* 0x000d500901007387 */ /* 0x0005e80000100800 */
[----:B------:R3:W-:Y:S04]  /*2e140*/  LDGSTS.E [R3+0x16300], desc[UR4][R8.64], P0 ;  /* 0x1630000008037fae */ /* 0x0007e80008121844 */
[----:B------:R-:W-:Y:S04]  /*2e150*/  STL [R1+0xd74], R11 ;  /* 0x000d740b01007387 */ /* 0x000fe80000100800 */
[----:B-1----:R-:W4:Y:S01]  /*2e160*/  LDL.LU R6, [R1+0xdf4] ;  /* 0x000df40001067983 */ /* 0x002f220000300800 */
[----:B---3--:R-:W-:-:S02]  /*2e170*/  IMAD.MOV.U32 R8, RZ, RZ, R11 ;  /* 0x000000ffff087224 */ /* 0x008fc400078e000b */
[----:B--2---:R-:W-:Y:S01]  /*2e180*/  IMAD.MOV.U32 R9, RZ, RZ, R150 ;  /* 0x000000ffff097224 */ /* 0x004fe200078e0096 */
[----:B------:R1:W-:Y:S04]  /*2e190*/  STL [R1+0xd70], R150 ;  /* 0x000d709601007387 */ /* 0x0003e80000100800 */
[----:B------:R2:W-:Y:S04]  /*2e1a0*/  LDGSTS.E [R3+0x16700], desc[UR4][R8.64], P0 ;  /* 0x1670000008037fae */ /* 0x0005e80008121844 */
[----:B-1----:R-:W3:Y:S04]  /*2e1b0*/  LDL.LU R150, [R1+0xdf0] ;  /* 0x000df00001967983 */ /* 0x002ee80000300800 */
[----:B------:R-:W3:Y:S04]  /*2e1c0*/  LDL.LU R11, [R1+0xe34] ;  /* 0x000e3400010b7983 */ /* 0x000ee80000300800 */
[----:B------:R-:W4:Y:S01]  /*2e1d0*/  LDL.LU R9, [R1+0xd90] ;  /* 0x000d900001097983 */ /* 0x000f220000300800 */
[----:B------:R-:W-:-:S02]  /*2e1e0*/  IADD3 R151, P1, R151, R2, RZ ;  /* 0x0000000297977210 */ /* 0x000fc40007f3e0ff */
[----:B------:R-:W-:-:S03]  /*2e1f0*/  IADD3 R7, P2, R7, R2, RZ ;  /* 0x0000000207077210 */ /* 0x000fc60007f5e0ff */
[----:B--2---:R-:W-:Y:S02]  /*2e200*/  IMAD.MOV.U32 R8, RZ, RZ, R151 ;  /* 0x000000ffff087224 */ /* 0x004fe400078e0097 */
[--C-:B------:R-:W-:Y:S01]  /*2e210*/  IMAD.X R149, R149, 0x1, R0.reuse, P2 ;  /* 0x0000000195957824 */ /* 0x100fe200010e0600 */
[----:B------:R1:W-:Y:S01]  /*2e220*/  STL [R1+0xd94], R151 ;  /* 0x000d949701007387 */ /* 0x0003e20000100800 */
[----:B----4-:R-:W-:-:S05]  /*2e230*/  IMAD.X R9, R9, 0x1, R0, P1 ;  /* 0x0000000109097824 */ /* 0x010fca00008e0600 */
[----:B------:R2:W-:Y:S04]  /*2e240*/  STL [R1+0xd90], R9 ;  /* 0x000d900901007387 */ /* 0x0005e80000100800 */
[----:B------:R4:W-:Y:S04]  /*2e250*/  LDGSTS.E [R3+0x16b00], desc[UR4][R8.64], P0 ;  /* 0x16b0000008037fae */ /* 0x0009e80008121844 */
[----:B------:R-:W-:Y:S04]  /*2e260*/  STL [R1+0xdb4], R7 ;  /* 0x000db40701007387 */ /* 0x000fe80000100800 */
[----:B-1----:R-:W3:Y:S01]  /*2e270*/  LDL.LU R151, [R1+0xe30] ;  /* 0x000e300001977983 */ /* 0x002ee20000300800 */
[----:B----4-:R-:W-:-:S02]  /*2e280*/  IMAD.MOV.U32 R8, RZ, RZ, R7 ;  /* 0x000000ffff087224 */ /* 0x010fc400078e0007 */
[----:B--2---:R-:W-:Y:S01]  /*2e290*/  IMAD.MOV.U32 R9, RZ, RZ, R149 ;  /* 0x000000ffff097224 */ /* 0x004fe200078e0095 */
[----:B------:R1:W-:Y:S04]  /*2e2a0*/  STL [R1+0xdb0], R149 ;  /* 0x000db09501007387 */ /* 0x0003e80000100800 */
[----:B------:R2:W-:Y:S04]  /*2e2b0*/  LDGSTS.E [R3+0x16f00], desc[UR4][R8.64], P0 ;  /* 0x16f0000008037fae */ /* 0x0005e80008121844 */
[----:B-1----:R-:W5:Y:S04]  /*2e2c0*/  LDL.LU R149, [R1+0x1860] ;  /* 0x0018600001957983 */ /* 0x002f680000300800 */
[----:B------:R-:W4:Y:S04]  /*2e2d0*/  LDL R7, [R1+0xe40] ;  /* 0x000e400001077983 */ /* 0x000f280000100800 */
[----:B------:R-:W4:Y:S04]  /*2e2e0*/  LDL.LU R8, [R1+0xdd0] ;  /* 0x000dd00001087983 */ /* 0x000f280000300800 */
[----:B------:R-:W2:Y:S01]  /*2e2f0*/  LDL.LU R9, [R1+0xdd4] ;  /* 0x000dd40001097983 */ /* 0x000ea20000300800 */
[----:B------:R-:W-:-:S05]  /*2e300*/  IADD3 R6, P2, R6, R2, RZ ;  /* 0x0000000206067210 */ /* 0x000fca0007f5e0ff */
[----:B---3--:R-:W-:Y:S01]  /*2e310*/  IMAD.X R150, R150, 0x1, R0, P2 ;  /* 0x0000000196967824 */ /* 0x008fe200010e0600 */
[----:B--2---:R-:W-:-:S05]  /*2e320*/  IADD3 R9, P1, R9, R2, RZ ;  /* 0x0000000209097210 */ /* 0x004fca0007f3e0ff */
[----:B----4-:R-:W-:Y:S01]  /*2e330*/  IMAD.X R8, R8, 0x1, R0, P1 ;  /* 0x0000000108087824 */ /* 0x010fe200008e0600 */
[----:B------:R1:W-:Y:S04]  /*2e340*/  STL [R1+0xdd4], R9 ;  /* 0x000dd40901007387 */ /* 0x0003e80000100800 */
[----:B------:R2:W-:Y:S01]  /*2e350*/  STL [R1+0xdd0], R8 ;  /* 0x000dd00801007387 */ /* 0x0005e20000100800 */
[----:B-1----:R-:W-:-:S04]  /*2e360*/  LOP3.LUT R9, R9, R8, RZ, 0x3c, !PT ;  /* 0x0000000809097212 */ /* 0x002fc800078e3cff */
[----:B--2---:R-:W-:-:S04]  /*2e370*/  LOP3.LUT R8, R9, R8, RZ, 0x3c, !PT ;  /* 0x0000000809087212 */ /* 0x004fc800078e3cff */
[----:B------:R-:W-:Y:S01]  /*2e380*/  LOP3.LUT R9, R9, R8, RZ, 0x3c, !PT ;  /* 0x0000000809097212 */ /* 0x000fe200078e3cff */
[----:B------:R-:W-:Y:S04]  /*2e390*/  STL [R1+0xdf4], R6 ;  /* 0x000df40601007387 */ /* 0x000fe80000100800 */
[----:B------:R1:W-:Y:S04]  /*2e3a0*/  LDGSTS.E [R3+0x17300], desc[UR4][R8.64], P0 ;  /* 0x1730000008037fae */ /* 0x0003e80008121844 */
[----:B------:R2:W-:Y:S01]  /*2e3b0*/  STL [R1+0xdf0], R150 ;  /* 0x000df09601007387 */ /* 0x0005e20000100800 */
[----:B-1----:R-:W-:-:S02]  /*2e3c0*/  IMAD.MOV.U32 R8, RZ, RZ, R6 ;  /* 0x000000ffff087224 */ /* 0x002fc400078e0006 */
[----:B------:R-:W-:Y:S02]  /*2e3d0*/  IMAD.MOV.U32 R9, RZ, RZ, R150 ;  /* 0x000000ffff097224 */ /* 0x000fe400078e0096 */
[----:B--2---:R-:W5:Y:S04]  /*2e3e0*/  LDL.LU R150, [R1+0x185c] ;  /* 0x00185c0001967983 */ /* 0x004f680000300800 */
[----:B------:R-:W2:Y:S04]  /*2e3f0*/  LDL.LU R6, [R1+0x1858] ;  /* 0x0018580001067983 */ /* 0x000ea80000300800 */
[----:B------:R1:W-:Y:S04]  /*2e400*/  LDGSTS.E [R3+0x17700], desc[UR4][R8.64], P0 ;  /* 0x1770000008037fae */ /* 0x0003e80008121844 */
[----:B------:R-:W3:Y:S04]  /*2e410*/  LDL.LU R8, [R1+0xe10] ;  /* 0x000e100001087983 */ /* 0x000ee80000300800 */
[----:B------:R-:W1:Y:S01]  /*2e420*/  LDL.LU R9, [R1+0xe14] ;  /* 0x000e140001097983 */ /* 0x000e620000300800 */
[----:B------:R-:W-:-:S05]  /*2e430*/  IADD3 R11, P2, R11, R2, RZ ;  /* 0x000000020b0b7210 */ /* 0x000fca0007f5e0ff */
[----:B------:R-:W-:Y:S01]  /*2e440*/  IMAD.X R151, R151, 0x1, R0, P2 ;  /* 0x0000000197977824 */ /* 0x000fe200010e0600 */
[----:B-1----:R-:W-:-:S05]  /*2e450*/  IADD3 R9, P1, R9, R2, RZ ;  /* 0x0000000209097210 */ /* 0x002fca0007f3e0ff */
[----:B---3--:R-:W-:Y:S01]  /*2e460*/  IMAD.X R8, R8, 0x1, R0, P1 ;  /* 0x0000000108087824 */ /* 0x008fe200008e0600 */
[----:B------:R1:W-:Y:S04]  /*2e470*/  STL [R1+0xe14], R9 ;  /* 0x000e140901007387 */ /* 0x0003e80000100800 */
[----:B------:R3:W-:Y:S01]  /*2e480*/  STL [R1+0xe10], R8 ;  /* 0x000e100801007387 */ /* 0x0007e20000100800 */
[----:B-1----:R-:W-:-:S04]  /*2e490*/  LOP3.LUT R9, R9, R8, RZ, 0x3c, !PT ;  /* 0x0000000809097212 */ /* 0x002fc800078e3cff */
[----:B---3--:R-:W-:-:S04]  /*2e4a0*/  LOP3.LUT R8, R9, R8, RZ, 0x3c, !PT ;  /* 0x0000000809087212 */ /* 0x008fc800078e3cff */
[----:B------:R-:W-:-:S05]  /*2e4b0*/  LOP3.LUT R9, R9, R8, RZ, 0x3c, !PT ;  /* 0x0000000809097212 */ /* 0x000fca00078e3cff */
[----:B------:R1:W-:Y:S04]  /*2e4c0*/  LDGSTS.E [R3+0x17b00], desc[UR4][R8.64], P0 ;  /* 0x17b0000008037fae */ /* 0x0003e80008121844 */
[----:B------:R-:W-:Y:S01]  /*2e4d0*/  STL [R1+0xe34], R11 ;  /* 0x000e340b01007387 */ /* 0x000fe20000100800 */
[----:B-1----:R-:W-:Y:S02]  /*2e4e0*/  IMAD.MOV.U32 R8, RZ, RZ, R11 ;  /* 0x000000ffff087224 */ /* 0x002fe400078e000b */
[----:B------:R-:W-:Y:S01]  /*2e4f0*/  IMAD.MOV.U32 R9, RZ, RZ, R151 ;  /* 0x000000ffff097224 */ /* 0x000fe200078e0097 */
[----:B------:R1:W-:Y:S04]  /*2e500*/  STL [R1+0xe30], R151 ;  /* 0x000e309701007387 */ /* 0x0003e80000100800 */
[----:B------:R3:W-:Y:S01]  /*2e510*/  LDGSTS.E [R3+0x17f00], desc[UR4][R8.64], P0 ;  /* 0x17f0000008037fae */ /* 0x0007e20008121844 */
[----:B--2---:R-:W-:Y:S01]  /*2e520*/  ISETP.NE.U32.AND P0, PT, R6, R7, PT ;  /* 0x000000070600720c */ /* 0x004fe20003f05070 */
[----:B------:R-:W-:-:S02]  /*2e530*/  IMAD.MOV.U32 R7, RZ, RZ, R6 ;  /* 0x000000ffff077224 */ /* 0x000fc400078e0006 */
[----:B------:R-:W0:Y:S04]  /*2e540*/  LDGDEPBAR ;  /* 0x00000000000079af */ /* 0x000e280000000000 */
[----:B-1----:R3:W5:Y:S04]  /*2e550*/  LDL.LU R151, [R1+0x1854] ;  /* 0x0018540001977983 */ /* 0x0027680000300800 */
[----:B------:R3:W5:Y:S04]  /*2e560*/  LDL.LU R11, [R1+0x1850] ;  /* 0x00185000010b7983 */ /* 0x0007680000300800 */
[----:B------:R3:W5:Y:S01]  /*2e570*/  LDL.LU R6, [R1+0x184c] ;  /* 0x00184c0001067983 */ /* 0x0007620000300800 */
[----:B------:R-:W-:Y:S05]  /*2e580*/  @P0 BRA `(.L_x_1) ;  /* 0xffffff0c00900947 */ /* 0x000fea000383ffff */
.L_x_0:
[----:B------:R-:W-:Y:S01]  /*2e590*/  STL.64 [R1+0x1a28], R50 ;  /* 0x001a283201007387 */ /* 0x000fe20000100a00 */
[----:B------:R-:W-:Y:S01]  /*2e5a0*/  ULDC UR7, c[0x0][0x248] ;  /* 0x0000920000077ab9 */ /* 0x000fe20000000800 */
[----:B------:R-:W-:Y:S01]  /*2e5b0*/  ULDC UR8, c[0x0][0x22c] ;  /* 0x00008b0000087ab9 */ /* 0x000fe20000000800 */
[----:B------:R-:W1:Y:S01]  /*2e5c0*/  S2R R2, SR_TID.X ;  /* 0x0000000000027919 */ /* 0x000e620000002100 */
[----:B---3--:R-:W-:Y:S01]  /*2e5d0*/  LOP3.LUT R3, R3, 0xfffffeff, RZ, 0xc0, !PT ;  /* 0xfffffeff03037812 */ /* 0x008fe200078ec0ff */
[----:B------:R-:W-:Y:S01]  /*2e5e0*/  ULDC UR10, c[0x0][0x22c] ;  /* 0x00008b00000a7ab9 */ /* 0x000fe20000000800 */
[----:B------:R-:W-:Y:S01]  /*2e5f0*/  ULDC UR11, c[0x0][0x248] ;  /* 0x00009200000b7ab9 */ /* 0x000fe20000000800 */
[----:B------:R-:W-:Y:S01]  /*2e600*/  STL.64 [R1+0x1a20], R52 ;  /* 0x001a203401007387 */ /* 0x000fe20000100a00 */
[----:B------:R-:W-:Y:S01]  /*2e610*/  ULDC UR13, c[0x0][0x248] ;  /* 0x00009200000d7ab9 */ /* 0x000fe20000000800 */
[----:B------:R-:W-:Y:S01]  /*2e620*/  ULDC UR14, c[0x0][0x248] ;  /* 0x00009200000e7ab9 */ /* 0x000fe20000000800 */
[----:B------:R-:W-:Y:S01]  /*2e630*/  ULDC UR16, c[0x0][0x248] ;  /* 0x0000920000107ab9 */ /* 0x000fe20000000800 */
[----:B------:R2:W-:Y:S01]  /*2e640*/  STL.64 [R1+0x1a18], R54 ;  /* 0x001a183601007387 */ /* 0x0005e20000100a00 */
[----:B------:R-:W-:Y:S01]  /*2e650*/  ULDC UR17, c[0x0][0x248] ;  /* 0x0000920000117ab9 */ /* 0x000fe20000000800 */
        /* <DEDUP_REMOVED lines=10> */
[----:B--2---:R-:W2:Y:S01]  /*2e700*/  LDL.LU R55, [R1+0x8] ;  /* 0x0000080001377983 */ /* 0x004ea20000300800 */
[----:B------:R-:W-:Y:S01]  /*2e710*/  ULDC UR27, c[0x0][0x248] ;  /* 0x00009200001b7ab9 */ /* 0x000fe20000000800 */
[----:B------:R-:W-:Y:S01]  /*2e720*/  ULDC UR29, c[0x0][0x248] ;  /* 0x00009200001d7ab9 */ /* 0x000fe20000000800 */
[----:B------:R-:W-:Y:S01]  /*2e730*/  ULDC UR30, c[0x0][0x248] ;  /* 0x00009200001e7ab9 */ /* 0x000fe20000000800 */
[----:B------:R-:W3:Y:S01]  /*2e740*/  LDL.LU R52, [R1] ;  /* 0x0000000001347983 */ /* 0x000ee20000300800 */
[----:B------:R-:W-:Y:S01]  /*2e750*/  ULDC UR31, c[0x0][0x248] ;  /* 0x00009200001f7ab9 */ /* 0x000fe20000000800 */
[----:B------:R-:W-:Y:S01]  /*2e760*/  ULDC UR32, c[0x0][0x248] ;  /* 0x0000920000207ab9 */ /* 0x000fe20000000800 */
[----:B------:R-:W-:Y:S01]  /*2e770*/  ULDC UR33, c[0x0][0x248] ;  /* 0x0000920000217ab9 */ /* 0x000fe20000000800 */
[----:B------:R-:W4:Y:S01]  /*2e780*/  LDL.LU R51, [R1+0x414] ;  /* 0x0004140001337983 */ /* 0x000f220000300800 */
        /* <DEDUP_REMOVED lines=11> */
[----:B------:R-:W-:Y:S01]  /*2e840*/  STL [R1+0x1a10], R57 ;  /* 0x001a103901007387 */ /* 0x000fe20000100800 */
        /* <DEDUP_REMOVED lines=28> */
[----:B------:R-:W-:-:S04]  /*2ea10*/  DEPBAR.LE SB0, 0x0 ;  /* 0x000080000000791a */ /* 0x000fc80000000000 */
[----:B------:R-:W-:Y:S04]  /*2ea20*/  STL [R1+0x19f0], R65 ;  /* 0x0019f04101007387 */ /* 0x000fe80000100800 */
[----:B------:R-:W-:Y:S04]  /*2ea30*/  STL [R1+0x19ec], R67 ;  /* 0x0019ec4301007387 */ /* 0x000fe80000100800 */
[----:B------:R-:W-:Y:S04]  /*2ea40*/  STL [R1+0x19e8], R68 ;  /* 0x0019e84401007387 */ /* 0x000fe80000100800 */
[----:B------:R-:W-:Y:S04]  /*2ea50*/  STL [R1+0x19e4], R70 ;  /* 0x0019e44601007387 */ /* 0x000fe80000100800 */
[----:B------:R-:W-:Y:S04]  /*2ea60*/  STL [R1+0x19e0], R69 ;  /* 0x0019e04501007387 */ /* 0x000fe80000100800 */
[----:B------:R-:W-:Y:S04]  /*2ea70*/  STL [R1+0x19dc], R71 ;  /* 0x0019dc4701007387 */ /* 0x000fe80000100800 */
[----:B------:R-:W-:Y:S04]  /*2ea80*/  STL [R1+0x19d8], R72 ;  /* 0x0019d84801007387 */ /* 0x000fe80000100800 */
[----:B------:R-:W-:Y:S04]  /*2ea90*/  STL [R1+0x19d4], R74 ;  /* 0x0019d44a01007387 */ /* 0x000fe80000100800 */
[----:B------:R1:W-:Y:S04]  /*2eaa0*/  STL [R1+0x19d0], R73 ;  /* 0x0019d04901007387 */ /* 0x0003e80000100800 */
[----:B-1----:R-:W4:Y:S04]  /*2eab0*/  LDL.LU R73, [R1+0xe50] ;  /* 0x000e500001497983 */ /* 0x002f280000300800 */
[----:B------:R1:W-:Y:S04]  /*2eac0*/  STL [R1+0x19cc], R75 ;  /* 0x0019cc4b01007387 */ /* 0x0003e80000100800 */
[----:B-1----:R-:W4:Y:S01]  /*2ead0*/  LDL.LU R75, [R1+0xed0] ;  /* 0x000ed000014b7983 */ /* 0x002f220000300800 */
[----:B------:R-:W-:-:S03]  /*2eae0*/  IMAD.SHL.U32 R0, R2, 0x10, RZ ;  /* 0x0000001002007824 */ /* 0x000fc600078e00ff */
[----:B------:R-:W-:Y:S02]  /*2eaf0*/  STL [R1+0x19c8], R76 ;  /* 0x0019c84c01007387 */ /* 0x000fe40000100800 */
[----:B------:R-:W-:Y:S02]  /*2eb00*/  LOP3.LUT R0, R0, 0xf0, RZ, 0xc0, !PT ;  /* 0x000000f000007812 */ /* 0x000fe400078ec0ff */
        /* <DEDUP_REMOVED lines=14> */
[----:B------:R-:W-:Y:S04]  /*2ebf0*/  STL [R1+0x198c], R19 ;  /* 0x00198c1301007387 */ /* 0x000fe80000100800 */
[----:B------:R-:W-:Y:S01]  /*2ec00*/  STL [R1+0x1988], R23 ;  /* 0x0019881701007387 */ /* 0x000fe20000100800 */
[----:B-1---5:R-:W-:-:S03]  /*2ec10*/  VIADD R5, R6, 0x7 ;  /* 0x0000000706057836 */ /* 0x022fc60000000000 */
        /* <DEDUP_REMOVED lines=10> */
[----:B-1----:R-:W-:Y:S01]  /*2ecc0*/  IMAD R151, R6, UR7, RZ ;  /* 0x0000000706977c24 */ /* 0x002fe2000f8e02ff */
[----:B------:R-:W-:-:S02]  /*2ecd0*/  ULDC UR7, c[0x0][0x248] ;  /* 0x0000920000077ab9 */ /* 0x000fc40000000800 */
[----:B------:R-:W-:Y:S01]  /*2ece0*/  STL [R1+0x1934], R148 ;  /* 0x0019349401007387 */ /* 0x000fe20000100800 */
[----:B------:R-:W-:Y:S01]  /*2ecf0*/  VIADD R21, R151, UR7 ;  /* 0x0000000797157c36 */ /* 0x000fe20008000000 */
[----:B------:R-:W-:Y:S02]  /*2ed00*/  ULDC UR7, c[0x0][0x248] ;  /* 0x0000920000077ab9 */ /* 0x000fe40000000800 */
[----:B------:R-:W-:Y:S01]  /*2ed10*/  STL [R1+0x1930], R147 ;  /* 0x0019309301007387 */ /* 0x000fe20000100800 */
[----:B------:R-:W-:Y:S01]  /*2ed20*/  VIADD R54, R21, UR7 ;  /* 0x0000000715367c36 */ /* 0x000fe20008000000 */
[----:B------:R-:W-:Y:S02]  /*2ed30*/  ULDC UR7, c[0x0][0x248] ;  /* 0x0000920000077ab9 */ /* 0x000fe40000000800 */
[----:B------:R-:W-:Y:S01]  /*2ed40*/  STL [R1+0x192c], R146 ;  /* 0x00192c9201007387 */ /* 0x000fe20000100800 */
[----:B------:R-:W-:Y:S01]  /*2ed50*/  VIADD R207, R54, UR7 ;  /* 0x0000000736cf7c36 */ /* 0x000fe20008000000 */
        /* <DEDUP_REMOVED lines=53> */
[----:B--2---:R-:W-:Y:S02]  /*2f0b0*/  IMAD.MOV.U32 R17, RZ, RZ, R55 ;  /* 0x000000ffff117224 */ /* 0x004fe400078e0037 */
[----:B------:R-:W-:Y:S01]  /*2f0c0*/  VIADD R189, R190, UR7 ;  /* 0x00000007bebd7c36 */ /* 0x000fe20008000000 */
[----:B------:R-:W-:Y:S01]  /*2f0d0*/  ULDC UR7, c[0x0][0x248] ;  /* 0x0000920000077ab9 */ /* 0x000fe20000000800 */
[----:B------:R-:W-:Y:S01]  /*2f0e0*/  STL [R1+0x18e0], R127 ;  /* 0x0018e07f01007387 */ /* 0x000fe20000100800 */
[----:B---3--:R-:W-:-:S02]  /*2f0f0*/  IMAD.MOV.U32 R22, RZ, RZ, R52 ;  /* 0x000000ffff167224 */ /* 0x008fc400078e0034 */
[----:B------:R-:W-:Y:S01]  /*2f100*/  VIADD R188, R189, UR7 ;  /* 0x00000007bdbc7c36 */ /* 0x000fe20008000000 */
[----:B------:R-:W-:Y:S01]  /*2f110*/  ULDC UR7, c[0x0][0x248] ;  /* 0x0000920000077ab9 */ /* 0x000fe20000000800 */
[----:B------:R-:W-:Y:S01]  /*2f120*/  STL [R1+0x18dc], R126 ;  /* 0x0018dc7e01007387 */ /* 0x000fe20000100800 */
[----:B----4-:R-:W-:Y:S02]  /*2f130*/  IMAD.MOV.U32 R52, RZ, RZ, R53 ;  /* 0x000000ffff347224 */ /* 0x010fe400078e0035 */
[----:B------:R-:W-:Y:S01]  /*2f140*/  VIADD R187, R188, UR7 ;  /* 0x00000007bcbb7c36 */ /* 0x000fe20008000000 */
[----:B------:R-:W-:Y:S01]  /*2f150*/  ULDC UR7, c[0x0][0x248] ;  /* 0x0000920000077ab9 */ /* 0x000fe20000000800 */
[----:B------:R-:W-:Y:S01]  /*2f160*/  STL [R1+0x18d8], R125 ;  /* 0x0018d87d01007387 */ /* 0x000fe20000100800 */
[----:B------:R-:W-:Y:S02]  /*2f170*/  IMAD.MOV.U32 R53, RZ, RZ, R50 ;  /* 0x000000ffff357224 */ /* 0x000fe400078e0032 */
[----:B------:R-:W-:Y:S01]  /*2f180*/  VIADD R186, R187, UR7 ;  /* 0x00000007bbba7c36 */ /* 0x000fe20008000000 */
[----:B------:R-:W-:Y:S01]  /*2f190*/  ULDC UR7, c[0x0][0x248] ;  /* 0x0000920000077ab9 */ /* 0x000fe20000000800 */
[----:B------:R-:W-:Y:S01]  /*2f1a0*/  STL [R1+0x18d4], R124 ;  /* 0x0018d47c01007387 */ /* 0x000fe20000100800 */
[----:B------:R-:W-:-:S02]  /*2f1b0*/  IMAD.MOV.U32 R55, RZ, RZ, R51 ;  /* 0x000000ffff377224 */ /* 0x000fc400078e0033 */
[----:B------:R-:W-:Y:S01]  /*2f1c0*/  VIADD R185, R186, UR7 ;  /* 0x00000007bab97c36 */ /* 0x000fe20008000000 */
[----:B------:R-:W-:Y:S01]  /*2f1d0*/  ULDC UR7, c[0x0][0x248] ;  /* 0x0000920000077ab9 */ /* 0x000fe20000000800 */
[----:B------:R-:W-:Y:S02]  /*2f1e0*/  STL [R1+0x18d0], R123 ;  /* 0x0018d07b01007387 */ /* 0x000fe40000100800 */
        /* <DEDUP_REMOVED lines=62> */
[----:B------:R-:W-:Y:S01]  /*2f5d0*/  STL [R1+0x187c], R102 ;  /* 0x00187c6601007387 */ /* 0x000fe20000100800 */
[----:B------:R-:W-:Y:S01]  /*2f5e0*/  BAR.SYNC.DEFER_BLOCKING 0x0 ;  /* 0x0000000000007b1d */ /* 0x000fe20000010000 */
[----:B------:R-:W-:Y:S01]  /*2f5f0*/  VIADD R163, R164, UR7 ;  /* 0x00000007a4a37c36 */ /* 0x000fe20008000000 */
[----:B------:R-:W-:-:S04]  /*2f600*/  ISETP.GE.AND P0, PT, R73, R75, PT ;  /* 0x0000004b4900720c */ /* 0x000fc80003f06270 */
[----:B------:R-:W-:Y:S01]  /*2f610*/  ULDC UR7, c[0x0][0x248] ;  /* 0x0000920000077ab9 */ /* 0x000fe20000000800 */
[----:B------:R-:W-:Y:S01]  /*2f620*/  ISETP.LT.AND P2, PT, R5, UR10, !P0 ;  /* 0x0000000a05007c0c */ /* 0x000fe2000c741270 */
[----:B------:R-:W-:Y:S01]  /*2f630*/  VIADD R162, R163, UR7 ;  /* 0x00000007a3a27c36 */ /* 0x000fe20008000000 */
[----:B------:R-:W-:Y:S01]  /*2f640*/  ULDC UR7, c[0x0][0x248] ;  /* 0x0000920000077ab9 */ /* 0x000fe20000000800 */
[----:B------:R-:W-:Y:S01]  /*2f650*/  STL [R1+0x1878], R101 ;  /* 0x0018786501007387 */ /* 0x000fe20000100800 */
[----:B------:R-:W-:Y:S01]  /*2f660*/  ULDC UR10, c[0x0][0x248] ;  /* 0x00009200000a7ab9 */ /* 0x000fe20000000800 */
        /* <DEDUP_REMOVED lines=20> */
[----:B------:R1:W-:Y:S02]  /*2f7b0*/  STL [R1+0x185c], R94 ;  /* 0x00185c5e01007387 */ /* 0x0003e40000100800 */
        /* <DEDUP_REMOVED lines=8> */
[----:B-1----:R-:W-:Y:S01]  /*2f840*/  MOV R94, UR5 ;  /* 0x00000005005e7c02 */ /* 0x002fe20008000f00 */
[----:B------:R-:W-:Y:S01]  /*2f850*/  STL [R1+0x1850], R91 ;  /* 0x0018505b01007387 */ /* 0x000fe20000100800 */
[----:B------:R-:W-:Y:S01]  /*2f860*/  VIADD R15, R152, UR7 ;  /* 0x00000007980f7c36 */ /* 0x000fe20008000000 */
[----:B------:R-:W-:Y:S01]  /*2f870*/  ULDC UR7, c[0x0][0x248] ;  /* 0x0000920000077ab9 */ /* 0x000fe20000000800 */
[----:B------:R-:W-:Y:S01]  /*2f880*/  ULDC UR5, c[0x0][0x22c] ;  /* 0x00008b0000057ab9 */ /* 0x000fe20000000800 */
[----:B------:R-:W-:Y:S01]  /*2f890*/  STL [R1+0x184c], R89 ;  /* 0x00184c5901007387 */ /* 0x000fe20000100800 */
[----:B------:R-:W-:Y:S01]  /*2f8a0*/  VIADD R14, R15, UR7 ;  /* 0x000000070f0e7c36 */ /* 0x000fe20008000000 */
[----:B------:R-:W-:Y:S01]  /*2f8b0*/  ULDC UR7, c[0x0][0x248] ;  /* 0x0000920000077ab9 */ /* 0x000fe20000000800 */
[----:B--2---:R-:W-:Y:S01]  /*2f8c0*/  MOV R92, UR4 ;  /* 0x00000004005c7c02 */ /* 0x004fe20008000f00 */
[----:B------:R1:W-:Y:S01]  /*2f8d0*/  STL [R1+0x1950], R94 ;  /* 0x0019505e01007387 */ /* 0x0003e20000100800 */
[----:B------:R-:W-:Y:S01]  /*2f8e0*/  VIADD R13, R14, UR7 ;  /* 0x000000070e0d7c36 */ /* 0x000fe20008000000 */
[----:B------:R-:W-:Y:S01]  /*2f8f0*/  ULDC UR7, c[0x0][0x248] ;  /* 0x0000920000077ab9 */ /* 0x000fe20000000800 */
[----:B------:R-:W-:Y:S01]  /*2f900*/  ULDC UR4, c[0x0][0x22c] ;  /* 0x00008b0000047ab9 */ /* 0x000fe20000000800 */
[----:B------:R-:W2:Y:S01]  /*2f910*/  S2R R124, SR_TID.X ;  /* 0x00000000007c7919 */ /* 0x000ea20000002100 */
[----:B------:R-:W-:Y:S01]  /*2f920*/  VIADD R12, R13, UR7 ;  /* 0x000000070d0c7c36 */ /* 0x000fe20008000000 */
[----:B------:R-:W-:Y:S01]  /*2f930*/  ULDC UR7, c[0x0][0x248] ;  /* 0x0000920000077ab9 */ /* 0x000fe20000000800 */
[----:B------:R-:W-:Y:S02]  /*2f940*/  STL [R1+0x1954], R92 ;  /* 0x0019545c01007387 */ /* 0x000fe40000100800 */
[----:B------:R-:W-:Y:S01]  /*2f950*/  VIADD R11, R12, UR7 ;  /* 0x000000070c0b7c36 */ /* 0x000fe20008000000 */
[----:B------:R-:W-:-:S03]  /*2f960*/  ULDC UR7, c[0x0][0x248] ;  /* 0x0000920000077ab9 */ /* 0x000fc60000000800 */
        /* <DEDUP_REMOVED lines=11> */
[----:B------:R-:W-:Y:S01]  /*2fa20*/  ULDC UR7, c[0x0][0x248] ;  /* 0x0000920000077ab9 */ /* 0x000fe20000000800 */
[C---:B--2---:R-:W-:Y:S02]  /*2fa30*/  IMAD.SHL.U32 R4, R124.reuse, 0x40, RZ ;  /* 0x000000407c047824 */ /* 0x044fe400078e00ff */
[----:B------:R-:W-:Y:S01]  /*2fa40*/  VIADD R210, R211, UR7 ;  /* 0x00000007d3d27c36 */ /* 0x000fe20008000000 */
[----:B------:R-:W-:Y:S01]  /*2fa50*/  ULDC UR7, c[0x0][0x248] ;  /* 0x0000920000077ab9 */ /* 0x000fe20000000800 */
[----:B------:R-:W-:Y:S01]  /*2fa60*/  IMAD.SHL.U32 R2, R124, 0x8, RZ ;  /* 0x000000087c027824 */ /* 0x000fe200078e00ff */
[----:B------:R-:W-:Y:S01]  /*2fa70*/  LOP3.LUT R4, R4, 0x400, RZ, 0xc0, !PT ;  /* 0x0000040004047812 */ /* 0x000fe200078ec0ff */
[----:B------:R-:W-:Y:S01]  /*2fa80*/  VIADD R213, R210, UR7 ;  /* 0x00000007d2d57c36 */ /* 0x000fe20008000000 */
[----:B------:R-:W-:Y:S02]  /*2fa90*/  ULDC UR7, c[0x0][0x248] ;  /* 0x0000920000077ab9 */ /* 0x000fe40000000800 */
[----:B------:R-:W-:Y:S01]  /*2faa0*/  IADD3 R4, R4, UR6, R0 ;  /* 0x0000000604047c10 */ /* 0x000fe2000fffe000 */
[----:B------:R-:W-:Y:S01]  /*2fab0*/  VIADD R212, R213, UR7 ;  /* 0x00000007d5d47c36 */ /* 0x000fe20008000000 */
[----:B------:R-:W-:Y:S01]  /*2fac0*/  ULDC UR7, c[0x0][0x248] ;  /* 0x0000920000077ab9 */ /* 0x000fe20000000800 */
[----:B------:R-:W-:-:S02]  /*2fad0*/  LOP3.LUT R0, R2, 0x300, RZ, 0xc0, !PT ;  /* 0x0000030002007812 */ /* 0x000fc400078ec0ff */
[----:B------:R-:W-:Y:S01]  /*2fae0*/  VIADD R215, R212, UR7 ;  /* 0x00000007d4d77c36 */ /* 0x000fe20008000000 */
[----:B------:R-:W-:Y:S02]  /*2faf0*/  ULDC UR7, c[0x0][0x248] ;  /* 0x0000920000077ab9 */ /* 0x000fe40000000800 */
[----:B------:R-:W-:Y:S02]  /*2fb00*/  IMAD.IADD R4, R4, 0x1, R0 ;  /* 0x0000000104047824 */ /* 0x000fe400078e0200 */
[----:B------:R-:W-:Y:S01]  /*2fb10*/  VIADD R214, R215, UR7 ;  /* 0x00000007d7d67c36 */ /* 0x000fe20008000000 */
[----:B------:R-:W-:Y:S01]  /*2fb20*/  ULDC UR7, c[0x0][0x248] ;  /* 0x0000920000077ab9 */ /* 0x000fe20000000800 */
[----:B------:R-:W-:Y:S02]  /*2fb30*/  VIADD R0, R6, 0xa ;  /* 0x0000000a06007836 */ /* 0x000fe40000000000 */
[----:B------:R-:W-:Y:S01]  /*2fb40*/  VIADD R217, R214, UR7 ;  /* 0x00000007d6d97c36 */ /* 0x000fe20008000000 */
[----:B------:R-:W-:-:S02]  /*2fb50*/  ULDC UR7, c[0x0][0x248] ;  /* 0x0000920000077ab9 */ /* 0x000fc40000000800 */
[----:B------:R-:W-:Y:S01]  /*2fb60*/  ISETP.LT.AND P1, PT, R0, UR8, !P0 ;  /* 0x0000000800007c0c */ /* 0x000fe2000c721270 */
[----:B------:R-:W-:Y:S01]  /*2fb70*/  VIADD R216, R217, UR7 ;  /* 0x00000007d9d87c36 */ /* 0x000fe20008000000 */
[----:B------:R-:W-:Y:S01]  /*2fb80*/  ULDC UR7, c[0x0][0x248] ;  /* 0x0000920000077ab9 */ /* 0x000fe20000000800 */
[----:B------:R-:W-:Y:S01]  /*2fb90*/  VIADD R0, R6, 0x9 ;  /* 0x0000000906007836 */ /* 0x000fe20000000000 */
[----:B------:R-:W-:Y:S01]  /*2fba0*/  ULDC UR8, c[0x0][0x22c] ;  /* 0x00008b0000087ab9 */ /* 0x000fe20000000800 */
[----:B------:R-:W-:Y:S01]  /*2fbb0*/  VIADD R219, R216, UR7 ;  /* 0x00000007d8db7c36 */ /* 0x000fe20008000000 */
[----:B------:R-:W-:-:S03]  /*2fbc0*/  ULDC UR7, c[0x0][0x248] ;  /* 0x0000920000077ab9 */ /* 0x000fc60000000800 */
[----:B------:R-:W-:Y:S01]  /*2fbd0*/  VIADD R218, R219, UR7 ;  /* 0x00000007dbda7c36 */ /* 0x000fe20008000000 */
[----:B------:R-:W-:-:S03]  /*2fbe0*/  ULDC UR7, c[0x0][0x248] ;  /* 0x0000920000077ab9 */ /* 0x000fc60000000800 */
[----:B------:R-:W-:Y:S01]  /*2fbf0*/  VIADD R221, R218, UR7 ;  /* 0x00000007dadd7c36 */ /* 0x000fe20008000000 */
[----:B------:R-:W-:Y:S01]  /*2fc00*/  ULDC UR7, c[0x0][0x248] ;  /* 0x0000920000077ab9 */ /* 0x000fe20000000800 */
[----:B------:R-:W-:Y:S02]  /*2fc10*/  @P1 LOP3.LUT R3, R3, 0x100, RZ, 0xfc, !PT ;  /* 0x0000010003031812 */ /* 0x000fe400078efcff */
[----:B------:R-:W-:Y:S01]  /*2fc20*/  VIADD R220, R221, UR7 ;  /* 0x00000007dddc7c36 */ /* 0x000fe20008000000 */
[----:B------:R-:W-:Y:S01]  /*2fc30*/  ULDC UR7, c[0x0][0x248] ;  /* 0x0000920000077ab9 */ /* 0x000fe20000000800 */
[----:B------:R-:W-:Y:S01]  /*2fc40*/  ISETP.LT.AND P1, PT, R0, UR8, !P0 ;  /* 0x0000000800007c0c */ /* 0x000fe2000c721270 */
[----:B------:R-:W-:Y:S01]  /*2fc50*/  VIADD R0, R6, 0x8 ;  /* 0x0000000806007836 */ /* 0x000fe20000000000 */
[----:B------:R-:W-:Y:S01]  /*2fc60*/  LOP3.LUT R3, R3, 0xffffff7f, RZ, 0xc0, !PT ;  /* 0xffffff7f03037812 */ /* 0x000fe200078ec0ff */
[----:B------:R-:W-:Y:S01]  /*2fc70*/  VIADD R223, R220, UR7 ;  /* 0x00000007dcdf7c36 */ /* 0x000fe20008000000 */
[----:B------:R-:W-:Y:S01]  /*2fc80*/  ULDC UR7, c[0x0][0x248] ;  /* 0x0000920000077ab9 */ /* 0x000fe20000000800 */
[----:B------:R-:W-:-:S02]  /*2fc90*/  ULDC UR8, c[0x0][0x22c] ;  /* 0x00008b0000087ab9 */ /* 0x000fc40000000800 */
        /* <DEDUP_REMOVED lines=8> */
[----:B------:R-:W-:Y:S01]  /*2fd20*/  ULDC UR8, c[0x0][0x248] ;  /* 0x0000920000087ab9 */ /* 0x000fe20000000800 */
[----:B------:R-:W-:Y:S01]  /*2fd30*/  VIADD R227, R224, UR7 ;  /* 0x00000007e0e37c36 */ /* 0x000fe20008000000 */
[----:B------:R-:W-:Y:S01]  /*2fd40*/  ULDC UR7, c[0x0][0x248] ;  /* 0x0000920000077ab9 */ /* 0x000fe20000000800 */
[----:B------:R-:W-:-:S02]  /*2fd50*/  LOP3.LUT R3, R3, 0xffffffbf, RZ, 0xc0, !PT ;  /* 0xffffffbf03037812 */ /* 0x000fc400078ec0ff */
[----:B------:R-:W-:Y:S01]  /*2fd60*/  VIADD R226, R227, UR7 ;  /* 0x00000007e3e27c36 */ /* 0x000fe20008000000 */
[----:B------:R-:W-:-:S03]  /*2fd70*/  ULDC UR7, c[0x0][0x248] ;  /* 0x0000920000077ab9 */ /* 0x000fc60000000800 */
[----:B------:R-:W-:Y:S01]  /*2fd80*/  VIADD R229, R226, UR7 ;  /* 0x00000007e2e57c36 */ /* 0x000fe20008000000 */
[----:B------:R-:W-:Y:S02]  /*2fd90*/  ULDC UR7, c[0x0][0x248] ;  /* 0x0000920000077ab9 */ /* 0x000fe40000000800 */
[----:B------:R-:W-:Y:S01]  /*2fda0*/  @P1 LOP3.LUT R3, R3, 0x40, RZ, 0xfc, !PT ;  /* 0x0000004003031812 */ /* 0x000fe200078efcff */
[----:B------:R-:W-:Y:S01]  /*2fdb0*/  VIADD R228, R229, UR7 ;  /* 0x00000007e5e47c36 */ /* 0x000fe20008000000 */
[----:B------:R-:W-:Y:S02]  /*2fdc0*/  ULDC UR7, c[0x0][0x248] ;  /* 0x0000920000077ab9 */ /* 0x000fe40000000800 */
[----:B------:R-:W-:Y:S01]  /*2fdd0*/  LOP3.LUT R3, R3, 0xffffffdf, RZ, 0xc0, !PT ;  /* 0xffffffdf03037812 */ /* 0x000fe200078ec0ff */
[----:B------:R-:W-:Y:S01]  /*2fde0*/  VIADD R231, R228, UR7 ;  /* 0x00000007e4e77c36 */ /* 0x000fe20008000000 */
[----:B------:R-:W-:Y:S02]  /*2fdf0*/  ULDC UR7, c[0x0][0x248] ;  /* 0x0000920000077ab9 */ /* 0x000fe40000000800 */
[----:B------:R-:W-:Y:S01]  /*2fe00*/  @P2 LOP3.LUT R3, R3, 0x20, RZ, 0xfc, !PT ;  /* 0x0000002003032812 */ /* 0x000fe200078efcff */
        /* <DEDUP_REMOVED lines=46> */
[----:B-1----:R-:W-:Y:S01]  /*300f0*/  VIADD R94, R252, UR7 ;  /* 0x00000007fc5e7c36 */ /* 0x002fe20008000000 */
        /* <DEDUP_REMOVED lines=120> */
[----:B------:R-:W-:Y:S02]  /*30880*/  ULDC UR7, c[0x0][0x244] ;  /* 0x0000910000077ab9 */ /* 0x000fe40000000800 */
[----:B------:R-:W-:Y:S01]  /*30890*/  IMAD R0, R73, UR7, RZ ;  /* 0x0000000749007c24 */ /* 0x000fe2000f8e02ff */
[----:B------:R-:W-:Y:S01]  /*308a0*/  ULDC UR7, c[0x0][0x248] ;  /* 0x0000920000077ab9 */ /* 0x000fe20000000800 */
[----:B------:R-:W-:Y:S01]  /*308b0*/  VIADD R147, R19, UR8 ;  /* 0x0000000813937c36 */ /* 0x000fe20008000000 */
[----:B------:R-:W-:Y:S02]  /*308c0*/  ULDC.64 UR8, c[0x0][0x220] ;  /* 0x0000880000087ab9 */ /* 0x000fe40000000a00 */
[C---:B------:R-:W-:Y:S01]  /*308d0*/  LEA R2, P1, R0.reuse, UR8, 0x2 ;  /* 0x0000000800027c11 */ /* 0x040fe2000f8210ff */
[----:B------:R-:W-:Y:S01]  /*308e0*/  VIADD R90, R147, UR7 ;  /* 0x00000007935a7c36 */ /* 0x000fe20008000000 */
[----:B------:R-:W-:Y:S01]  /*308f0*/  ULDC UR7, c[0x0][0x248] ;  /* 0x0000920000077ab9 */ /* 0x000fe20000000800 */
[----:B------:R-:W-:Y:S01]  /*30900*/  ULDC UR8, c[0x0][0x248] ;  /* 0x0000920000087ab9 */ /* 0x000fe20000000800 */
[----:B------:R-:W-:Y:S01]  /*30910*/  LEA.HI.X.SX32 R0, R0, UR9, 0x2, P1 ;  /* 0x0000000900007c11 */ /* 0x000fe200088f16ff */
[----:B------:R-:W-:Y:S01]  /*30920*/  VIADD R139, R90, UR7 ;  /* 0x000000075a8b7c36 */ /* 0x000fe20008000000 */
[-C--:B------:R-:W-:Y:S01]  /*30930*/  LEA R120, P2, R151, R2.reuse, 0x2 ;  /* 0x0000000297787211 */ /* 0x080fe200078410ff */
[----:B------:R-:W-:Y:S01]  /*30940*/  ULDC UR7, c[0x0][0x248] ;  /* 0x0000920000077ab9 */ /* 0x000fe20000000800 */
[----:B------:R-:W-:Y:S01]  /*30950*/  LEA R50, P1, R21, R2, 0x2 ;  /* 0x0000000215327211 */ /* 0x000fe200078210ff */
[----:B------:R-:W-:Y:S01]  /*30960*/  VIADD R138, R139, UR7 ;  /* 0x000000078b8a7c36 */ /* 0x000fe20008000000 */
[----:B------:R-:W-:Y:S01]  /*30970*/  LEA.HI.X.SX32 R121, R151, R0, 0x2, P2 ;  /* 0x0000000097797211 */ /* 0x000fe200010f16ff */
[----:B------:R-:W-:Y:S01]  /*30980*/  ULDC UR7, c[0x0][0x248] ;  /* 0x0000920000077ab9 */ /* 0x000fe20000000800 */
[----:B------:R-:W-:Y:S01]  /*30990*/  LEA R150, P2, R54, R2, 0x2 ;  /* 0x0000000236967211 */ /* 0x000fe200078410ff */
[----:B------:R-:W-:Y:S01]  /*309a0*/  VIADD R77, R138, UR8 ;  /* 0x000000088a4d7c36 */ /* 0x000fe20008000000 */
[-C--:B------:R-:W-:Y:S01]  /*309b0*/  LEA.HI.X.SX32 R51, R21, R0.reuse, 0x2, P1 ;  /* 0x0000000015337211 */ /* 0x080fe200008f16ff */
[----:B------:R-:W-:Y:S01]  /*309c0*/  STL.64 [R1+0x17e0], R120 ;  /* 0x0017e07801007387 */ /* 0x000fe20000100a00 */
[----:B------:R-:W-:Y:S01]  /*309d0*/  LEA.HI.X.SX32 R151, R54, R0, 0x2, P2 ;  /* 0x0000000036977211 */ /* 0x000fe200010f16ff */
[----:B------:R-:W-:Y:S01]  /*309e0*/  VIADD R135, R77, UR7 ;  /* 0x000000074d877c36 */ /* 0x000fe20008000000 */
[----:B------:R-:W-:Y:S01]  /*309f0*/  ULDC UR9, c[0x0][0x248] ;  /* 0x0000920000097ab9 */ /* 0x000fe20000000800 */
[----:B------:R1:W-:Y:S01]  /*30a00*/  STL.64 [R1+0x17e8], R50 ;  /* 0x0017e83201007387 */ /* 0x0003e20000100a00 */
[C---:B------:R-:W-:Y:S01]  /*30a10*/  LEA R54, P2, R206.reuse, R2, 0x2 ;  /* 0x00000002ce367211 */ /* 0x040fe200078410ff */
[----:B------:R-:W-:Y:S01]  /*30a20*/  IMAD.MOV.U32 R21, RZ, RZ, R55 ;  /* 0x000000ffff157224 */ /* 0x000fe200078e0037 */
[----:B------:R-:W-:Y:S01]  /*30a30*/  ULDC UR8, c[0x0][0x248] ;  /* 0x0000920000087ab9 */ /* 0x000fe20000000800 */
[----:B------:R-:W-:Y:S01]  /*30a40*/  VIADD R136, R135, UR9 ;  /* 0x0000000987887c36 */ /* 0x000fe20008000000 */
[----:B------:R-:W-:Y:S01]  /*30a50*/  ULDC UR7, c[0x0][0x248] ;  /* 0x0000920000077ab9 */ /* 0x000fe20000000800 */
[----:B-1----:R-:W2:Y:S01]  /*30a60*/  LDL.LU.64 R50, [R1+0x1a28] ;  /* 0x001a280001327983 */ /* 0x002ea20000300a00 */
[----:B------:R-:W-:Y:S01]  /*30a70*/  LEA.HI.X.SX32 R55, R206, R0, 0x2, P2 ;  /* 0x00000000ce377211 */ /* 0x000fe200010f16ff */
[----:B------:R-:W-:Y:S01]  /*30a80*/  VIADD R87, R136, UR10 ;  /* 0x0000000a88577c36 */ /* 0x000fe20008000000 */
[----:B------:R-:W-:Y:S01]  /*30a90*/  ULDC UR9, c[0x0][0x248] ;  /* 0x0000920000097ab9 */ /* 0x000fe20000000800 */
[----:B------:R1:W-:Y:S01]  /*30aa0*/  STL.64 [R1+0x17d8], R150 ;  /* 0x0017d89601007387 */ /* 0x0003e20000100a00 */
[----:B------:R-:W-:Y:S01]  /*30ab0*/  LEA R206, P2, R204, R2, 0x2 ;  /* 0x00000002ccce7211 */ /* 0x000fe200078410ff */
[----:B------:R-:W-:Y:S01]  /*30ac0*/  VIADD R79, R87, UR8 ;  /* 0x00000008574f7c36 */ /* 0x000fe20008000000 */
[----:B------:R-:W-:Y:S01]  /*30ad0*/  ULDC UR10, c[0x0][0x248] ;  /* 0x00009200000a7ab9 */ /* 0x000fe20000000800 */
[----:B------:R-:W-:-:S02]  /*30ae0*/  ULDC UR8, c[0x0][0x248] ;  /* 0x0000920000087ab9 */ /* 0x000fc40000000800 */
[----:B------:R-:W-:Y:S01]  /*30af0*/  VIADD R134, R79, UR11 ;  /* 0x0000000b4f867c36 */ /* 0x000fe20008000000 */
[----:B------:R-:W-:-:S03]  /*30b00*/  ULDC UR11, c[0x0][0x248] ;  /* 0x00009200000b7ab9 */ /* 0x000fc60000000800 */
[----:B------:R-:W-:Y:S01]  /*30b10*/  VIADD R5, R134, UR13 ;  /* 0x0000000d86057c36 */ /* 0x000fe20008000000 */
[----:B------:R-:W-:Y:S01]  /*30b20*/  ULDC UR13, c[0x0][0x248] ;  /* 0x00009200000d7ab9 */ /* 0x000fe20000000800 */
[----:B-1----:R-:W-:Y:S01]  /*30b30*/  IMAD.MOV.U32 R150, RZ, RZ, R52 ;  /* 0x000000ffff967224 */ /* 0x002fe200078e0034 */
[----:B------:R-:W-:Y:S01]  /*30b40*/  LEA R52, P1, R207, R2, 0x2 ;  /* 0x00000002cf347211 */ /* 0x000fe200078210ff */
[----:B------:R-:W-:Y:S02]  /*30b50*/  IMAD.MOV.U32 R151, RZ, RZ, R53 ;  /* 0x000000ffff977224 */ /* 0x000fe400078e0035 */
[----:B------:R-:W-:Y:S01]  /*30b60*/  VIADD R130, R5, UR7 ;  /* 0x0000000705827c36 */ /* 0x000fe20008000000 */
[-C--:B------:R-:W-:Y:S01]  /*30b70*/  LEA.HI.X.SX32 R53, R207, R0.reuse, 0x2, P1 ;  /* 0x00000000cf357211 */ /* 0x080fe200008f16ff */
[----:B------:R-:W-:Y:S02]  /*30b80*/  ULDC UR7, c[0x0][0x248] ;  /* 0x0000920000077ab9 */ /* 0x000fe40000000800 */
[----:B------:R-:W-:Y:S01]  /*30b90*/  VIADD R73, R130, UR14 ;  /* 0x0000000e82497c36 */ /* 0x000fe20008000000 */
[----:B------:R-:W-:Y:S01]  /*30ba0*/  LEA.HI.X.SX32 R207, R204, R0, 0x2, P2 ;  /* 0x00000000cccf7211 */ /* 0x000fe200010f16ff */
[----:B------:R1:W-:Y:S01]  /*30bb0*/  STL.64 [R1+0x17d0], R52 ;  /* 0x0017d03401007387 */ /* 0x0003e20000100a00 */
[----:B------:R-:W-:Y:S01]  /*30bc0*/  ULDC UR14, c[0x0][0x248] ;  /* 0x00009200000e7ab9 */ /* 0x000fe20000000800 */
[----:B------:R-:W-:Y:S01]  /*30bd0*/  VIADD R20, R73, UR16 ;  /* 0x0000001049147c36 */ /* 0x000fe20008000000 */
[----:B------:R-:W-:Y:S01]  /*30be0*/  LEA R116, P2, R202, R2, 0x2 ;  /* 0x00000002ca747211 */ /* 0x000fe200078410ff */
[----:B------:R-:W-:-:S02]  /*30bf0*/  ULDC UR16, c[0x0][0x248] ;  /* 0x0000920000107ab9 */ /* 0x000fc40000000800 */
[----:B------:R-:W-:Y:S01]  /*30c00*/  VIADD R18, R20, UR9 ;  /* 0x0000000914127c36 */ /* 0x000fe20008000000 */
[----:B------:R-:W-:-:S03]  /*30c10*/  ULDC UR9, c[0x0][0x248] ;  /* 0x0000920000097ab9 */ /* 0x000fc60000000800 */
[----:B------:R-:W-:Y:S01]  /*30c20*/  VIADD R7, R18, UR17 ;  /* 0x0000001112077c36 */ /* 0x000fe20008000000 */
[----:B------:R-:W-:Y:S01]  /*30c30*/  ULDC UR17, c[0x0][0x248] ;  /* 0x0000920000117ab9 */ /* 0x000fe20000000800 */
[----:B-1----:R-:W3:Y:S02]  /*30c40*/  LDL.LU.64 R52, [R1+0x1a20] ;  /* 0x001a200001347983 */ /* 0x002ee40000300a00 */
[----:B------:R-:W-:Y:S01]  /*30c50*/  VIADD R137, R7, UR19 ;  /* 0x0000001307897c36 */ /* 0x000fe20008000000 */
[----:B------:R-:W-:Y:S01]  /*30c60*/  ULDC UR19, c[0x0][0x248] ;  /* 0x0000920000137ab9 */ /* 0x000fe20000000800 */
[----:B------:R1:W-:Y:S02]  /*30c70*/  STL.64 [R1+0x17c8], R54 ;  /* 0x0017c83601007387 */ /* 0x0003e40000100a00 */
[----:B------:R-:W-:Y:S01]  /*30c80*/  VIADD R133, R137, UR10 ;  /* 0x0000000a89857c36 */ /* 0x000fe20008000000 */
[----:B------:R-:W-:-:S03]  /*30c90*/  ULDC UR10, c[0x0][0x248] ;  /* 0x00009200000a7ab9 */ /* 0x000fc60000000800 */
[----:B------:R-:W-:Y:S01]  /*30ca0*/  VIADD R23, R133, UR20 ;  /* 0x0000001485177c36 */ /* 0x000fe20008000000 */
[----:B------:R-:W-:-:S03]  /*30cb0*/  ULDC UR20, c[0x0][0x248] ;  /* 0x0000920000147ab9 */ /* 0x000fc60000000800 */
[----:B------:R-:W-:Y:S01]  /*30cc0*/  VIADD R128, R23, UR22 ;  /* 0x0000001617807c36 */ /* 0x000fe20008000000 */
[----:B------:R-:W-:Y:S01]  /*30cd0*/  ULDC UR22, c[0x0][0x248] ;  /* 0x0000920000167ab9 */ /* 0x000fe20000000800 */
[C---:B-1----:R-:W-:Y:S02]  /*30ce0*/  LEA R54, P1, R205.reuse, R2, 0x2 ;  /* 0x00000002cd367211 */ /* 0x042fe400078210ff */
[----:B------:R-:W-:Y:S01]  /*30cf0*/  VIADD R16, R128, UR8 ;  /* 0x0000000880107c36 */ /* 0x000fe20008000000 */
[----:B------:R-:W-:Y:S01]  /*30d00*/  ULDC UR8, c[0x0][0x248] ;  /* 0x0000920000087ab9 */ /* 0x000fe20000000800 */
[----:B------:R-:W-:Y:S02]  /*30d10*/  LEA.HI.X.SX32 R55, R205, R0, 0x2, P1 ;  /* 0x00000000cd377211 */ /* 0x000fe400008f16ff */
[----:B------:R-:W-:Y:S01]  /*30d20*/  LEA R204, P1, R203, R2, 0x2 ;  /* 0x00000002cbcc7211 */ /* 0x000fe200078210ff */
[----:B------:R-:W-:Y:S01]  /*30d30*/  VIADD R129, R16, UR23 ;  /* 0x0000001710817c36 */ /* 0x000fe20008000000 */
[----:B------:R-:W-:-:S02]  /*30d40*/  ULDC UR23, c[0x0][0x248] ;  /* 0x0000920000177ab9 */ /* 0x000fc40000000800 */
[----:B------:R-:W-:Y:S01]  /*30d50*/  LEA.HI.X.SX32 R205, R203, R0, 0x2, P1 ;  /* 0x00000000cbcd7211 */ /* 0x000fe200008f16ff */
[----:B------:R1:W-:Y:S01]  /*30d60*/  STL.64 [R1+0x17c0], R54 ;  /* 0x0017c03601007387 */ /* 0x0003e20000100a00 */
[----:B------:R-:W-:Y:S01]  /*30d70*/  VIADD R131, R129, UR25 ;  /* 0x0000001981837c36 */ /* 0x000fe20008000000 */
[----:B------:R-:W-:-:S03]  /*30d80*/  ULDC UR25, c[0x0][0x248] ;  /* 0x0000920000197ab9 */ /* 0x000fc60000000800 */
[----:B------:R-:W-:Y:S01]  /*30d90*/  VIADD R127, R131, UR11 ;  /* 0x0000000b837f7c36 */ /* 0x000fe20008000000 */
[----:B------:R-:W-:-:S03]  /*30da0*/  ULDC UR11, c[0x0][0x248] ;  /* 0x00009200000b7ab9 */ /* 0x000fc60000000800 */
[----:B------:R-:W-:Y:S01]  /*30db0*/  VIADD R126, R127, UR12 ;  /* 0x0000000c7f7e7c36 */ /* 0x000fe20008000000 */
[----:B------:R-:W-:Y:S01]  /*30dc0*/  ULDC UR12, c[0x0][0x248] ;  /* 0x00009200000c7ab9 */ /* 0x000fe20000000800 */
[----:B-1----:R-:W4:Y:S02]  /*30dd0*/  LDL.LU.64 R54, [R1+0x1a18] ;  /* 0x001a180001367983 */ /* 0x002f240000300a00 */
[----:B------:R-:W-:Y:S01]  /*30de0*/  VIADD R125, R126, UR15 ;  /* 0x0000000f7e7d7c36 */ /* 0x000fe20008000000 */
[----:B------:R-:W-:Y:S01]  /*30df0*/  ULDC UR15, c[0x0][0x248] ;  /* 0x00009200000f7ab9 */ /* 0x000fe20000000800 */
[----:B------:R1:W-:Y:S02]  /*30e00*/  STL.64 [R1+0x17b8], R206 ;  /* 0x0017b8ce01007387 */ /* 0x0003e40000100a00 */
[----:B------:R-:W-:Y:S01]  /*30e10*/  VIADD R93, R125, UR18 ;  /* 0x000000127d5d7c36 */ /* 0x000fe20008000000 */
[----:B------:R-:W-:Y:S01]  /*30e20*/  ULDC UR18, c[0x0][0x248] ;  /* 0x0000920000127ab9 */ /* 0x000fe20000000800 */
[----:B------:R1:W-:Y:S02]  /*30e30*/  STL.64 [R1+0x17b0], R204 ;  /* 0x0017b0cc01007387 */ /* 0x0003e40000100a00 */
[----:B------:R-:W-:Y:S01]  /*30e40*/  VIADD R92, R93, UR21 ;  /* 0x000000155d5c7c36 */ /* 0x000fe20008000000 */
[----:B------:R-:W-:-:S03]  /*30e50*/  ULDC UR21, c[0x0][0x248] ;  /* 0x0000920000157ab9 */ /* 0x000fc60000000800 */
[----:B------:R-:W-:Y:S01]  /*30e60*/  VIADD R132, R92, UR24 ;  /* 0x000000185c847c36 */ /* 0x000fe20008000000 */
[----:B------:R-:W-:Y:S01]  /*30e70*/  ULDC UR24, c[0x0][0x248] ;  /* 0x0000920000187ab9 */ /* 0x000fe20000000800 */
[----:B-1----:R-:W-:Y:S01]  /*30e80*/  IMAD.MOV.U32 R207, RZ, RZ, R117 ;  /* 0x000000ffffcf7224 */ /* 0x002fe200078e0075 */
[----:B------:R-:W-:Y:S01]  /*30e90*/  LEA.HI.X.SX32 R117, R202, R0, 0x2, P2 ;  /* 0x00000000ca757211 */ /* 0x000fe200010f16ff */
[----:B------:R-:W-:Y:S01]  /*30ea0*/  IMAD.MOV.U32 R206, RZ, RZ, R118 ;  /* 0x000000ffffce7224 */ /* 0x000fe200078e0076 */
[-C--:B------:R-:W-:Y:S01]  /*30eb0*/  LEA R202, P2, R200, R2.reuse, 0x2 ;  /* 0x00000002c8ca7211 */ /* 0x080fe200078410ff */
[----:B------:R-:W-:Y:S01]  /*30ec0*/  VIADD R123, R132, UR27 ;  /* 0x0000001b847b7c36 */ /* 0x000fe20008000000 */
[----:B------:R-:W-:Y:S01]  /*30ed0*/  LEA R204, P1, R201, R2, 0x2 ;  /* 0x00000002c9cc7211 */ /* 0x000fe200078210ff */
[----:B------:R-:W-:Y:S01]  /*30ee0*/  STL.64 [R1+0x17a8], R116 ;  /* 0x0017a87401007387 */ /* 0x000fe20000100a00 */
[-C--:B------:R-:W-:Y:S01]  /*30ef0*/  LEA.HI.X.SX32 R203, R200, R0.reuse, 0x2, P2 ;  /* 0x00000000c8cb7211 */ /* 0x080fe200010f16ff */
[----:B------:R-:W-:Y:S01]  /*30f00*/  VIADD R122, R123, UR29 ;  /* 0x0000001d7b7a7c36 */ /* 0x000fe20008000000 */
[----:B------:R-:W-:Y:S01]  /*30f10*/  LEA.HI.X.SX32 R205, R201, R0, 0x2, P1 ;  /* 0x00000000c9cd7211 */ /* 0x000fe200008f16ff */
[----:B------:R-:W-:Y:S01]  /*30f20*/  ULDC UR27, c[0x0][0x248] ;  /* 0x00009200001b7ab9 */ /* 0x000fe20000000800 */
[----:B------:R-:W-:Y:S01]  /*30f30*/  LEA R200, P2, R198, R2, 0x2 ;  /* 0x00000002c6c87211 */ /* 0x000fe200078410ff */
[----:B------:R-:W-:Y:S01]  /*30f40*/  VIADD R121, R122, UR30 ;  /* 0x0000001e7a797c36 */ /* 0x000fe20008000000 */
[----:B------:R-:W-:Y:S01]  /*30f50*/  ULDC UR29, c[0x0][0x248] ;  /* 0x00009200001d7ab9 */ /* 0x000fe20000000800 */
[----:B------:R-:W-:Y:S01]  /*30f60*/  STL.64 [R1+0x17a0], R204 ;  /* 0x0017a0cc01007387 */ /* 0x000fe20000100a00 */
[----:B------:R-:W-:Y:S01]  /*30f70*/  LEA.HI.X.SX32 R201, R198, R0, 0x2, P2 ;  /* 0x00000000c6c97211 */ /* 0x000fe200010f16ff */
[----:B------:R-:W-:-:S02]  /*30f80*/  ULDC UR30, c[0x0][0x248] ;  /* 0x00009200001e7ab9 */ /* 0x000fc40000000800 */
[----:B------:R1:W-:Y:S02]  /*30f90*/  STL.64 [R1+0x1798], R202 ;  /* 0x001798ca01007387 */ /* 0x0003e40000100a00 */
[----:B-1----:R-:W-:-:S04]  /*30fa0*/  LEA R202, P1, R199, R2, 0x2 ;  /* 0x00000002c7ca7211 */ /* 0x002fc800078210ff */
[----:B------:R-:W-:-:S05]  /*30fb0*/  LEA.HI.X.SX32 R203, R199, R0, 0x2, P1 ;  /* 0x00000000c7cb7211 */ /* 0x000fca00008f16ff */
[----:B------:R1:W-:Y:S04]  /*30fc0*/  STL.64 [R1+0x1790], R202 ;  /* 0x001790ca01007387 */ /* 0x0003e80000100a00 */
[----:B------:R1:W-:Y:S02]  /*30fd0*/  STL.64 [R1+0x1788], R200 ;  /* 0x001788c801007387 */ /* 0x0003e40000100a00 */
[CC--:B-1----:R-:W-:Y:S02]  /*30fe0*/  LEA R202, P1, R197.reuse, R2.reuse, 0x2 ;  /* 0x00000002c5ca7211 */ /* 0x0c2fe400078210ff */
[----:B------:R-:W-:Y:S02]  /*30ff0*/  LEA R200, P2, R196, R2, 0x2 ;  /* 0x00000002c4c87211 */ /* 0x000fe400078410ff */
[----:B------:R-:W-:-:S02]  /*31000*/  LEA.HI.X.SX32 R203, R197, R0, 0x2, P1 ;  /* 0x00000000c5cb7211 */ /* 0x000fc400008f16ff */
[----:B------:R-:W-:Y:S02]  /*31010*/  LEA.HI.X.SX32 R201, R196, R0, 0x2, P2 ;  /* 0x00000000c4c97211 */ /* 0x000fe400010f16ff */
[C---:B------:R-:W-:Y:S01]  /*31020*/  LEA R196, P1, R195.reuse, R2, 0x2 ;  /* 0x00000002c3c47211 */ /* 0x040fe200078210ff */
[----:B------:R1:W-:Y:S03]  /*31030*/  STL.64 [R1+0x1780], R202 ;  /* 0x001780ca01007387 */ /* 0x0003e60000100a00 */
[----:B------:R-:W-:Y:S01]  /*31040*/  LEA.HI.X.SX32 R197, R195, R0, 0x2, P1 ;  /* 0x00000000c3c57211 */ /* 0x000fe200008f16ff */
[----:B------:R-:W-:Y:S01]  /*31050*/  STL.64 [R1+0x1778], R200 ;  /* 0x001778c801007387 */ /* 0x000fe20000100a00 */
[-C--:B------:R-:W-:Y:S01]  /*31060*/  LEA R198, P1, R193, R2.reuse, 0x2 ;  /* 0x00000002c1c67211 */ /* 0x080fe200078210ff */
[----:B-1----:R-:W-:Y:S01]  /*31070*/  IMAD.MOV.U32 R203, RZ, RZ, R112 ;  /* 0x000000ffffcb7224 */ /* 0x002fe200078e0070 */
[C---:B------:R-:W-:Y:S01]  /*31080*/  LEA R112, P2, R194.reuse, R2, 0x2 ;  /* 0x00000002c2707211 */ /* 0x040fe200078410ff */
[----:B------:R-:W-:Y:S01]  /*31090*/  IMAD.MOV.U32 R202, RZ, RZ, R113 ;  /* 0x000000ffffca7224 */ /* 0x000fe200078e0071 */
[----:B------:R1:W-:Y:S02]  /*310a0*/  STL.64 [R1+0x1770], R196 ;  /* 0x001770c401007387 */ /* 0x0003e40000100a00 */
[----:B------:R-:W-:-:S02]  /*310b0*/  LEA.HI.X.SX32 R113, R194, R0, 0x2, P2 ;  /* 0x00000000c2717211 */ /* 0x000fc400010f16ff */
[----:B------:R-:W-:Y:S02]  /*310c0*/  LEA.HI.X.SX32 R199, R193, R0, 0x2, P1 ;  /* 0x00000000c1c77211 */ /* 0x000fe400008f16ff */
[-C--:B------:R-:W-:Y:S02]  /*310d0*/  LEA R194, P1, R191, R2.reuse, 0x2 ;  /* 0x00000002bfc27211 */ /* 0x080fe400078210ff */
[----:B-1----:R-:W-:-:S04]  /*310e0*/  LEA R196, P2, R192, R2, 0x2 ;  /* 0x00000002c0c47211 */ /* 0x002fc800078410ff */
[----:B------:R-:W-:Y:S02]  /*310f0*/  LEA.HI.X.SX32 R197, R192, R0, 0x2, P2 ;  /* 0x00000000c0c57211 */ /* 0x000fe400010f16ff */
[C---:B------:R-:W-:Y:S02]  /*31100*/  LEA R192, P2, R190.reuse, R2, 0x2 ;  /* 0x00000002bec07211 */ /* 0x040fe400078410ff */
[-C--:B------:R-:W-:Y:S01]  /*31110*/  LEA.HI.X.SX32 R195, R191, R0.reuse, 0x2, P1 ;  /* 0x00000000bfc37211 */ /* 0x080fe200008f16ff */
[----:B------:R-:W-:Y:S01]  /*31120*/  STL.64 [R1+0x1768], R112 ;  /* 0x0017687001007387 */ /* 0x000fe20000100a00 */
[----:B------:R-:W-:-:S03]  /*31130*/  LEA.HI.X.SX32 R193, R190, R0, 0x2, P2 ;  /* 0x00000000bec17211 */ /* 0x000fc600010f16ff */
[----:B------:R-:W-:Y:S04]  /*31140*/  STL.64 [R1+0x1760], R198 ;  /* 0x001760c601007387 */ /* 0x000fe80000100a00 */
[----:B------:R-:W-:Y:S04]  /*31150*/  STL.64 [R1+0x1758], R196 ;  /* 0x001758c401007387 */ /* 0x000fe80000100a00 */
[----:B------:R1:W-:Y:S04]  /*31160*/  STL.64 [R1+0x1750], R194 ;  /* 0x001750c201007387 */ /* 0x0003e80000100a00 */
[----:B------:R1:W-:Y:S01]  /*31170*/  STL.64 [R1+0x1748], R192 ;  /* 0x001748c001007387 */ /* 0x0003e20000100a00 */
[----:B------:R-:W-:Y:S01]  /*31180*/  IMAD.MOV.U32 R204, RZ, RZ, R206 ;  /* 0x000000ffffcc7224 */ /* 0x000fe200078e00ce */
[----:B-1----:R-:W-:-:S02]  /*31190*/  LEA R194, P1, R189, R2, 0x2 ;  /* 0x00000002bdc27211 */ /* 0x002fc400078210ff */
[C---:B------:R-:W-:Y:S02]  /*311a0*/  LEA R192, P2, R188.reuse, R2, 0x2 ;  /* 0x00000002bcc07211 */ /* 0x040fe400078410ff */
[-C--:B------:R-:W-:Y:S02]  /*311b0*/  LEA.HI.X.SX32 R195, R189, R0.reuse, 0x2, P1 ;  /* 0x00000000bdc37211 */ /* 0x080fe400008f16ff */
[----:B------:R-:W-:Y:S02]  /*311c0*/  LEA.HI.X.SX32 R193, R188, R0, 0x2, P2 ;  /* 0x00000000bcc17211 */ /* 0x000fe400010f16ff */
[C---:B------:R-:W-:Y:S01]  /*311d0*/  LEA R188, P1, R187.reuse, R2, 0x2 ;  /* 0x00000002bbbc7211 */ /* 0x040fe200078210ff */
[----:B------:R-:W-:Y:S02]  /*311e0*/  IMAD.MOV.U32 R200, RZ, RZ, R204 ;  /* 0x000000ffffc87224 */ /* 0x000fe400078e00cc */
[----:B------:R-:W-:Y:S01]  /*311f0*/  IMAD.MOV.U32 R204, RZ, RZ, R207 ;  /* 0x000000ffffcc7224 */ /* 0x000fe200078e00cf */
[----:B------:R-:W-:Y:S01]  /*31200*/  LEA.HI.X.SX32 R189, R187, R0, 0x2, P1 ;  /* 0x00000000bbbd7211 */ /* 0x000fe200008f16ff */
[----:B------:R-:W-:Y:S01]  /*31210*/  IMAD.MOV.U32 R207, RZ, RZ, R108 ;  /* 0x000000ffffcf7224 */ /* 0x000fe200078e006c */
[----:B------:R-:W-:Y:S01]  /*31220*/  LEA R108, P2, R186, R2, 0x2 ;  /* 0x00000002ba6c7211 */ /* 0x000fe200078410ff */
[----:B------:R-:W-:Y:S01]  /*31230*/  IMAD.MOV.U32 R201, RZ, RZ, R202 ;  /* 0x000000ffffc97224 */ /* 0x000fe200078e00ca */
[----:B------:R-:W-:Y:S01]  /*31240*/  STL.64 [R1+0x1740], R194 ;  /* 0x001740c201007387 */ /* 0x000fe20000100a00 */
[----:B------:R-:W-:-:S02]  /*31250*/  IMAD.MOV.U32 R202, RZ, RZ, R203 ;  /* 0x000000ffffca7224 */ /* 0x000fc400078e00cb */
[----:B------:R-:W-:Y:S01]  /*31260*/  IMAD.MOV.U32 R203, RZ, RZ, R109 ;  /* 0x000000ffffcb7224 */ /* 0x000fe200078e006d */
[----:B------:R-:W-:Y:S01]  /*31270*/  STL.64 [R1+0x1738], R192 ;  /* 0x001738c001007387 */ /* 0x000fe20000100a00 */
[----:B------:R-:W-:-:S03]  /*31280*/  LEA.HI.X.SX32 R109, R186, R0, 0x2, P2 ;  /* 0x00000000ba6d7211 */ /* 0x000fc600010f16ff */
[----:B------:R1:W-:Y:S01]  /*31290*/  STL.64 [R1+0x1730], R188 ;  /* 0x001730bc01007387 */ /* 0x0003e20000100a00 */
[----:B------:R-:W-:-:S04]  /*312a0*/  LEA R186, P2, R184, R2, 0x2 ;  /* 0x00000002b8ba7211 */ /* 0x000fc800078410ff */
[----:B------:R-:W-:Y:S02]  /*312b0*/  LEA.HI.X.SX32 R187, R184, R0, 0x2, P2 ;  /* 0x00000000b8bb7211 */ /* 0x000fe400010f16ff */
[----:B-1----:R-:W-:-:S04]  /*312c0*/  LEA R188, P1, R185, R2, 0x2 ;  /* 0x00000002b9bc7211 */ /* 0x002fc800078210ff */
[----:B------:R-:W-:Y:S01]  /*312d0*/  LEA.HI.X.SX32 R189, R185, R0, 0x2, P1 ;  /* 0x00000000b9bd7211 */ /* 0x000fe200008f16ff */
[----:B------:R-:W-:Y:S04]  /*312e0*/  STL.64 [R1+0x1728], R108 ;  /* 0x0017286c01007387 */ /* 0x000fe80000100a00 */
[----:B------:R1:W-:Y:S04]  /*312f0*/  STL.64 [R1+0x1720], R188 ;  /* 0x001720bc01007387 */ /* 0x0003e80000100a00 */
[----:B------:R1:W-:Y:S02]  /*31300*/  STL.64 [R1+0x1718], R186 ;  /* 0x001718ba01007387 */ /* 0x0003e40000100a00 */
[----:B-1----:R-:W-:-:S02]  /*31310*/  LEA R188, P1, R183, R2, 0x2 ;  /* 0x00000002b7bc7211 */ /* 0x002fc400078210ff */
[C---:B------:R-:W-:Y:S02]  /*31320*/  LEA R186, P2, R182.reuse, R2, 0x2 ;  /* 0x00000002b6ba7211 */ /* 0x040fe400078410ff */
[-C--:B------:R-:W-:Y:S02]  /*31330*/  LEA.HI.X.SX32 R189, R183, R0.reuse, 0x2, P1 ;  /* 0x00000000b7bd7211 */ /* 0x080fe400008f16ff */
[----:B------:R-:W-:Y:S02]  /*31340*/  LEA.HI.X.SX32 R187, R182, R0, 0x2, P2 ;  /* 0x00000000b6bb7211 */ /* 0x000fe400010f16ff */
[CC--:B------:R-:W-:Y:S02]  /*31350*/  LEA R184, P1, R181.reuse, R2.reuse, 0x2 ;  /* 0x00000002b5b87211 */ /* 0x0c0fe400078210ff */
[----:B------:R-:W-:Y:S02]  /*31360*/  LEA R182, P2, R180, R2, 0x2 ;  /* 0x00000002b4b67211 */ /* 0x000fe400078410ff */
[----:B------:R-:W-:-:S02]  /*31370*/  LEA.HI.X.SX32 R185, R181, R0, 0x2, P1 ;  /* 0x00000000b5b97211 */ /* 0x000fc400008f16ff */
[----:B------:R-:W-:Y:S01]  /*31380*/  LEA.HI.X.SX32 R183, R180, R0, 0x2, P2 ;  /* 0x00000000b4b77211 */ /* 0x000fe200010f16ff */
[----:B------:R-:W-:Y:S04]  /*31390*/  STL.64 [R1+0x1710], R188 ;  /* 0x001710bc01007387 */ /* 0x000fe80000100a00 */
[----:B------:R-:W-:Y:S01]  /*313a0*/  STL.64 [R1+0x1708], R186 ;  /* 0x001708ba01007387 */ /* 0x000fe20000100a00 */
[----:B------:R-:W-:-:S03]  /*313b0*/  LEA R180, P2, R178, R2, 0x2 ;  /* 0x00000002b2b47211 */ /* 0x000fc600078410ff */
[----:B------:R-:W-:Y:S04]  /*313c0*/  STL.64 [R1+0x1700], R184 ;  /* 0x001700b801007387 */ /* 0x000fe80000100a00 */
[----:B------:R1:W-:Y:S01]  /*313d0*/  STL.64 [R1+0x16f8], R182 ;  /* 0x0016f8b601007387 */ /* 0x0003e20000100a00 */
[----:B------:R-:W-:Y:S02]  /*313e0*/  LEA.HI.X.SX32 R181, R178, R0, 0x2, P2 ;  /* 0x00000000b2b57211 */ /* 0x000fe400010f16ff */
[----:B-1----:R-:W-:-:S04]  /*313f0*/  LEA R182, P1, R179, R2, 0x2 ;  /* 0x00000002b3b67211 */ /* 0x002fc800078210ff */
[----:B------:R-:W-:-:S05]  /*31400*/  LEA.HI.X.SX32 R183, R179, R0, 0x2, P1 ;  /* 0x00000000b3b77211 */ /* 0x000fca00008f16ff */
[----:B------:R1:W-:Y:S04]  /*31410*/  STL.64 [R1+0x16f0], R182 ;  /* 0x0016f0b601007387 */ /* 0x0003e80000100a00 */
[----:B------:R2:W-:Y:S01]  /*31420*/  STL.64 [R1+0x16e8], R180 ;  /* 0x0016e8b401007387 */ /* 0x0005e20000100a00 */
[CC--:B-1----:R-:W-:Y:S02]  /*31430*/  LEA R182, P1, R177.reuse, R2.reuse, 0x2 ;  /* 0x00000002b1b67211 */ /* 0x0c2fe400078210ff */
[C---:B--2---:R-:W-:Y:S02]  /*31440*/  LEA R180, P2, R176.reuse, R2, 0x2 ;  /* 0x00000002b0b47211 */ /* 0x044fe400078410ff */
[-C--:B------:R-:W-:Y:S02]  /*31450*/  LEA.HI.X.SX32 R183, R177, R0.reuse, 0x2, P1 ;  /* 0x00000000b1b77211 */ /* 0x080fe400008f16ff */
[----:B------:R-:W-:-:S02]  /*31460*/  LEA.HI.X.SX32 R181, R176, R0, 0x2, P2 ;  /* 0x00000000b0b57211 */ /* 0x000fc400010f16ff */
[CC--:B------:R-:W-:Y:S02]  /*31470*/  LEA R178, P1, R175.reuse, R2.reuse, 0x2 ;  /* 0x00000002afb27211 */ /* 0x0c0fe400078210ff */
[C---:B------:R-:W-:Y:S02]  /*31480*/  LEA R176, P2, R174.reuse, R2, 0x2 ;  /* 0x00000002aeb07211 */ /* 0x040fe400078410ff */
[-C--:B------:R-:W-:Y:S02]  /*31490*/  LEA.HI.X.SX32 R179, R175, R0.reuse, 0x2, P1 ;  /* 0x00000000afb37211 */ /* 0x080fe400008f16ff */
[----:B------:R-:W-:Y:S01]  /*314a0*/  LEA.HI.X.SX32 R177, R174, R0, 0x2, P2 ;  /* 0x00000000aeb17211 */ /* 0x000fe200010f16ff */
[----:B------:R-:W-:Y:S04]  /*314b0*/  STL.64 [R1+0x16e0], R182 ;  /* 0x0016e0b601007387 */ /* 0x000fe80000100a00 */
[----:B------:R-:W-:Y:S04]  /*314c0*/  STL.64 [R1+0x16d8], R180 ;  /* 0x0016d8b401007387 */ /* 0x000fe80000100a00 */
[----:B------:R1:W-:Y:S04]  /*314d0*/  STL.64 [R1+0x16d0], R178 ;  /* 0x0016d0b201007387 */ /* 0x0003e80000100a00 */
[----:B------:R2:W-:Y:S01]  /*314e0*/  STL.64 [R1+0x16c8], R176 ;  /* 0x0016c8b001007387 */ /* 0x0005e20000100a00 */
[----:B-1----:R-:W-:-:S02]  /*314f0*/  LEA R178, P1, R173, R2, 0x2 ;  /* 0x00000002adb27211 */ /* 0x002fc400078210ff */
[C---:B--2---:R-:W-:Y:S02]  /*31500*/  LEA R176, P2, R172.reuse, R2, 0x2 ;  /* 0x00000002acb07211 */ /* 0x044fe400078410ff */
[-C--:B------:R-:W-:Y:S02]  /*31510*/  LEA.HI.X.SX32 R179, R173, R0.reuse, 0x2, P1 ;  /* 0x00000000adb37211 */ /* 0x080fe400008f16ff */
[----:B------:R-:W-:Y:S02]  /*31520*/  LEA.HI.X.SX32 R177, R172, R0, 0x2, P2 ;  /* 0x00000000acb17211 */ /* 0x000fe400010f16ff */
[CC--:B------:R-:W-:Y:S02]  /*31530*/  LEA R174, P1, R171.reuse, R2.reuse, 0x2 ;  /* 0x00000002abae7211 */ /* 0x0c0fe400078210ff */
[----:B------:R-:W-:Y:S02]  /*31540*/  LEA R172, P2, R170, R2, 0x2 ;  /* 0x00000002aaac7211 */ /* 0x000fe400078410ff */
[----:B------:R-:W-:-:S02]  /*31550*/  LEA.HI.X.SX32 R175, R171, R0, 0x2, P1 ;  /* 0x00000000abaf7211 */ /* 0x000fc400008f16ff */
        /* <DEDUP_REMOVED lines=20> */
[----:B------:R-:W-:-:S03]  /*316a0*/  LEA.HI.X.SX32 R169, R164, R0, 0x2, P2 ;  /* 0x00000000a4a97211 */ /* 0x000fc600010f16ff */
[----:B------:R-:W-:Y:S01]  /*316b0*/  STL.64 [R1+0x1680], R170 ;  /* 0x001680aa01007387 */ /* 0x000fe20000100a00 */
[----:B------:R-:W-:-:S03]  /*316c0*/  LEA R166, P2, R162, R2, 0x2 ;  /* 0x00000002a2a67211 */ /* 0x000fc600078410ff */
[----:B------:R1:W-:Y:S01]  /*316d0*/  STL.64 [R1+0x1678], R168 ;  /* 0x001678a801007387 */ /* 0x0003e20000100a00 */
[----:B------:R-:W-:Y:S02]  /*316e0*/  LEA.HI.X.SX32 R167, R162, R0, 0x2, P2 ;  /* 0x00000000a2a77211 */ /* 0x000fe400010f16ff */
[-C--:B------:R-:W-:Y:S02]  /*316f0*/  LEA R162, P2, R160, R2.reuse, 0x2 ;  /* 0x00000002a0a27211 */ /* 0x080fe400078410ff */
[----:B-1----:R-:W-:-:S04]  /*31700*/  LEA R168, P1, R163, R2, 0x2 ;  /* 0x00000002a3a87211 */ /* 0x002fc800078210ff */
[----:B------:R-:W-:Y:S02]  /*31710*/  LEA.HI.X.SX32 R169, R163, R0, 0x2, P1 ;  /* 0x00000000a3a97211 */ /* 0x000fe400008f16ff */
[C---:B------:R-:W-:Y:S02]  /*31720*/  LEA R164, P1, R161.reuse, R2, 0x2 ;  /* 0x00000002a1a47211 */ /* 0x040fe400078210ff */
[-C--:B------:R-:W-:Y:S02]  /*31730*/  LEA.HI.X.SX32 R163, R160, R0.reuse, 0x2, P2 ;  /* 0x00000000a0a37211 */ /* 0x080fe400010f16ff */
        /* <DEDUP_REMOVED lines=8> */
[----:B------:R-:W-:Y:S02]  /*317c0*/  LEA.HI.X.SX32 R163, R159, R0, 0x2, P1 ;  /* 0x000000009fa37211 */ /* 0x000fe400008f16ff */
        /* <DEDUP_REMOVED lines=24> */
[C---:B------:R-:W-:Y:S01]  /*31950*/  LEA R14, P1, R13.reuse, R2, 0x2 ;  /* 0x000000020d0e7211 */ /* 0x040fe200078210ff */
[----:B------:R1:W-:Y:S03]  /*31960*/  STL.64 [R1+0x1610], R152 ;  /* 0x0016109801007387 */ /* 0x0003e60000100a00 */
[----:B------:R-:W-:Y:S01]  /*31970*/  LEA.HI.X.SX32 R15, R13, R0, 0x2, P1 ;  /* 0x000000000d0f7211 */ /* 0x000fe200008f16ff */
[----:B------:R-:W-:Y:S01]  /*31980*/  STL.64 [R1+0x1608], R154 ;  /* 0x0016089a01007387 */ /* 0x000fe20000100a00 */
[----:B-1----:R-:W-:-:S03]  /*31990*/  LEA R152, P2, R12, R2, 0x2 ;  /* 0x000000020c987211 */ /* 0x002fc600078410ff */
[----:B------:R1:W-:Y:S01]  /*319a0*/  STL.64 [R1+0x1600], R14 ;  /* 0x0016000e01007387 */ /* 0x0003e20000100a00 */
[----:B------:R-:W-:Y:S02]  /*319b0*/  LEA.HI.X.SX32 R153, R12, R0, 0x2, P2 ;  /* 0x000000000c997211 */ /* 0x000fe400010f16ff */
[----:B------:R-:W-:-:S04]  /*319c0*/  LEA R12, P1, R11, R2, 0x2 ;  /* 0x000000020b0c7211 */ /* 0x000fc800078210ff */
[----:B------:R-:W-:Y:S02]  /*319d0*/  LEA.HI.X.SX32 R13, R11, R0, 0x2, P1 ;  /* 0x000000000b0d7211 */ /* 0x000fe400008f16ff */
[C---:B-1----:R-:W-:Y:S01]  /*319e0*/  LEA R14, P2, R10.reuse, R2, 0x2 ;  /* 0x000000020a0e7211 */ /* 0x042fe200078410ff */
[----:B------:R-:W-:Y:S03]  /*319f0*/  STL.64 [R1+0x15f8], R152 ;  /* 0x0015f89801007387 */ /* 0x000fe60000100a00 */
        /* <DEDUP_REMOVED lines=12> */
[----:B------:R-:W-:Y:S01]  /*31ac0*/  LEA.HI.X.SX32 R11, R208, R0, 0x2, P2 ;  /* 0x00000000d00b7211 */ /* 0x000fe200010f16ff */
[----:B------:R1:W-:Y:S04]  /*31ad0*/  STL.64 [R1+0x15d0], R8 ;  /* 0x0015d00801007387 */ /* 0x0003e80000100a00 */
[----:B------:R2:W-:Y:S01]  /*31ae0*/  STL.64 [R1+0x15c8], R10 ;  /* 0x0015c80a01007387 */ /* 0x0005e20000100a00 */
[----:B-1----:R-:W-:-:S02]  /*31af0*/  LEA R8, P2, R210, R2, 0x2 ;  /* 0x00000002d2087211 */ /* 0x002fc400078410ff */
[C---:B--2---:R-:W-:Y:S02]  /*31b00*/  LEA R10, P1, R211.reuse, R2, 0x2 ;  /* 0x00000002d30a7211 */ /* 0x044fe400078210ff */
[-C--:B------:R-:W-:Y:S02]  /*31b10*/  LEA.HI.X.SX32 R9, R210, R0.reuse, 0x2, P2 ;  /* 0x00000000d2097211 */ /* 0x080fe400010f16ff */
[----:B------:R-:W-:-:S05]  /*31b20*/  LEA.HI.X.SX32 R11, R211, R0, 0x2, P1 ;  /* 0x00000000d30b7211 */ /* 0x000fca00008f16ff */
[----:B------:R1:W-:Y:S04]  /*31b30*/  STL.64 [R1+0x15c0], R10 ;  /* 0x0015c00a01007387 */ /* 0x0003e80000100a00 */
[----:B------:R2:W-:Y:S01]  /*31b40*/  STL.64 [R1+0x15b8], R8 ;  /* 0x0015b80801007387 */ /* 0x0005e20000100a00 */
[CC--:B-1----:R-:W-:Y:S02]  /*31b50*/  LEA R10, P1, R213.reuse, R2.reuse, 0x2 ;  /* 0x00000002d50a7211 */ /* 0x0c2fe400078210ff */
[C---:B--2---:R-:W-:Y:S02]  /*31b60*/  LEA R8, P2, R212.reuse, R2, 0x2 ;  /* 0x00000002d4087211 */ /* 0x044fe400078410ff */
[-C--:B------:R-:W-:Y:S02]  /*31b70*/  LEA.HI.X.SX32 R11, R213, R0.reuse, 0x2, P1 ;  /* 0x00000000d50b7211 */ /* 0x080fe400008f16ff */
[----:B------:R-:W-:-:S03]  /*31b80*/  LEA.HI.X.SX32 R9, R212, R0, 0x2, P2 ;  /* 0x00000000d4097211 */ /* 0x000fc600010f16ff */
        /* <DEDUP_REMOVED lines=53> */
[----:B------:R-:W-:Y:S01]  /*31ee0*/  LEA.HI.X.SX32 R9, R230, R0, 0x2, P2 ;  /* 0x00000000e6097211 */ /* 0x000fe200010f16ff */
[----:B------:R-:W-:-:S02]  /*31ef0*/  IMAD.MOV.U32 R199, RZ, RZ, R110 ;  /* 0x000000ffffc77224 */ /* 0x000fc400078e006e */
[----:B------:R1:W-:Y:S01]  /*31f00*/  STL.64 [R1+0x1518], R10 ;  /* 0x0015180a01007387 */ /* 0x0003e20000100a00 */
[----:B------:R-:W-:-:S03]  /*31f10*/  IMAD.MOV.U32 R198, RZ, RZ, R106 ;  /* 0x000000ffffc67224 */ /* 0x000fc600078e006a */
[----:B------:R2:W-:Y:S01]  /*31f20*/  STL.64 [R1+0x1520], R8 ;  /* 0x0015200801007387 */ /* 0x0005e20000100a00 */
[----:B------:R-:W-:Y:S01]  /*31f30*/  IMAD.MOV.U32 R196, RZ, RZ, R199 ;  /* 0x000000ffffc47224 */ /* 0x000fe200078e00c7 */
[CC--:B-1----:R-:W-:Y:S02]  /*31f40*/  LEA R10, P1, R233.reuse, R2.reuse, 0x2 ;  /* 0x00000002e90a7211 */ /* 0x0c2fe400078210ff */
[C---:B--2---:R-:W-:Y:S02]  /*31f50*/  LEA R8, P2, R232.reuse, R2, 0x2 ;  /* 0x00000002e8087211 */ /* 0x044fe400078410ff */
[-C--:B------:R-:W-:Y:S01]  /*31f60*/  LEA.HI.X.SX32 R11, R233, R0.reuse, 0x2, P1 ;  /* 0x00000000e90b7211 */ /* 0x080fe200008f16ff */
[----:B------:R-:W-:Y:S01]  /*31f70*/  IMAD.MOV.U32 R194, RZ, RZ, R196 ;  /* 0x000000ffffc27224 */ /* 0x000fe200078e00c4 */
[----:B------:R-:W-:Y:S01]  /*31f80*/  LEA.HI.X.SX32 R9, R232, R0, 0x2, P2 ;  /* 0x00000000e8097211 */ /* 0x000fe200010f16ff */
[----:B------:R-:W-:Y:S02]  /*31f90*/  IMAD.MOV.U32 R197, RZ, RZ, R105 ;  /* 0x000000ffffc57224 */ /* 0x000fe400078e0069 */
[----:B------:R-:W-:Y:S01]  /*31fa0*/  IMAD.MOV.U32 R196, RZ, RZ, R198 ;  /* 0x000000ffffc47224 */ /* 0x000fe200078e00c6 */
[----:B------:R1:W-:Y:S01]  /*31fb0*/  STL.64 [R1+0x1510], R10 ;  /* 0x0015100a01007387 */ /* 0x0003e20000100a00 */
[----:B------:R-:W-:-:S02]  /*31fc0*/  IMAD.MOV.U32 R199, RZ, RZ, R107 ;  /* 0x000000ffffc77224 */ /* 0x000fc400078e006b */
[----:B------:R-:W-:Y:S01]  /*31fd0*/  IMAD.MOV.U32 R198, RZ, RZ, R200 ;  /* 0x000000ffffc67224 */ /* 0x000fe200078e00c8 */
[----:B------:R2:W-:Y:S01]  /*31fe0*/  STL.64 [R1+0x1508], R8 ;  /* 0x0015080801007387 */ /* 0x0005e20000100a00 */
[----:B------:R-:W-:Y:S02]  /*31ff0*/  IMAD.MOV.U32 R205, RZ, RZ, R114 ;  /* 0x000000ffffcd7224 */ /* 0x000fe400078e0072 */
[----:B------:R-:W-:Y:S02]  /*32000*/  IMAD.MOV.U32 R195, RZ, RZ, R197 ;  /* 0x000000ffffc37224 */ /* 0x000fe400078e00c5 */
[----:B------:R-:W-:Y:S01]  /*32010*/  IMAD.MOV.U32 R192, RZ, RZ, R194 ;  /* 0x000000ffffc07224 */ /* 0x000fe200078e00c2 */
[CC--:B-1----:R-:W-:Y:S01]  /*32020*/  LEA R10, P1, R235.reuse, R2.reuse, 0x2 ;  /* 0x00000002eb0a7211 */ /* 0x0c2fe200078210ff */
[----:B------:R-:W-:Y:S02]  /*32030*/  IMAD.MOV.U32 R197, RZ, RZ, R199 ;  /* 0x000000ffffc57224 */ /* 0x000fe400078e00c7 */
[----:B------:R-:W-:Y:S01]  /*32040*/  IMAD.MOV.U32 R194, RZ, RZ, R198 ;  /* 0x000000ffffc27224 */ /* 0x000fe200078e00c6 */
[C---:B--2---:R-:W-:Y:S01]  /*32050*/  LEA R8, P2, R234.reuse, R2, 0x2 ;  /* 0x00000002ea087211 */ /* 0x044fe200078410ff */
[----:B------:R-:W-:Y:S01]  /*32060*/  IMAD.MOV.U32 R199, RZ, RZ, R202 ;  /* 0x000000ffffc77224 */ /* 0x000fe200078e00ca */
[-C--:B------:R-:W-:Y:S01]  /*32070*/  LEA.HI.X.SX32 R11, R235, R0.reuse, 0x2, P1 ;  /* 0x00000000eb0b7211 */ /* 0x080fe200008f16ff */
[----:B------:R-:W-:Y:S01]  /*32080*/  IMAD.MOV.U32 R200, RZ, RZ, R205 ;  /* 0x000000ffffc87224 */ /* 0x000fe200078e00cd */
[----:B------:R-:W-:Y:S01]  /*32090*/  LEA.HI.X.SX32 R9, R234, R0, 0x2, P2 ;  /* 0x00000000ea097211 */ /* 0x000fe200010f16ff */
[----:B------:R-:W-:-:S02]  /*320a0*/  IMAD.MOV.U32 R202, RZ, RZ, R103 ;  /* 0x000000ffffca7224 */ /* 0x000fc400078e0067 */
[----:B------:R-:W-:Y:S02]  /*320b0*/  IMAD.MOV.U32 R193, RZ, RZ, R197 ;  /* 0x000000ffffc17224 */ /* 0x000fe400078e00c5 */
[----:B------:R-:W-:Y:S01]  /*320c0*/  IMAD.MOV.U32 R191, RZ, RZ, R194 ;  /* 0x000000ffffbf7224 */ /* 0x000fe200078e00c2 */
[----:B------:R1:W-:Y:S01]  /*320d0*/  STL.64 [R1+0x1500], R10 ;  /* 0x0015000a01007387 */ /* 0x0003e20000100a00 */
[----:B------:R-:W-:Y:S02]  /*320e0*/  IMAD.MOV.U32 R197, RZ, RZ, R199 ;  /* 0x000000ffffc57224 */ /* 0x000fe400078e00c7 */
[----:B------:R-:W-:Y:S02]  /*320f0*/  IMAD.MOV.U32 R198, RZ, RZ, R200 ;  /* 0x000000ffffc67224 */ /* 0x000fe400078e00c8 */
[----:B------:R-:W-:Y:S01]  /*32100*/  IMAD.MOV.U32 R199, RZ, RZ, R202 ;  /* 0x000000ffffc77224 */ /* 0x000fe200078e00ca */
[----:B------:R2:W-:Y:S01]  /*32110*/  STL.64 [R1+0x14f8], R8 ;  /* 0x0014f80801007387 */ /* 0x0005e20000100a00 */
[----:B------:R-:W-:-:S02]  /*32120*/  IMAD.MOV.U32 R190, RZ, RZ, R193 ;  /* 0x000000ffffbe7224 */ /* 0x000fc400078e00c1 */
[----:B------:R-:W-:Y:S01]  /*32130*/  IMAD.MOV.U32 R189, RZ, RZ, R191 ;  /* 0x000000ffffbd7224 */ /* 0x000fe200078e00bf */
[C---:B-1----:R-:W-:Y:S01]  /*32140*/  LEA R10, P1, R237.reuse, R2, 0x2 ;  /* 0x00000002ed0a7211 */ /* 0x042fe200078210ff */
[----:B------:R-:W-:Y:S02]  /*32150*/  IMAD.MOV.U32 R194, RZ, RZ, R197 ;  /* 0x000000ffffc27224 */ /* 0x000fe400078e00c5 */
[----:B------:R-:W-:Y:S01]  /*32160*/  IMAD.MOV.U32 R193, RZ, RZ, R198 ;  /* 0x000000ffffc17224 */ /* 0x000fe200078e00c6 */
[----:B------:R-:W-:Y:S01]  /*32170*/  LEA.HI.X.SX32 R11, R237, R0, 0x2, P1 ;  /* 0x00000000ed0b7211 */ /* 0x000fe200008f16ff */
[----:B------:R-:W-:Y:S01]  /*32180*/  IMAD.MOV.U32 R197, RZ, RZ, R199 ;  /* 0x000000ffffc57224 */ /* 0x000fe200078e00c7 */
[C---:B--2---:R-:W-:Y:S01]  /*32190*/  LEA R8, P2, R236.reuse, R2, 0x2 ;  /* 0x00000002ec087211 */ /* 0x044fe200078410ff */
[----:B------:R-:W-:Y:S02]  /*321a0*/  IMAD.MOV.U32 R188, RZ, RZ, R189 ;  /* 0x000000ffffbc7224 */ /* 0x000fe400078e00bd */
[----:B------:R-:W-:Y:S01]  /*321b0*/  IMAD.MOV.U32 R191, RZ, RZ, R193 ;  /* 0x000000ffffbf7224 */ /* 0x000fe200078e00c1 */
[----:B------:R-:W-:Y:S01]  /*321c0*/  LEA.HI.X.SX32 R9, R236, R0, 0x2, P2 ;  /* 0x00000000ec097211 */ /* 0x000fe200010f16ff */
        /* <DEDUP_REMOVED lines=9> */
[----:B------:R-:W-:Y:S01]  /*32260*/  IMAD.MOV.U32 R186, RZ, RZ, R187 ;  /* 0x000000ffffba7224 */ /* 0x000fe200078e00bb */
[C---:B--2---:R-:W-:Y:S01]  /*32270*/  LEA R8, P2, R238.reuse, R2, 0x2 ;  /* 0x00000002ee087211 */ /* 0x044fe200078410ff */
[----:B------:R-:W-:Y:S01]  /*32280*/  IMAD.MOV.U32 R188, RZ, RZ, R191 ;  /* 0x000000ffffbc7224 */ /* 0x000fe200078e00bf */
[-C--:B------:R-:W-:Y:S01]  /*32290*/  LEA.HI.X.SX32 R11, R239, R0.reuse, 0x2, P1 ;  /* 0x00000000ef0b7211 */ /* 0x080fe200008f16ff */
[----:B------:R-:W-:Y:S01]  /*322a0*/  IMAD.MOV.U32 R184, RZ, RZ, R185 ;  /* 0x000000ffffb87224 */ /* 0x000fe200078e00b9 */
[----:B------:R-:W-:Y:S01]  /*322b0*/  LEA.HI.X.SX32 R9, R238, R0, 0x2, P2 ;  /* 0x00000000ee097211 */ /* 0x000fe200010f16ff */
[----:B------:R-:W-:-:S02]  /*322c0*/  IMAD.MOV.U32 R198, RZ, RZ, R200 ;  /* 0x000000ffffc67224 */ /* 0x000fc400078e00c8 */
[----:B------:R-:W-:Y:S01]  /*322d0*/  IMAD.MOV.U32 R185, RZ, RZ, R186 ;  /* 0x000000ffffb97224 */ /* 0x000fe200078e00ba */
[----:B------:R1:W-:Y:S01]  /*322e0*/  STL.64 [R1+0x14e0], R10 ;  /* 0x0014e00a01007387 */ /* 0x0003e20000100a00 */
[----:B------:R-:W-:Y:S02]  /*322f0*/  IMAD.MOV.U32 R186, RZ, RZ, R91 ;  /* 0x000000ffffba7224 */ /* 0x000fe400078e005b */
[----:B------:R-:W-:Y:S01]  /*32300*/  IMAD.MOV.U32 R187, RZ, RZ, R188 ;  /* 0x000000ffffbb7224 */ /* 0x000fe200078e00bc */
[----:B------:R2:W-:Y:S01]  /*32310*/  STL.64 [R1+0x14d8], R8 ;  /* 0x0014d80801007387 */ /* 0x0005e20000100a00 */
[----:B------:R-:W-:Y:S02]  /*32320*/  IMAD.MOV.U32 R183, RZ, RZ, R184 ;  /* 0x000000ffffb77224 */ /* 0x000fe400078e00b8 */
[----:B------:R-:W-:Y:S02]  /*32330*/  IMAD.MOV.U32 R197, RZ, RZ, R198 ;  /* 0x000000ffffc57224 */ /* 0x000fe400078e00c6 */
[----:B------:R-:W-:Y:S01]  /*32340*/  IMAD.MOV.U32 R184, RZ, RZ, R185 ;  /* 0x000000ffffb87224 */ /* 0x000fe200078e00b9 */
[----:B-1----:R-:W-:Y:S01]  /*32350*/  LEA R10, P1, R241, R2, 0x2 ;  /* 0x00000002f10a7211 */ /* 0x002fe200078210ff */
[----:B------:R-:W-:-:S02]  /*32360*/  IMAD.MOV.U32 R185, RZ, RZ, R186 ;  /* 0x000000ffffb97224 */ /* 0x000fc400078e00ba */
[----:B------:R-:W-:Y:S01]  /*32370*/  IMAD.MOV.U32 R186, RZ, RZ, R187 ;  /* 0x000000ffffba7224 */ /* 0x000fe200078e00bb */
[C---:B--2---:R-:W-:Y:S01]  /*32380*/  LEA R8, P2, R240.reuse, R2, 0x2 ;  /* 0x00000002f0087211 */ /* 0x044fe200078410ff */
[----:B------:R-:W-:Y:S01]  /*32390*/  IMAD.MOV.U32 R187, RZ, RZ, R189 ;  /* 0x000000ffffbb7224 */ /* 0x000fe200078e00bd */
[-C--:B------:R-:W-:Y:S01]  /*323a0*/  LEA.HI.X.SX32 R11, R241, R0.reuse, 0x2, P1 ;  /* 0x00000000f10b7211 */ /* 0x080fe200008f16ff */
[----:B------:R-:W-:Y:S01]  /*323b0*/  IMAD.MOV.U32 R193, RZ, RZ, R197 ;  /* 0x000000ffffc17224 */ /* 0x000fe200078e00c5 */
[----:B------:R-:W-:Y:S01]  /*323c0*/  LEA.HI.X.SX32 R9, R240, R0, 0x2, P2 ;  /* 0x00000000f0097211 */ /* 0x000fe200010f16ff */
[----:B------:R-:W-:Y:S02]  /*323d0*/  IMAD.MOV.U32 R182, RZ, RZ, R183 ;  /* 0x000000ffffb67224 */ /* 0x000fe400078e00b7 */
[----:B------:R-:W-:Y:S02]  /*323e0*/  IMAD.MOV.U32 R205, RZ, RZ, R104 ;  /* 0x000000ffffcd7224 */ /* 0x000fe400078e0068 */
        /* <DEDUP_REMOVED lines=18> */
[----:B------:R-:W-:Y:S01]  /*32510*/  IMAD.MOV.U32 R200, RZ, RZ, R203 ;  /* 0x000000ffffc87224 */ /* 0x000fe200078e00cb */
[----:B------:R1:W-:Y:S01]  /*32520*/  STL.64 [R1+0x14c0], R10 ;  /* 0x0014c00a01007387 */ /* 0x0003e20000100a00 */
[----:B------:R-:W-:-:S02]  /*32530*/  IMAD.MOV.U32 R181, RZ, RZ, R187 ;  /* 0x000000ffffb57224 */ /* 0x000fc400078e00bb */
        /* <DEDUP_REMOVED lines=8> */
[----:B------:R-:W-:Y:S02]  /*325c0*/  IMAD.MOV.U32 R195, RZ, RZ, R94 ;  /* 0x000000ffffc37224 */ /* 0x000fe400078e005e */
[----:B------:R-:W-:Y:S01]  /*325d0*/  IMAD.MOV.U32 R180, RZ, RZ, R181 ;  /* 0x000000ffffb47224 */ /* 0x000fe200078e00b5 */
[C---:B--2---:R-:W-:Y:S01]  /*325e0*/  LEA R8, P2, R244.reuse, R2, 0x2 ;  /* 0x00000002f4087211 */ /* 0x044fe200078410ff */
[----:B------:R-:W-:Y:S01]  /*325f0*/  IMAD.MOV.U32 R200, RZ, RZ, R203 ;  /* 0x000000ffffc87224 */ /* 0x000fe200078e00cb */
[-C--:B------:R-:W-:Y:S01]  /*32600*/  LEA.HI.X.SX32 R11, R245, R0.reuse, 0x2, P1 ;  /* 0x00000000f50b7211 */ /* 0x080fe200008f16ff */
[----:B------:R-:W-:Y:S02]  /*32610*/  IMAD.MOV.U32 R181, RZ, RZ, R182 ;  /* 0x000000ffffb57224 */ /* 0x000fe400078e00b6 */
[----:B------:R-:W-:Y:S02]  /*32620*/  IMAD.MOV.U32 R203, RZ, RZ, R204 ;  /* 0x000000ffffcb7224 */ /* 0x000fe400078e00cc */
[----:B------:R-:W-:Y:S01]  /*32630*/  IMAD.MOV.U32 R182, RZ, RZ, R183 ;  /* 0x000000ffffb67224 */ /* 0x000fe200078e00b7 */
[----:B------:R-:W-:Y:S01]  /*32640*/  LEA.HI.X.SX32 R9, R244, R0, 0x2, P2 ;  /* 0x00000000f4097211 */ /* 0x000fe200010f16ff */
[----:B------:R-:W-:-:S02]  /*32650*/  IMAD.MOV.U32 R183, RZ, RZ, R184 ;  /* 0x000000ffffb77224 */ /* 0x000fc400078e00b8 */
[----:B------:R-:W-:Y:S02]  /*32660*/  IMAD.MOV.U32 R184, RZ, RZ, R195 ;  /* 0x000000ffffb87224 */ /* 0x000fe400078e00c3 */
[----:B------:R-:W-:Y:S02]  /*32670*/  IMAD.MOV.U32 R195, RZ, RZ, R57 ;  /* 0x000000ffffc37224 */ /* 0x000fe400078e0039 */
[----:B------:R-:W-:Y:S01]  /*32680*/  IMAD.MOV.U32 R197, RZ, RZ, R203 ;  /* 0x000000ffffc57224 */ /* 0x000fe200078e00cb */
[----:B------:R-:W2:Y:S01]  /*32690*/  LDL.LU R57, [R1+0x1a10] ;  /* 0x001a100001397983 */ /* 0x000ea20000300800 */
[----:B------:R-:W-:-:S03]  /*326a0*/  IMAD.MOV.U32 R203, RZ, RZ, R97 ;  /* 0x000000ffffcb7224 */ /* 0x000fc600078e0061 */
[----:B------:R1:W-:Y:S01]  /*326b0*/  STL.64 [R1+0x14b0], R10 ;  /* 0x0014b00a01007387 */ /* 0x0003e20000100a00 */
[----:B------:R-:W-:Y:S02]  /*326c0*/  IMAD.MOV.U32 R176, RZ, RZ, R180 ;  /* 0x000000ffffb07224 */ /* 0x000fe400078e00b4 */
[----:B------:R-:W-:Y:S01]  /*326d0*/  IMAD.MOV.U32 R180, RZ, RZ, R181 ;  /* 0x000000ffffb47224 */ /* 0x000fe200078e00b5 */
[----:B------:R3:W-:Y:S01]  /*326e0*/  STL.64 [R1+0x14a8], R8 ;  /* 0x0014a80801007387 */ /* 0x0007e20000100a00 */
[----:B------:R-:W-:Y:S02]  /*326f0*/  IMAD.MOV.U32 R191, RZ, RZ, R203 ;  /* 0x000000ffffbf7224 */ /* 0x000fe400078e00cb */
[----:B------:R-:W-:Y:S01]  /*32700*/  IMAD.MOV.U32 R181, RZ, RZ, R182 ;  /* 0x000000ffffb57224 */ /* 0x000fe200078e00b6 */
[CC--:B-1----:R-:W-:Y:S01]  /*32710*/  LEA R10, P1, R247.reuse, R2.reuse, 0x2 ;  /* 0x00000002f70a7211 */ /* 0x0c2fe200078210ff */
[----:B------:R-:W-:Y:S01]  /*32720*/  IMAD.MOV.U32 R203, RZ, RZ, R96 ;  /* 0x000000ffffcb7224 */ /* 0x000fe200078e0060 */
[C---:B---3--:R-:W-:Y:S01]  /*32730*/  LEA R8, P2, R246.reuse, R2, 0x2 ;  /* 0x00000002f6087211 */ /* 0x048fe200078410ff */
        /* <DEDUP_REMOVED lines=8> */
[----:B------:R-:W-:Y:S02]  /*327c0*/  IMAD.MOV.U32 R203, RZ, RZ, R59 ;  /* 0x000000ffffcb7224 */ /* 0x000fe400078e003b */
[----:B------:R-:W3:Y:S01]  /*327d0*/  LDL.LU R59, [R1+0x1a0c] ;  /* 0x001a0c00013b7983 */ /* 0x000ee20000300800 */
[----:B------:R-:W-:-:S03]  /*327e0*/  IMAD.MOV.U32 R193, RZ, RZ, R197 ;  /* 0x000000ffffc17224 */ /* 0x000fc600078e00c5 */
[----:B------:R4:W-:Y:S01]  /*327f0*/  STL.64 [R1+0x1498], R8 ;  /* 0x0014980801007387 */ /* 0x0009e20000100a00 */
[C---:B-1----:R-:W-:Y:S01]  /*32800*/  LEA R10, P1, R249.reuse, R2, 0x2 ;  /* 0x00000002f90a7211 */ /* 0x042fe200078210ff */
[----:B------:R-:W-:Y:S02]  /*32810*/  IMAD.MOV.U32 R197, RZ, RZ, R200 ;  /* 0x000000ffffc57224 */ /* 0x000fe400078e00c8 */
[----:B------:R-:W-:Y:S01]  /*32820*/  IMAD.MOV.U32 R177, RZ, RZ, R180 ;  /* 0x000000ffffb17224 */ /* 0x000fe200078e00b4 */
[----:B------:R-:W-:Y:S01]  /*32830*/  LEA.HI.X.SX32 R11, R249, R0, 0x2, P1 ;  /* 0x00000000f90b7211 */ /* 0x000fe200008f16ff */
[----:B------:R-:W-:Y:S01]  /*32840*/  IMAD.MOV.U32 R180, RZ, RZ, R181 ;  /* 0x000000ffffb47224 */ /* 0x000fe200078e00b5 */
[----:B----4-:R-:W-:Y:S01]  /*32850*/  LEA R8, P2, R248, R2, 0x2 ;  /* 0x00000002f8087211 */ /* 0x010fe200078410ff */
[----:B------:R-:W-:-:S03]  /*32860*/  IMAD.MOV.U32 R181, RZ, RZ, R182 ;  /* 0x000000ffffb57224 */ /* 0x000fc600078e00b6 */
[----:B------:R-:W-:Y:S01]  /*32870*/  LEA.HI.X.SX32 R9, R248, R0, 0x2, P2 ;  /* 0x00000000f8097211 */ /* 0x000fe200010f16ff */
[----:B------:R-:W-:Y:S02]  /*32880*/  IMAD.MOV.U32 R187, RZ, RZ, R197 ;  /* 0x000000ffffbb7224 */ /* 0x000fe400078e00c5 */
[----:B------:R-:W-:Y:S01]  /*32890*/  IMAD.MOV.U32 R182, RZ, RZ, R183 ;  /* 0x000000ffffb67224 */ /* 0x000fe200078e00b7 */
[----:B------:R-:W-:Y:S01]  /*328a0*/  STL.64 [R1+0x1490], R10 ;  /* 0x0014900a01007387 */ /* 0x000fe20000100a00 */
[----:B------:R-:W-:Y:S02]  /*328b0*/  IMAD.MOV.U32 R188, RZ, RZ, R191 ;  /* 0x000000ffffbc7224 */ /* 0x000fe400078e00bf */
[----:B------:R-:W-:Y:S01]  /*328c0*/  IMAD.MOV.U32 R183, RZ, RZ, R184 ;  /* 0x000000ffffb77224 */ /* 0x000fe200078e00b8 */
[----:B------:R1:W-:Y:S01]  /*328d0*/  STL.64 [R1+0x1488], R8 ;  /* 0x0014880801007387 */ /* 0x0003e20000100a00 */
[----:B------:R-:W-:Y:S01]  /*328e0*/  IMAD.MOV.U32 R189, RZ, RZ, R194 ;  /* 0x000000ffffbd7224 */ /* 0x000fe200078e00c2 */
[----:B------:R-:W-:Y:S01]  /*328f0*/  LEA R170, P1, R251, R2, 0x2 ;  /* 0x00000002fbaa7211 */ /* 0x000fe200078210ff */
[----:B------:R-:W-:-:S02]  /*32900*/  IMAD.MOV.U32 R184, RZ, RZ, R185 ;  /* 0x000000ffffb87224 */ /* 0x000fc400078e00b9 */
[----:B------:R-:W-:Y:S02]  /*32910*/  IMAD.MOV.U32 R185, RZ, RZ, R186 ;  /* 0x000000ffffb97224 */ /* 0x000fe400078e00ba */
[----:B------:R-:W-:Y:S02]  /*32920*/  IMAD.MOV.U32 R186, RZ, RZ, R187 ;  /* 0x000000ffffba7224 */ /* 0x000fe400078e00bb */
[----:B------:R-:W-:Y:S01]  /*32930*/  IMAD.MOV.U32 R187, RZ, RZ, R188 ;  /* 0x000000ffffbb7224 */ /* 0x000fe200078e00bc */
[C---:B-1----:R-:W-:Y:S01]  /*32940*/  LEA R8, P2, R250.reuse, R2, 0x2 ;  /* 0x00000002fa087211 */ /* 0x042fe200078410ff */
        /* <DEDUP_REMOVED lines=9> */
[----:B------:R-:W-:Y:S01]  /*329e0*/  IMAD.MOV.U32 R151, RZ, RZ, R22 ;  /* 0x000000ffff977224 */ /* 0x000fe200078e0016 */
[----:B------:R4:W-:Y:S01]  /*329f0*/  STL.64 [R1+0x1478], R8 ;  /* 0x0014780801007387 */ /* 0x0009e20000100a00 */
[----:B------:R-:W-:-:S03]  /*32a00*/  IMAD.MOV.U32 R22, RZ, RZ, R21 ;  /* 0x000000ffff167224 */ /* 0x000fc600078e0015 */
[----:B------:R-:W2:Y:S01]  /*32a10*/  LDL.LU R21, [R1+0x41c] ;  /* 0x00041c0001157983 */ /* 0x000ea20000300800 */
[----:B-1----:R-:W-:-:S04]  /*32a20*/  LEA R170, P1, R180, R2, 0x2 ;  /* 0x00000002b4aa7211 */ /* 0x002fc800078210ff */
[----:B------:R-:W-:Y:S01]  /*32a30*/  LEA.HI.X.SX32 R171, R180, R0, 0x2, P1 ;  /* 0x00000000b4ab7211 */ /* 0x000fe200008f16ff */
        /* <DEDUP_REMOVED lines=9> */
[----:B------:R-:W-:Y:S01]  /*32ad0*/  IMAD.MOV.U32 R181, RZ, RZ, R182 ;  /* 0x000000ffffb57224 */ /* 0x000fe200078e00b6 */
[----:B------:R-:W-:Y:S01]  /*32ae0*/  LEA R172, P1, R179, R2, 0x2 ;  /* 0x00000002b3ac7211 */ /* 0x000fe200078210ff */
[----:B------:R-:W-:Y:S02]  /*32af0*/  IMAD.MOV.U32 R192, RZ, RZ, R95 ;  /* 0x000000ffffc07224 */ /* 0x000fe400078e005f */
[----:B------:R-:W-:-:S02]  /*32b00*/  IMAD.MOV.U32 R187, RZ, RZ, R188 ;  /* 0x000000ffffbb7224 */ /* 0x000fc400078e00bc */
[----:B------:R-:W-:Y:S02]  /*32b10*/  IMAD.MOV.U32 R182, RZ, RZ, R183 ;  /* 0x000000ffffb67224 */ /* 0x000fe400078e00b7 */
[----:B------:R-:W-:Y:S02]  /*32b20*/  IMAD.MOV.U32 R188, RZ, RZ, R189 ;  /* 0x000000ffffbc7224 */ /* 0x000fe400078e00bd */
[----:B------:R-:W-:Y:S02]  /*32b30*/  IMAD.MOV.U32 R183, RZ, RZ, R184 ;  /* 0x000000ffffb77224 */ /* 0x000fe400078e00b8 */
[----:B------:R-:W-:Y:S02]  /*32b40*/  IMAD.MOV.U32 R189, RZ, RZ, R190 ;  /* 0x000000ffffbd7224 */ /* 0x000fe400078e00be */
[----:B------:R-:W-:Y:S01]  /*32b50*/  IMAD.MOV.U32 R184, RZ, RZ, R185 ;  /* 0x000000ffffb87224 */ /* 0x000fe200078e00b9 */
[----:B----4-:R-:W-:Y:S01]  /*32b60*/  LEA R8, P2, R252, R2, 0x2 ;  /* 0x00000002fc087211 */ /* 0x010fe200078410ff */
[----:B------:R-:W-:-:S02]  /*32b70*/  IMAD.MOV.U32 R190, RZ, RZ, R191 ;  /* 0x000000ffffbe7224 */ /* 0x000fc400078e00bf */
[----:B------:R-:W-:Y:S01]  /*32b80*/  IMAD.MOV.U32 R185, RZ, RZ, R186 ;  /* 0x000000ffffb97224 */ /* 0x000fe200078e00ba */
[----:B------:R-:W-:Y:S01]  /*32b90*/  LEA.HI.X.SX32 R173, R179, R0, 0x2, P1 ;  /* 0x00000000b3ad7211 */ /* 0x000fe200008f16ff */
[----:B------:R-:W-:Y:S02]  /*32ba0*/  IMAD.MOV.U32 R191, RZ, RZ, R192 ;  /* 0x000000ffffbf7224 */ /* 0x000fe400078e00c0 */
[----:B------:R-:W-:Y:S02]  /*32bb0*/  IMAD.MOV.U32 R186, RZ, RZ, R187 ;  /* 0x000000ffffba7224 */ /* 0x000fe400078e00bb */
[----:B------:R-:W-:Y:S02]  /*32bc0*/  IMAD.MOV.U32 R187, RZ, RZ, R188 ;  /* 0x000000ffffbb7224 */ /* 0x000fe400078e00bc */
[----:B------:R-:W-:Y:S02]  /*32bd0*/  IMAD.MOV.U32 R206, RZ, RZ, R111 ;  /* 0x000000ffffce7224 */ /* 0x000fe400078e006f */
[----:B------:R-:W-:-:S02]  /*32be0*/  IMAD.MOV.U32 R188, RZ, RZ, R189 ;  /* 0x000000ffffbc7224 */ /* 0x000fc400078e00bd */
[----:B------:R-:W-:Y:S01]  /*32bf0*/  IMAD.MOV.U32 R179, RZ, RZ, R183 ;  /* 0x000000ffffb37224 */ /* 0x000fe200078e00b7 */
[----:B------:R1:W-:Y:S01]  /*32c00*/  STL.64 [R1+0x1470], R170 ;  /* 0x001470aa01007387 */ /* 0x0003e20000100a00 */
[----:B------:R-:W-:Y:S01]  /*32c10*/  IMAD.MOV.U32 R189, RZ, RZ, R190 ;  /* 0x000000ffffbd7224 */ /* 0x000fe200078e00be */
[----:B------:R-:W-:Y:S01]  /*32c20*/  LEA.HI.X.SX32 R9, R252, R0, 0x2, P2 ;  /* 0x00000000fc097211 */ /* 0x000fe200010f16ff */
[----:B------:R-:W-:Y:S02]  /*32c30*/  IMAD.MOV.U32 R183, RZ, RZ, R184 ;  /* 0x000000ffffb77224 */ /* 0x000fe400078e00b8 */
[----:B------:R-:W-:Y:S02]  /*32c40*/  IMAD.MOV.U32 R190, RZ, RZ, R191 ;  /* 0x000000ffffbe7224 */ /* 0x000fe400078e00bf */
[----:B------:R-:W-:Y:S02]  /*32c50*/  IMAD.MOV.U32 R184, RZ, RZ, R185 ;  /* 0x000000ffffb87224 */ /* 0x000fe400078e00b9 */
[----:B------:R-:W-:-:S02]  /*32c60*/  IMAD.MOV.U32 R192, RZ, RZ, R60 ;  /* 0x000000ffffc07224 */ /* 0x000fc400078e003c */
[----:B------:R-:W-:Y:S01]  /*32c70*/  IMAD.MOV.U32 R185, RZ, RZ, R186 ;  /* 0x000000ffffb97224 */ /* 0x000fe200078e00ba */
[C---:B-1----:R-:W-:Y:S01]  /*32c80*/  LEA R170, P2, R178.reuse, R2, 0x2 ;  /* 0x00000002b2aa7211 */ /* 0x042fe200078410ff */
[----:B------:R-:W-:Y:S01]  /*32c90*/  IMAD.MOV.U32 R194, RZ, RZ, R206 ;  /* 0x000000ffffc27224 */ /* 0x000fe200078e00ce */
[----:B------:R-:W4:Y:S01]  /*32ca0*/  LDL.LU R60, [R1+0x1a08] ;  /* 0x001a0800013c7983 */ /* 0x000f220000300800 */
[----:B------:R-:W-:Y:S02]  /*32cb0*/  IMAD.MOV.U32 R186, RZ, RZ, R187 ;  /* 0x000000ffffba7224 */ /* 0x000fe400078e00bb */
[----:B------:R-:W-:Y:S01]  /*32cc0*/  IMAD.MOV.U32 R187, RZ, RZ, R189 ;  /* 0x000000ffffbb7224 */ /* 0x000fe200078e00bd */
[----:B------:R-:W-:Y:S01]  /*32cd0*/  LEA.HI.X.SX32 R171, R178, R0, 0x2, P2 ;  /* 0x00000000b2ab7211 */ /* 0x000fe200010f16ff */
[----:B------:R-:W-:Y:S01]  /*32ce0*/  IMAD.MOV.U32 R189, RZ, RZ, R190 ;  /* 0x000000ffffbd7224 */ /* 0x000fe200078e00be */
[----:B------:R-:W-:Y:S01]  /*32cf0*/  STL.64 [R1+0x1468], R8 ;  /* 0x0014680801007387 */ /* 0x000fe20000100a00 */
[----:B------:R-:W-:-:S02]  /*32d00*/  IMAD.MOV.U32 R191, RZ, RZ, R192 ;  /* 0x000000ffffbf7224 */ /* 0x000fc400078e00c0 */
[----:B------:R-:W-:Y:S02]  /*32d10*/  IMAD.MOV.U32 R190, RZ, RZ, R193 ;  /* 0x000000ffffbe7224 */ /* 0x000fe400078e00c1 */
[----:B------:R-:W-:Y:S02]  /*32d20*/  IMAD.MOV.U32 R175, RZ, RZ, R179 ;  /* 0x000000ffffaf7224 */ /* 0x000fe400078e00b3 */
[----:B------:R-:W-:Y:S02]  /*32d30*/  IMAD.MOV.U32 R192, RZ, RZ, R62 ;  /* 0x000000ffffc07224 */ /* 0x000fe400078e003e */
[----:B------:R-:W-:Y:S01]  /*32d40*/  IMAD.MOV.U32 R193, RZ, RZ, R194 ;  /* 0x000000ffffc17224 */ /* 0x000fe200078e00c2 */
[----:B------:R-:W4:Y:S01]  /*32d50*/  LDL.LU R62, [R1+0x1a04] ;  /* 0x001a0400013e7983 */ /* 0x000f220000300800 */
[----:B------:R-:W-:Y:S02]  /*32d60*/  IMAD.MOV.U32 R194, RZ, RZ, R195 ;  /* 0x000000ffffc27224 */ /* 0x000fe400078e00c3 */
[----:B------:R-:W-:Y:S01]  /*32d70*/  IMAD.MOV.U32 R195, RZ, RZ, R61 ;  /* 0x000000ffffc37224 */ /* 0x000fe200078e003d */
[----:B------:R1:W-:Y:S01]  /*32d80*/  STL.64 [R1+0x1460], R172 ;  /* 0x001460ac01007387 */ /* 0x0003e20000100a00 */
[----:B------:R-:W-:-:S03]  /*32d90*/  IMAD.MOV.U32 R179, RZ, RZ, R183 ;  /* 0x000000ffffb37224 */ /* 0x000fc600078e00b7 */
[----:B------:R-:W4:Y:S01]  /*32da0*/  LDL.LU R61, [R1+0x1a00] ;  /* 0x001a0000013d7983 */ /* 0x000f220000300800 */
[----:B------:R-:W-:-:S03]  /*32db0*/  IMAD.MOV.U32 R178, RZ, RZ, R184 ;  /* 0x000000ffffb27224 */ /* 0x000fc600078e00b8 */
[----:B------:R1:W-:Y:S01]  /*32dc0*/  STL.64 [R1+0x1458], R170 ;  /* 0x001458aa01007387 */ /* 0x0003e20000100a00 */
[----:B------:R-:W-:Y:S01]  /*32dd0*/  IMAD.MOV.U32 R183, RZ, RZ, R185 ;  /* 0x000000ffffb77224 */ /* 0x000fe200078e00b9 */
[C---:B-1----:R-:W-:Y:S01]  /*32de0*/  LEA R172, P1, R175.reuse, R2, 0x2 ;  /* 0x00000002afac7211 */ /* 0x042fe200078210ff */
[----:B------:R-:W-:Y:S02]  /*32df0*/  IMAD.MOV.U32 R184, RZ, RZ, R186 ;  /* 0x000000ffffb87224 */ /* 0x000fe400078e00ba */
[----:B------:R-:W-:Y:S01]  /*32e00*/  IMAD.MOV.U32 R185, RZ, RZ, R187 ;  /* 0x000000ffffb97224 */ /* 0x000fe200078e00bb */
[----:B------:R-:W-:Y:S01]  /*32e10*/  LEA.HI.X.SX32 R173, R175, R0, 0x2, P1 ;  /* 0x00000000afad7211 */ /* 0x000fe200008f16ff */
[----:B------:R-:W-:Y:S01]  /*32e20*/  IMAD.MOV.U32 R186, RZ, RZ, R189 ;  /* 0x000000ffffba7224 */ /* 0x000fe200078e00bd */
[C---:B------:R-:W-:Y:S01]  /*32e30*/  LEA R170, P2, R176.reuse, R2, 0x2 ;  /* 0x00000002b0aa7211 */ /* 0x040fe200078410ff */
[----:B------:R-:W-:Y:S02]  /*32e40*/  IMAD.MOV.U32 R187, RZ, RZ, R193 ;  /* 0x000000ffffbb7224 */ /* 0x000fe400078e00c1 */
[----:B------:R-:W-:Y:S01]  /*32e50*/  IMAD.MOV.U32 R189, RZ, RZ, R194 ;  /* 0x000000ffffbd7224 */ /* 0x000fe200078e00c2 */
[----:B------:R-:W-:Y:S01]  /*32e60*/  LEA.HI.X.SX32 R171, R176, R0, 0x2, P2 ;  /* 0x00000000b0ab7211 */ /* 0x000fe200010f16ff */
[----:B------:R-:W-:-:S02]  /*32e70*/  IMAD.MOV.U32 R193, RZ, RZ, R195 ;  /* 0x000000ffffc17224 */ /* 0x000fc400078e00c3 */
[----:B------:R-:W-:Y:S02]  /*32e80*/  IMAD.MOV.U32 R194, RZ, RZ, R63 ;  /* 0x000000ffffc27224 */ /* 0x000fe400078e003f */
[----:B------:R-:W4:Y:S01]  /*32e90*/  LDL.LU R63, [R1+0x19fc] ;  /* 0x0019fc00013f7983 */ /* 0x000f220000300800 */
[----:B------:R-:W-:-:S03]  /*32ea0*/  IMAD.MOV.U32 R195, RZ, RZ, R64 ;  /* 0x000000ffffc37224 */ /* 0x000fc600078e0040 */
[----:B------:R-:W4:Y:S04]  /*32eb0*/  LDL.LU R64, [R1+0x19f8] ;  /* 0x0019f80001407983 */ /* 0x000f280000300800 */
[----:B------:R-:W-:Y:S04]  /*32ec0*/  STL.64 [R1+0x1450], R172 ;  /* 0x001450ac01007387 */ /* 0x000fe80000100a00 */
[----:B------:R1:W-:Y:S01]  /*32ed0*/  STL.64 [R1+0x1448], R170 ;  /* 0x001448aa01007387 */ /* 0x0003e20000100a00 */
[----:B------:R-:W-:Y:S02]  /*32ee0*/  IMAD.MOV.U32 R200, RZ, RZ, R202 ;  /* 0x000000ffffc87224 */ /* 0x000fe400078e00ca */
[----:B------:R-:W-:-:S02]  /*32ef0*/  IMAD.MOV.U32 R204, RZ, RZ, R207 ;  /* 0x000000ffffcc7224 */ /* 0x000fc400078e00cf */
[----:B------:R-:W-:Y:S02]  /*32f00*/  IMAD.MOV.U32 R206, RZ, RZ, R89 ;  /* 0x000000ffffce7224 */ /* 0x000fe400078e0059 */
[----:B-1----:R-:W-:Y:S01]  /*32f10*/  IMAD.MOV.U32 R171, RZ, RZ, R178 ;  /* 0x000000ffffab7224 */ /* 0x002fe200078e00b2 */
[----:B------:R-:W-:Y:S01]  /*32f20*/  LEA R172, P2, R177, R2, 0x2 ;  /* 0x00000002b1ac7211 */ /* 0x000fe200078410ff */
[----:B------:R-:W-:-:S03]  /*32f30*/  IMAD.MOV.U32 R178, RZ, RZ, R184 ;  /* 0x000000ffffb27224 */ /* 0x000fc600078e00b8 */
[C---:B------:R-:W-:Y:S01]  /*32f40*/  LEA R174, P1, R171.reuse, R2, 0x2 ;  /* 0x00000002abae7211 */ /* 0x040fe200078210ff */
[----:B------:R-:W-:Y:S02]  /*32f50*/  IMAD.MOV.U32 R207, RZ, RZ, R98 ;  /* 0x000000ffffcf7224 */ /* 0x000fe400078e0062 */
[----:B------:R-:W-:Y:S02]  /*32f60*/  IMAD.MOV.U32 R176, RZ, RZ, R183 ;  /* 0x000000ffffb07224 */ /* 0x000fe400078e00b7 */
[----:B------:R-:W-:Y:S01]  /*32f70*/  IMAD.MOV.U32 R184, RZ, RZ, R186 ;  /* 0x000000ffffb87224 */ /* 0x000fe200078e00ba */
[-C--:B------:R-:W-:Y:S01]  /*32f80*/  LEA.HI.X.SX32 R175, R171, R0.reuse, 0x2, P1 ;  /* 0x00000000abaf7211 */ /* 0x080fe200008f16ff */
[----:B------:R-:W-:Y:S02]  /*32f90*/  IMAD.MOV.U32 R183, RZ, RZ, R185 ;  /* 0x000000ffffb77224 */ /* 0x000fe400078e00b9 */
[----:B------:R-:W-:Y:S01]  /*32fa0*/  IMAD.MOV.U32 R186, RZ, RZ, R189 ;  /* 0x000000ffffba7224 */ /* 0x000fe200078e00bd */
[----:B------:R-:W-:Y:S01]  /*32fb0*/  LEA.HI.X.SX32 R173, R177, R0, 0x2, P2 ;  /* 0x00000000b1ad7211 */ /* 0x000fe200010f16ff */
[----:B------:R-:W-:-:S02]  /*32fc0*/  IMAD.MOV.U32 R185, RZ, RZ, R187 ;  /* 0x000000ffffb97224 */ /* 0x000fc400078e00bb */
[----:B------:R-:W-:Y:S02]  /*32fd0*/  IMAD.MOV.U32 R189, RZ, RZ, R200 ;  /* 0x000000ffffbd7224 */ /* 0x000fe400078e00c8 */
[----:B------:R-:W-:Y:S02]  /*32fe0*/  IMAD.MOV.U32 R187, RZ, RZ, R203 ;  /* 0x000000ffffbb7224 */ /* 0x000fe400078e00cb */
[----:B------:R-:W-:Y:S02]  /*32ff0*/  IMAD.MOV.U32 R200, RZ, RZ, R206 ;  /* 0x000000ffffc87224 */ /* 0x000fe400078e00ce */
[----:B------:R-:W-:Y:S02]  /*33000*/  IMAD.MOV.U32 R203, RZ, RZ, R207 ;  /* 0x000000ffffcb7224 */ /* 0x000fe400078e00cf */
[----:B------:R-:W-:Y:S02]  /*33010*/  IMAD.MOV.U32 R206, RZ, RZ, R66 ;  /* 0x000000ffffce7224 */ /* 0x000fe400078e0042 */
[----:B------:R-:W4:Y:S01]  /*33020*/  LDL.LU R66, [R1+0x19f4] ;  /* 0x0019f40001427983 */ /* 0x000f220000300800 */
[----:B------:R-:W-:-:S03]  /*33030*/  IMAD.MOV.U32 R207, RZ, RZ, R65 ;  /* 0x000000ffffcf7224 */ /* 0x000fc600078e0041 */
[----:B------:R-:W4:Y:S04]  /*33040*/  LDL.LU R65, [R1+0x19f0] ;  /* 0x0019f00001417983 */ /* 0x000f280000300800 */
[----:B------:R1:W-:Y:S04]  /*33050*/  STL.64 [R1+0x1440], R174 ;  /* 0x001440ae01007387 */ /* 0x0003e80000100a00 */
[----:B------:R1:W-:Y:S02]  /*33060*/  STL.64 [R1+0x1438], R172 ;  /* 0x001438ac01007387 */ /* 0x0003e40000100a00 */
[----:B-1----:R-:W-:-:S02]  /*33070*/  LEA R174, P1, R178, R2, 0x2 ;  /* 0x00000002b2ae7211 */ /* 0x002fc400078210ff */
[C---:B------:R-:W-:Y:S02]  /*33080*/  LEA R172, P2, R179.reuse, R2, 0x2 ;  /* 0x00000002b3ac7211 */ /* 0x040fe400078410ff */
[-C--:B------:R-:W-:Y:S02]  /*33090*/  LEA.HI.X.SX32 R175, R178, R0.reuse, 0x2, P1 ;  /* 0x00000000b2af7211 */ /* 0x080fe400008f16ff */
[----:B------:R-:W-:Y:S01]  /*330a0*/  LEA.HI.X.SX32 R173, R179, R0, 0x2, P2 ;  /* 0x00000000b3ad7211 */ /* 0x000fe200010f16ff */
        /* <DEDUP_REMOVED lines=10> */
[----:B------:R-:W-:Y:S01]  /*33150*/  IMAD.MOV.U32 R201, RZ, RZ, R147 ;  /* 0x000000ffffc97224 */ /* 0x000fe200078e0093 */
[----:B------:R1:W-:Y:S01]  /*33160*/  STL.64 [R1+0x1430], R174 ;  /* 0x001430ae01007387 */ /* 0x0003e20000100a00 */
[----:B------:R-:W-:Y:S02]  /*33170*/  IMAD.MOV.U32 R199, RZ, RZ, R148 ;  /* 0x000000ffffc77224 */ /* 0x000fe400078e0094 */
[----:B------:R-:W-:Y:S01]  /*33180*/  IMAD.MOV.U32 R147, RZ, RZ, R149 ;  /* 0x000000ffff937224 */ /* 0x000fe200078e0095 */
[----:B------:R-:W-:Y:S01]  /*33190*/  STL.64 [R1+0x1428], R172 ;  /* 0x001428ac01007387 */ /* 0x000fe20000100a00 */
[----:B------:R-:W-:Y:S02]  /*331a0*/  IMAD.MOV.U32 R148, RZ, RZ, R150 ;  /* 0x000000ffff947224 */ /* 0x000fe400078e0096 */
[----:B------:R-:W-:Y:S02]  /*331b0*/  IMAD.MOV.U32 R149, RZ, RZ, R151 ;  /* 0x000000ffff957224 */ /* 0x000fe400078e0097 */
[----:B------:R-:W-:-:S02]  /*331c0*/  IMAD.MOV.U32 R150, RZ, RZ, R17 ;  /* 0x000000ffff967224 */ /* 0x000fc400078e0011 */
[----:B------:R-:W-:Y:S02]  /*331d0*/  IMAD.MOV.U32 R151, RZ, RZ, R22 ;  /* 0x000000ffff977224 */ /* 0x000fe400078e0016 */
[----:B------:R-:W3:Y:S01]  /*331e0*/  LDL.LU R22, [R1+0x14] ;  /* 0x0000140001167983 */ /* 0x000ee20000300800 */
[----:B--2---:R-:W-:-:S03]  /*331f0*/  IMAD.MOV.U32 R17, RZ, RZ, R21 ;  /* 0x000000ffff117224 */ /* 0x004fc600078e0015 */
[----:B------:R-:W2:Y:S01]  /*33200*/  LDL.LU R21, [R1+0x1c] ;  /* 0x00001c0001157983 */ /* 0x000ea20000300800 */
[CC--:B------:R-:W-:Y:S02]  /*33210*/  LEA R208, P1, R179.reuse, R2.reuse, 0x2 ;  /* 0x00000002b3d07211 */ /* 0x0c0fe400078210ff */
[C---:B-1----:R-:W-:Y:S02]  /*33220*/  LEA R174, P2, R180.reuse, R2, 0x2 ;  /* 0x00000002b4ae7211 */ /* 0x042fe400078410ff */
        /* <DEDUP_REMOVED lines=10> */
[----:B------:R-:W-:Y:S01]  /*332d0*/  IMAD.MOV.U32 R186, RZ, RZ, R188 ;  /* 0x000000ffffba7224 */ /* 0x000fe200078e00bc */
[CC--:B-1----:R-:W-:Y:S01]  /*332e0*/  LEA R208, P1, R180.reuse, R2.reuse, 0x2 ;  /* 0x00000002b4d07211 */ /* 0x0c2fe200078210ff */
[----:B------:R-:W-:Y:S01]  /*332f0*/  IMAD.MOV.U32 R187, RZ, RZ, R190 ;  /* 0x000000ffffbb7224 */ /* 0x000fe200078e00be */
[----:B------:R-:W-:Y:S02]  /*33300*/  LEA R174, P2, R181, R2, 0x2 ;  /* 0x00000002b5ae7211 */ /* 0x000fe400078410ff */
[----:B------:R-:W-:Y:S01]  /*33310*/  LEA.HI.X.SX32 R209, R180, R0, 0x2, P1 ;  /* 0x00000000b4d17211 */ /* 0x000fe200008f16ff */
[----:B------:R-:W-:Y:S01]  /*33320*/  IMAD.MOV.U32 R188, RZ, RZ, R68 ;  /* 0x000000ffffbc7224 */ /* 0x000fe200078e0044 */
[----:B------:R-:W-:Y:S01]  /*33330*/  LEA R180, P1, R177, R2, 0x2 ;  /* 0x00000002b1b47211 */ /* 0x000fe200078210ff */
[----:B------:R-:W-:Y:S01]  /*33340*/  IMAD.MOV.U32 R183, RZ, RZ, R184 ;  /* 0x000000ffffb77224 */ /* 0x000fe200078e00b8 */
[-C--:B------:R-:W-:Y:S01]  /*33350*/  LEA.HI.X.SX32 R175, R181, R0.reuse, 0x2, P2 ;  /* 0x00000000b5af7211 */ /* 0x080fe200010f16ff */
[----:B------:R-:W-:Y:S01]  /*33360*/  IMAD.MOV.U32 R184, RZ, RZ, R185 ;  /* 0x000000ffffb87224 */ /* 0x000fe200078e00b9 */
[----:B------:R-:W-:Y:S01]  /*33370*/  LEA.HI.X.SX32 R181, R177, R0, 0x2, P1 ;  /* 0x00000000b1b57211 */ /* 0x000fe200008f16ff */
[----:B------:R-:W-:-:S02]  /*33380*/  IMAD.MOV.U32 R190, RZ, RZ, R67 ;  /* 0x000000ffffbe7224 */ /* 0x000fc400078e0043 */
[----:B------:R-:W-:Y:S01]  /*33390*/  IMAD.MOV.U32 R185, RZ, RZ, R186 ;  /* 0x000000ffffb97224 */ /* 0x000fe200078e00ba */
[----:B------:R-:W4:Y:S01]  /*333a0*/  LDL.LU R67, [R1+0x19ec] ;  /* 0x0019ec0001437983 */ /* 0x000f220000300800 */
[----:B------:R-:W-:Y:S02]  /*333b0*/  IMAD.MOV.U32 R186, RZ, RZ, R187 ;  /* 0x000000ffffba7224 */ /* 0x000fe400078e00bb */
[----:B------:R-:W-:Y:S01]  /*333c0*/  IMAD.MOV.U32 R187, RZ, RZ, R188 ;  /* 0x000000ffffbb7224 */ /* 0x000fe200078e00bc */
[----:B------:R-:W4:Y:S01]  /*333d0*/  LDL.LU R68, [R1+0x19e8] ;  /* 0x0019e80001447983 */ /* 0x000f220000300800 */
[----:B------:R-:W-:Y:S02]  /*333e0*/  IMAD.MOV.U32 R188, RZ, RZ, R189 ;  /* 0x000000ffffbc7224 */ /* 0x000fe400078e00bd */
[----:B------:R-:W-:Y:S01]  /*333f0*/  IMAD.MOV.U32 R189, RZ, RZ, R70 ;  /* 0x000000ffffbd7224 */ /* 0x000fe200078e0046 */
[----:B------:R1:W-:Y:S04]  /*33400*/  STL.64 [R1+0x1410], R208 ;  /* 0x001410d001007387 */ /* 0x0003e80000100a00 */
[----:B------:R-:W-:Y:S04]  /*33410*/  STL.64 [R1+0x1408], R174 ;  /* 0x001408ae01007387 */ /* 0x000fe80000100a00 */
[----:B------:R-:W4:Y:S04]  /*33420*/  LDL.LU R70, [R1+0x19e4] ;  /* 0x0019e40001467983 */ /* 0x000f280000300800 */
[----:B------:R1:W-:Y:S02]  /*33430*/  STL.64 [R1+0x1400], R180 ;  /* 0x001400b401007387 */ /* 0x0003e40000100a00 */
[----:B-1----:R-:W-:Y:S01]  /*33440*/  LEA R208, P2, R182, R2, 0x2 ;  /* 0x00000002b6d07211 */ /* 0x002fe200078410ff */
        /* <DEDUP_REMOVED lines=8> */
[----:B------:R-:W-:Y:S02]  /*334d0*/  IMAD.MOV.U32 R187, RZ, RZ, R189 ;  /* 0x000000ffffbb7224 */ /* 0x000fe400078e00bd */
[----:B------:R-:W-:Y:S02]  /*334e0*/  IMAD.MOV.U32 R188, RZ, RZ, R69 ;  /* 0x000000ffffbc7224 */ /* 0x000fe400078e0045 */
[----:B------:R-:W4:Y:S01]  /*334f0*/  LDL.LU R69, [R1+0x19e0] ;  /* 0x0019e00001457983 */ /* 0x000f220000300800 */
[----:B------:R-:W-:-:S03]  /*33500*/  IMAD.MOV.U32 R189, RZ, RZ, R71 ;  /* 0x000000ffffbd7224 */ /* 0x000fc600078e0047 */
[----:B------:R-:W4:Y:S01]  /*33510*/  LDL.LU R71, [R1+0x19dc] ;  /* 0x0019dc0001477983 */ /* 0x000f220000300800 */
[----:B------:R-:W-:-:S03]  /*33520*/  IMAD.MOV.U32 R181, RZ, RZ, R184 ;  /* 0x000000ffffb57224 */ /* 0x000fc600078e00b8 */
[----:B------:R1:W-:Y:S01]  /*33530*/  STL.64 [R1+0x13f8], R208 ;  /* 0x0013f8d001007387 */ /* 0x0003e20000100a00 */
[----:B------:R-:W-:Y:S01]  /*33540*/  IMAD.MOV.U32 R184, RZ, RZ, R185 ;  /* 0x000000ffffb87224 */ /* 0x000fe200078e00b9 */
[C---:B------:R-:W-:Y:S01]  /*33550*/  LEA R182, P2, R176.reuse, R2, 0x2 ;  /* 0x00000002b0b67211 */ /* 0x040fe200078410ff */
[----:B------:R-:W-:Y:S02]  /*33560*/  IMAD.MOV.U32 R185, RZ, RZ, R186 ;  /* 0x000000ffffb97224 */ /* 0x000fe400078e00ba */
[----:B------:R-:W-:Y:S01]  /*33570*/  IMAD.MOV.U32 R186, RZ, RZ, R187 ;  /* 0x000000ffffba7224 */ /* 0x000fe200078e00bb */
[----:B------:R-:W-:Y:S01]  /*33580*/  LEA.HI.X.SX32 R183, R176, R0, 0x2, P2 ;  /* 0x00000000b0b77211 */ /* 0x000fe200010f16ff */
[----:B------:R-:W-:Y:S01]  /*33590*/  IMAD.MOV.U32 R187, RZ, RZ, R188 ;  /* 0x000000ffffbb7224 */ /* 0x000fe200078e00bc */
[----:B-1----:R-:W-:Y:S01]  /*335a0*/  LEA R208, P1, R175, R2, 0x2 ;  /* 0x00000002afd07211 */ /* 0x002fe200078210ff */
[----:B------:R-:W-:-:S03]  /*335b0*/  IMAD.MOV.U32 R188, RZ, RZ, R189 ;  /* 0x000000ffffbc7224 */ /* 0x000fc600078e00bd */
[----:B------:R-:W-:Y:S01]  /*335c0*/  LEA.HI.X.SX32 R209, R175, R0, 0x2, P1 ;  /* 0x00000000afd17211 */ /* 0x000fe200008f16ff */
[----:B------:R-:W-:Y:S02]  /*335d0*/  IMAD.MOV.U32 R189, RZ, RZ, R72 ;  /* 0x000000ffffbd7224 */ /* 0x000fe400078e0048 */
[----:B------:R-:W4:Y:S01]  /*335e0*/  LDL.LU R72, [R1+0x19d8] ;  /* 0x0019d80001487983 */ /* 0x000f220000300800 */
[----:B------:R-:W-:-:S03]  /*335f0*/  IMAD.MOV.U32 R175, RZ, RZ, R74 ;  /* 0x000000ffffaf7224 */ /* 0x000fc600078e004a */
[----:B------:R-:W-:Y:S04]  /*33600*/  STL.64 [R1+0x13f0], R208 ;  /* 0x0013f0d001007387 */ /* 0x000fe80000100a00 */
[----:B------:R-:W4:Y:S04]  /*33610*/  LDL.LU R74, [R1+0x19d4] ;  /* 0x0019d400014a7983 */ /* 0x000f280000300800 */
[----:B------:R1:W-:Y:S02]  /*33620*/  STL.64 [R1+0x13e8], R182 ;  /* 0x0013e8b601007387 */ /* 0x0003e40000100a00 */
[----:B-1----:R-:W-:-:S04]  /*33630*/  LEA R182, P2, R177, R2, 0x2 ;  /* 0x00000002b1b67211 */ /* 0x002fc800078410ff */
[----:B------:R-:W-:Y:S01]  /*33640*/  LEA.HI.X.SX32 R183, R177, R0, 0x2, P2 ;  /* 0x00000000b1b77211 */ /* 0x000fe200010f16ff */
[----:B------:R-:W-:Y:S02]  /*33650*/  IMAD.MOV.U32 R177, RZ, RZ, R184 ;  /* 0x000000ffffb17224 */ /* 0x000fe400078e00b8 */
[----:B------:R-:W-:Y:S02]  /*33660*/  IMAD.MOV.U32 R184, RZ, RZ, R185 ;  /* 0x000000ffffb87224 */ /* 0x000fe400078e00b9 */
[----:B------:R-:W-:Y:S02]  /*33670*/  IMAD.MOV.U32 R185, RZ, RZ, R186 ;  /* 0x000000ffffb97224 */ /* 0x000fe400078e00ba */
[----:B------:R-:W-:Y:S02]  /*33680*/  IMAD.MOV.U32 R186, RZ, RZ, R187 ;  /* 0x000000ffffba7224 */ /* 0x000fe400078e00bb */
[----:B------:R-:W-:Y:S02]  /*33690*/  IMAD.MOV.U32 R187, RZ, RZ, R188 ;  /* 0x000000ffffbb7224 */ /* 0x000fe400078e00bc */
[----:B------:R-:W-:Y:S01]  /*336a0*/  IMAD.MOV.U32 R188, RZ, RZ, R189 ;  /* 0x000000ffffbc7224 */ /* 0x000fe200078e00bd */
[----:B------:R-:W-:Y:S01]  /*336b0*/  LEA R208, P1, R175, R2, 0x2 ;  /* 0x00000002afd07211 */ /* 0x000fe200078210ff */
[----:B------:R-:W-:-:S02]  /*336c0*/  IMAD.MOV.U32 R189, RZ, RZ, R190 ;  /* 0x000000ffffbd7224 */ /* 0x000fc400078e00be */
[----:B------:R-:W-:Y:S02]  /*336d0*/  IMAD.MOV.U32 R190, RZ, RZ, R191 ;  /* 0x000000ffffbe7224 */ /* 0x000fe400078e00bf */
[----:B------:R-:W-:Y:S02]  /*336e0*/  IMAD.MOV.U32 R191, RZ, RZ, R192 ;  /* 0x000000ffffbf7224 */ /* 0x000fe400078e00c0 */
[----:B------:R-:W-:Y:S01]  /*336f0*/  IMAD.MOV.U32 R192, RZ, RZ, R146 ;  /* 0x000000ffffc07224 */ /* 0x000fe200078e0092 */
[----:B------:R-:W-:Y:S01]  /*33700*/  LEA.HI.X.SX32 R209, R175, R0, 0x2, P1 ;  /* 0x00000000afd17211 */ /* 0x000fe200008f16ff */
[----:B------:R-:W-:Y:S02]  /*33710*/  IMAD.MOV.U32 R146, RZ, RZ, R147 ;  /* 0x000000ffff927224 */ /* 0x000fe400078e0093 */
[----:B------:R-:W-:Y:S02]  /*33720*/  IMAD.MOV.U32 R147, RZ, RZ, R148 ;  /* 0x000000ffff937224 */ /* 0x000fe400078e0094 */
[----:B------:R-:W-:-:S02]  /*33730*/  IMAD.MOV.U32 R148, RZ, RZ, R149 ;  /* 0x000000ffff947224 */ /* 0x000fc400078e0095 */
[----:B------:R-:W-:Y:S02]  /*33740*/  IMAD.MOV.U32 R149, RZ, RZ, R150 ;  /* 0x000000ffff957224 */ /* 0x000fe400078e0096 */
[----:B------:R-:W-:Y:S01]  /*33750*/  IMAD.MOV.U32 R150, RZ, RZ, R151 ;  /* 0x000000ffff967224 */ /* 0x000fe200078e0097 */
[----:B------:R1:W-:Y:S01]  /*33760*/  STL.64 [R1+0x13e0], R208 ;  /* 0x0013e0d001007387 */ /* 0x0003e20000100a00 */
[----:B------:R-:W-:-:S03]  /*33770*/  IMAD.MOV.U32 R151, RZ, RZ, R17 ;  /* 0x000000ffff977224 */ /* 0x000fc600078e0011 */
[----:B------:R1:W-:Y:S01]  /*33780*/  STL.64 [R1+0x13d8], R182 ;  /* 0x0013d8b601007387 */ /* 0x0003e20000100a00 */
[----:B---3--:R-:W-:Y:S02]  /*33790*/  IMAD.MOV.U32 R17, RZ, RZ, R22 ;  /* 0x000000ffff117224 */ /* 0x008fe400078e0016 */
[----:B--2---:R-:W-:Y:S02]  /*337a0*/  IMAD.MOV.U32 R22, RZ, RZ, R21 ;  /* 0x000000ffff167224 */ /* 0x004fe400078e0015 */
        /* <DEDUP_REMOVED lines=10> */
[----:B------:R-:W-:Y:S01]  /*33850*/  IMAD.MOV.U32 R191, RZ, RZ, R193 ;  /* 0x000000ffffbf7224 */ /* 0x000fe200078e00c1 */
[C---:B------:R-:W-:Y:S01]  /*33860*/  LEA R182, P2, R178.reuse, R2, 0x2 ;  /* 0x00000002b2b67211 */ /* 0x040fe200078410ff */
[----:B------:R-:W-:Y:S02]  /*33870*/  IMAD.MOV.U32 R193, RZ, RZ, R194 ;  /* 0x000000ffffc17224 */ /* 0x000fe400078e00c2 */
        /* <DEDUP_REMOVED lines=8> */
[----:B------:R1:W-:Y:S01]  /*33900*/  STL.64 [R1+0x13d0], R208 ;  /* 0x0013d0d001007387 */ /* 0x0003e20000100a00 */
[----:B------:R-:W-:Y:S02]  /*33910*/  IMAD.MOV.U32 R151, RZ, RZ, R17 ;  /* 0x000000ffff977224 */ /* 0x000fe400078e0011 */
[----:B------:R-:W-:Y:S01]  /*33920*/  IMAD.MOV.U32 R17, RZ, RZ, R22 ;  /* 0x000000ffff117224 */ /* 0x000fe200078e0016 */
[----:B------:R3:W-:Y:S01]  /*33930*/  STL.64 [R1+0x13c8], R182 ;  /* 0x0013c8b601007387 */ /* 0x0007e20000100a00 */
[----:B------:R-:W-:-:S02]  /*33940*/  IMAD.MOV.U32 R211, RZ, RZ, R185 ;  /* 0x000000ffffd37224 */ /* 0x000fc400078e00b9 */
[----:B------:R-:W-:Y:S02]  /*33950*/  IMAD.MOV.U32 R185, RZ, RZ, R187 ;  /* 0x000000ffffb97224 */ /* 0x000fe400078e00bb */
[----:B------:R-:W-:Y:S01]  /*33960*/  IMAD.MOV.U32 R187, RZ, RZ, R188 ;  /* 0x000000ffffbb7224 */ /* 0x000fe200078e00bc */
[-C--:B-1----:R-:W-:Y:S01]  /*33970*/  LEA R208, P1, R177, R2.reuse, 0x2 ;  /* 0x00000002b1d07211 */ /* 0x082fe200078210ff */
[----:B------:R-:W-:Y:S02]  /*33980*/  IMAD.MOV.U32 R188, RZ, RZ, R189 ;  /* 0x000000ffffbc7224 */ /* 0x000fe400078e00bd */
[----:B------:R-:W-:Y:S01]  /*33990*/  IMAD.MOV.U32 R189, RZ, RZ, R190 ;  /* 0x000000ffffbd7224 */ /* 0x000fe200078e00be */
[----:B---3--:R-:W-:Y:S01]  /*339a0*/  LEA R182, P2, R179, R2, 0x2 ;  /* 0x00000002b3b67211 */ /* 0x008fe200078410ff */
[----:B--2---:R-:W-:Y:S02]  /*339b0*/  IMAD.MOV.U32 R22, RZ, RZ, R21 ;  /* 0x000000ffff167224 */ /* 0x004fe400078e0015 */
[----:B------:R-:W2:Y:S01]  /*339c0*/  LDL.LU R21, [R1+0x428] ;  /* 0x0004280001157983 */ /* 0x000ea20000300800 */
[-C--:B------:R-:W-:Y:S01]  /*339d0*/  LEA.HI.X.SX32 R209, R177, R0.reuse, 0x2, P1 ;  /* 0x00000000b1d17211 */ /* 0x080fe200008f16ff */
[----:B------:R-:W-:Y:S01]  /*339e0*/  IMAD.MOV.U32 R190, RZ, RZ, R193 ;  /* 0x000000ffffbe7224 */ /* 0x000fe200078e00c1 */
[----:B------:R-:W-:Y:S01]  /*339f0*/  LEA.HI.X.SX32 R183, R179, R0, 0x2, P2 ;  /* 0x00000000b3b77211 */ /* 0x000fe200010f16ff */
[----:B------:R-:W-:-:S02]  /*33a00*/  IMAD.MOV.U32 R193, RZ, RZ, R200 ;  /* 0x000000ffffc17224 */ /* 0x000fc400078e00c8 */
[----:B------:R-:W-:Y:S02]  /*33a10*/  IMAD.MOV.U32 R200, RZ, RZ, R203 ;  /* 0x000000ffffc87224 */ /* 0x000fe400078e00cb */
[----:B------:R-:W-:Y:S01]  /*33a20*/  IMAD.MOV.U32 R203, RZ, RZ, R206 ;  /* 0x000000ffffcb7224 */ /* 0x000fe200078e00ce */
[----:B------:R-:W-:Y:S01]  /*33a30*/  STL.64 [R1+0x13c0], R208 ;  /* 0x0013c0d001007387 */ /* 0x000fe20000100a00 */
[----:B------:R-:W-:Y:S02]  /*33a40*/  IMAD.MOV.U32 R206, RZ, RZ, R207 ;  /* 0x000000ffffce7224 */ /* 0x000fe400078e00cf */
[----:B------:R-:W-:Y:S02]  /*33a50*/  IMAD.MOV.U32 R207, RZ, RZ, R73 ;  /* 0x000000ffffcf7224 */ /* 0x000fe400078e0049 */
[----:B------:R-:W3:Y:S04]  /*33a60*/  LDL.LU R73, [R1+0x19d0] ;  /* 0x0019d00001497983 */ /* 0x000ee80000300800 */
[----:B------:R1:W-:Y:S02]  /*33a70*/  STL.64 [R1+0x13b8], R182 ;  /* 0x0013b8b601007387 */ /* 0x0003e40000100a00 */
[----:B-1----:R-:W-:-:S02]  /*33a80*/  IMAD.MOV.U32 R182, RZ, RZ, R185 ;  /* 0x000000ffffb67224 */ /* 0x002fc400078e00b9 */
[----:B------:R-:W-:Y:S02]  /*33a90*/  IMAD.MOV.U32 R183, RZ, RZ, R187 ;  /* 0x000000ffffb77224 */ /* 0x000fe400078e00bb */
[----:B------:R-:W-:Y:S01]  /*33aa0*/  IMAD.MOV.U32 R185, RZ, RZ, R188 ;  /* 0x000000ffffb97224 */ /* 0x000fe200078e00bc */
[C---:B------:R-:W-:Y:S01]  /*33ab0*/  LEA R212, P1, R182.reuse, R2, 0x2 ;  /* 0x00000002b6d47211 */ /* 0x040fe200078210ff */
[----:B------:R-:W-:Y:S02]  /*33ac0*/  IMAD.MOV.U32 R187, RZ, RZ, R189 ;  /* 0x000000ffffbb7224 */ /* 0x000fe400078e00bd */
[----:B------:R-:W-:Y:S01]  /*33ad0*/  IMAD.MOV.U32 R188, RZ, RZ, R190 ;  /* 0x000000ffffbc7224 */ /* 0x000fe200078e00be */
[----:B------:R-:W-:Y:S01]  /*33ae0*/  LEA.HI.X.SX32 R213, R182, R0, 0x2, P1 ;  /* 0x00000000b6d57211 */ /* 0x000fe200008f16ff */
[----:B------:R-:W-:Y:S01]  /*33af0*/  IMAD.MOV.U32 R189, RZ, RZ, R200 ;  /* 0x000000ffffbd7224 */ /* 0x000fe200078e00c8 */
[----:B------:R-:W-:Y:S01]  /*33b00*/  LEA R208, P2, R180, R2, 0x2 ;  /* 0x00000002b4d07211 */ /* 0x000fe200078410ff */
[----:B------:R-:W-:-:S02]  /*33b10*/  IMAD.MOV.U32 R190, RZ, RZ, R203 ;  /* 0x000000ffffbe7224 */ /* 0x000fc400078e00cb */
[----:B------:R-:W-:Y:S02]  /*33b20*/  IMAD.MOV.U32 R182, RZ, RZ, R185 ;  /* 0x000000ffffb67224 */ /* 0x000fe400078e00b9 */
[----:B------:R-:W-:Y:S02]  /*33b30*/  IMAD.MOV.U32 R185, RZ, RZ, R187 ;  /* 0x000000ffffb97224 */ /* 0x000fe400078e00bb */
[----:B------:R-:W-:Y:S02]  /*33b40*/  IMAD.MOV.U32 R187, RZ, RZ, R188 ;  /* 0x000000ffffbb7224 */ /* 0x000fe400078e00bc */
[----:B------:R-:W-:Y:S01]  /*33b50*/  IMAD.MOV.U32 R188, RZ, RZ, R189 ;  /* 0x000000ffffbc7224 */ /* 0x000fe200078e00bd */
[----:B------:R-:W-:Y:S01]  /*33b60*/  LEA.HI.X.SX32 R209, R180, R0, 0x2, P2 ;  /* 0x00000000b4d17211 */ /* 0x000fe200010f16ff */
[----:B------:R-:W-:Y:S02]  /*33b70*/  IMAD.MOV.U32 R189, RZ, RZ, R190 ;  /* 0x000000ffffbd7224 */ /* 0x000fe400078e00be */
[----:B------:R-:W-:-:S02]  /*33b80*/  IMAD.MOV.U32 R203, RZ, RZ, R75 ;  /* 0x000000ffffcb7224 */ /* 0x000fc400078e004b */
[----:B------:R-:W-:Y:S01]  /*33b90*/  IMAD.MOV.U32 R190, RZ, RZ, R196 ;  /* 0x000000ffffbe7224 */ /* 0x000fe200078e00c4 */
[----:B------:R-:W3:Y:S01]  /*33ba0*/  LDL.LU R75, [R1+0x19cc] ;  /* 0x0019cc00014b7983 */ /* 0x000ee20000300800 */
[----:B------:R-:W-:Y:S02]  /*33bb0*/  IMAD.MOV.U32 R179, RZ, RZ, R182 ;  /* 0x000000ffffb37224 */ /* 0x000fe400078e00b6 */
[----:B------:R-:W-:Y:S02]  /*33bc0*/  IMAD.MOV.U32 R200, RZ, RZ, R76 ;  /* 0x000000ffffc87224 */ /* 0x000fe400078e004c */
[----:B------:R-:W-:Y:S01]  /*33bd0*/  IMAD.MOV.U32 R196, RZ, RZ, R198 ;  /* 0x000000ffffc47224 */ /* 0x000fe200078e00c6 */
[----:B------:R-:W3:Y:S01]  /*33be0*/  LDL.LU R76, [R1+0x19c8] ;  /* 0x0019c800014c7983 */ /* 0x000ee20000300800 */
[----:B------:R-:W-:Y:S02]  /*33bf0*/  IMAD.MOV.U32 R198, RZ, RZ, R199 ;  /* 0x000000ffffc67224 */ /* 0x000fe400078e00c7 */
[----:B------:R-:W-:Y:S01]  /*33c00*/  IMAD.MOV.U32 R199, RZ, RZ, R78 ;  /* 0x000000ffffc77224 */ /* 0x000fe200078e004e */
[----:B------:R1:W-:Y:S01]  /*33c10*/  STL.64 [R1+0x13b0], R212 ;  /* 0x0013b0d401007387 */ /* 0x0003e20000100a00 */
[----:B------:R-:W-:-:S03]  /*33c20*/  IMAD.MOV.U32 R182, RZ, RZ, R185 ;  /* 0x000000ffffb67224 */ /* 0x000fc600078e00b9 */
[----:B------:R-:W3:Y:S01]  /*33c30*/  LDL.LU R78, [R1+0x19c4] ;  /* 0x0019c400014e7983 */ /* 0x000ee20000300800 */
[----:B------:R-:W-:-:S03]  /*33c40*/  IMAD.MOV.U32 R185, RZ, RZ, R187 ;  /* 0x000000ffffb97224 */ /* 0x000fc600078e00bb */
[----:B------:R4:W-:Y:S01]  /*33c50*/  STL.64 [R1+0x13a8], R208 ;  /* 0x0013a8d001007387 */ /* 0x0009e20000100a00 */
[----:B------:R-:W-:Y:S01]  /*33c60*/  IMAD.MOV.U32 R187, RZ, RZ, R188 ;  /* 0x000000ffffbb7224 */ /* 0x000fe200078e00bc */
[C---:B-1----:R-:W-:Y:S01]  /*33c70*/  LEA R212, P1, R179.reuse, R2, 0x2 ;  /* 0x00000002b3d47211 */ /* 0x042fe200078210ff */
[----:B------:R-:W-:Y:S02]  /*33c80*/  IMAD.MOV.U32 R188, RZ, RZ, R189 ;  /* 0x000000ffffbc7224 */ /* 0x000fe400078e00bd */
[----:B------:R-:W-:Y:S01]  /*33c90*/  IMAD.MOV.U32 R189, RZ, RZ, R190 ;  /* 0x000000ffffbd7224 */ /* 0x000fe200078e00be */
[----:B------:R-:W-:Y:S02]  /*33ca0*/  LEA.HI.X.SX32 R213, R179, R0, 0x2, P1 ;  /* 0x00000000b3d57211 */ /* 0x000fe400008f16ff */
[C---:B----4-:R-:W-:Y:S01]  /*33cb0*/  LEA R208, P2, R181.reuse, R2, 0x2 ;  /* 0x00000002b5d07211 */ /* 0x050fe200078410ff */
[----:B------:R-:W-:Y:S02]  /*33cc0*/  IMAD.MOV.U32 R190, RZ, RZ, R196 ;  /* 0x000000ffffbe7224 */ /* 0x000fe400078e00c4 */
[----:B------:R-:W-:Y:S01]  /*33cd0*/  IMAD.MOV.U32 R196, RZ, RZ, R199 ;  /* 0x000000ffffc47224 */ /* 0x000fe200078e00c7 */
[----:B------:R-:W-:Y:S01]  /*33ce0*/  LEA.HI.X.SX32 R209, R181, R0, 0x2, P2 ;  /* 0x00000000b5d17211 */ /* 0x000fe200010f16ff */
[----:B------:R-:W-:-:S02]  /*33cf0*/  IMAD.MOV.U32 R199, RZ, RZ, R77 ;  /* 0x000000ffffc77224 */ /* 0x000fc400078e004d */
[----:B------:R-:W4:Y:S04]  /*33d00*/  LDL.LU R77, [R1+0x19c0] ;  /* 0x0019c000014d7983 */ /* 0x000f280000300800 */
[----:B------:R1:W-:Y:S04]  /*33d10*/  STL.64 [R1+0x13a0], R212 ;  /* 0x0013a0d401007387 */ /* 0x0003e80000100a00 */
[----:B------:R1:W-:Y:S01]  /*33d20*/  STL.64 [R1+0x1398], R208 ;  /* 0x001398d001007387 */ /* 0x0003e20000100a00 */
[----:B------:R-:W-:Y:S02]  /*33d30*/  IMAD.MOV.U32 R181, RZ, RZ, R188 ;  /* 0x000000ffffb57224 */ /* 0x000fe400078e00bc */
[----:B------:R-:W-:-:S02]  /*33d40*/  IMAD.MOV.U32 R188, RZ, RZ, R190 ;  /* 0x000000ffffbc7224 */ /* 0x000fc400078e00be */
[----:B------:R-:W-:Y:S01]  /*33d50*/  IMAD.MOV.U32 R190, RZ, RZ, R192 ;  /* 0x000000ffffbe7224 */ /* 0x000fe200078e00c0 */
[-C--:B-1----:R-:W-:Y:S02]  /*33d60*/  LEA R212, P1, R182, R2.reuse, 0x2 ;  /* 0x00000002b6d47211 */ /* 0x082fe400078210ff */
[----:B------:R-:W-:Y:S01]  /*33d70*/  LEA R208, P2, R186, R2, 0x2 ;  /* 0x00000002bad07211 */ /* 0x000fe200078410ff */
[----:B------:R-:W-:-:S03]  /*33d80*/  IMAD.MOV.U32 R192, RZ, RZ, R193 ;  /* 0x000000ffffc07224 */ /* 0x000fc600078e00c1 */
[-C--:B------:R-:W-:Y:S01]  /*33d90*/  LEA.HI.X.SX32 R209, R186, R0.reuse, 0x2, P2 ;  /* 0x00000000bad17211 */ /* 0x080fe200010f16ff */
        /* <DEDUP_REMOVED lines=16> */
[----:B------:R-:W-:Y:S02]  /*33ea0*/  IMAD.MOV.U32 R150, RZ, RZ, R17 ;  /* 0x000000ffff967224 */ /* 0x000fe400078e0011 */
[----:B------:R-:W-:Y:S02]  /*33eb0*/  IMAD.MOV.U32 R151, RZ, RZ, R22 ;  /* 0x000000ffff977224 */ /* 0x000fe400078e0016 */
[----:B------:R-:W3:Y:S01]  /*33ec0*/  LDL.LU R22, [R1+0x20] ;  /* 0x0000200001167983 */ /* 0x000ee20000300800 */
[----:B--2---:R-:W-:-:S03]  /*33ed0*/  IMAD.MOV.U32 R17, RZ, RZ, R21 ;  /* 0x000000ffff117224 */ /* 0x004fc600078e0015 */
[----:B------:R-:W2:Y:S01]  /*33ee0*/  LDL.LU R21, [R1+0x28] ;  /* 0x0000280001157983 */ /* 0x000ea20000300800 */
[----:B-1----:R-:W-:Y:S01]  /*33ef0*/  LEA R212, P1, R181, R2, 0x2 ;  /* 0x00000002b5d47211 */ /* 0x002fe200078210ff */
[----:B------:R-:W-:-:S03]  /*33f00*/  IMAD.MOV.U32 R210, RZ, RZ, R188 ;  /* 0x000000ffffd27224 */ /* 0x000fc600078e00bc */
[----:B------:R-:W-:Y:S02]  /*33f10*/  LEA.HI.X.SX32 R213, R181, R0, 0x2, P1 ;  /* 0x00000000b5d57211 */ /* 0x000fe400008f16ff */
[----:B------:R-:W-:-:S03]  /*33f20*/  LEA R208, P2, R184, R2, 0x2 ;  /* 0x00000002b8d07211 */ /* 0x000fc600078410ff */
[----:B------:R1:W-:Y:S01]  /*33f30*/  STL.64 [R1+0x1380], R212 ;  /* 0x001380d401007387 */ /* 0x0003e20000100a00 */
[----:B------:R-:W-:Y:S01]  /*33f40*/  LEA.HI.X.SX32 R209, R184, R0, 0x2, P2 ;  /* 0x00000000b8d17211 */ /* 0x000fe200010f16ff */
[----:B------:R-:W-:Y:S02]  /*33f50*/  IMAD.MOV.U32 R184, RZ, RZ, R189 ;  /* 0x000000ffffb87224 */ /* 0x000fe400078e00bd */
[----:B------:R-:W-:Y:S02]  /*33f60*/  IMAD.MOV.U32 R188, RZ, RZ, R190 ;  /* 0x000000ffffbc7224 */ /* 0x000fe400078e00be */
[----:B------:R-:W-:Y:S02]  /*33f70*/  IMAD.MOV.U32 R189, RZ, RZ, R193 ;  /* 0x000000ffffbd7224 */ /* 0x000fe400078e00c1 */
[----:B------:R-:W-:Y:S01]  /*33f80*/  IMAD.MOV.U32 R190, RZ, RZ, R191 ;  /* 0x000000ffffbe7224 */ /* 0x000fe200078e00bf */
[C---:B-1----:R-:W-:Y:S01]  /*33f90*/  LEA R212, P1, R210.reuse, R2, 0x2 ;  /* 0x00000002d2d47211 */ /* 0x042fe200078210ff */
[----:B------:R-:W-:Y:S01]  /*33fa0*/  IMAD.MOV.U32 R193, RZ, RZ, R195 ;  /* 0x000000ffffc17224 */ /* 0x000fe200078e00c3 */
[----:B------:R1:W-:Y:S01]  /*33fb0*/  STL.64 [R1+0x1378], R208 ;  /* 0x001378d001007387 */ /* 0x0003e20000100a00 */
[----:B------:R-:W-:Y:S01]  /*33fc0*/  IMAD.MOV.U32 R191, RZ, RZ, R194 ;  /* 0x000000ffffbf7224 */ /* 0x000fe200078e00c2 */
[----:B------:R-:W-:Y:S01]  /*33fd0*/  LEA.HI.X.SX32 R213, R210, R0, 0x2, P1 ;  /* 0x00000000d2d57211 */ /* 0x000fe200008f16ff */
[----:B------:R-:W-:-:S02]  /*33fe0*/  IMAD.MOV.U32 R195, RZ, RZ, R206 ;  /* 0x000000ffffc37224 */ /* 0x000fc400078e00ce */
[----:B------:R-:W-:Y:S02]  /*33ff0*/  IMAD.MOV.U32 R194, RZ, RZ, R200 ;  /* 0x000000ffffc27224 */ /* 0x000fe400078e00c8 */
[----:B------:R-:W-:Y:S02]  /*34000*/  IMAD.MOV.U32 R206, RZ, RZ, R79 ;  /* 0x000000ffffce7224 */ /* 0x000fe400078e004f */
[----:B------:R-:W4:Y:S01]  /*34010*/  LDL.LU R79, [R1+0x19bc] ;  /* 0x0019bc00014f7983 */ /* 0x000f220000300800 */
[----:B------:R-:W-:-:S03]  /*34020*/  IMAD.MOV.U32 R200, RZ, RZ, R80 ;  /* 0x000000ffffc87224 */ /* 0x000fc600078e0050 */
[----:B------:R-:W4:Y:S04]  /*34030*/  LDL.LU R80, [R1+0x19b8] ;  /* 0x0019b80001507983 */ /* 0x000f280000300800 */
[----:B------:R1:W-:Y:S02]  /*34040*/  STL.64 [R1+0x1370], R212 ;  /* 0x001370d401007387 */ /* 0x0003e40000100a00 */
[----:B-1----:R-:W-:Y:S01]  /*34050*/  LEA R208, P2, R211, R2, 0x2 ;  /* 0x00000002d3d07211 */ /* 0x002fe200078410ff */
[----:B------:R-:W-:Y:S02]  /*34060*/  IMAD.MOV.U32 R213, RZ, RZ, R184 ;  /* 0x000000ffffd57224 */ /* 0x000fe400078e00b8 */
[----:B------:R-:W-:Y:S02]  /*34070*/  IMAD.MOV.U32 R184, RZ, RZ, R188 ;  /* 0x000000ffffb87224 */ /* 0x000fe400078e00bc */
[----:B------:R-:W-:-:S02]  /*34080*/  IMAD.MOV.U32 R188, RZ, RZ, R191 ;  /* 0x000000ffffbc7224 */ /* 0x000fc400078e00bf */
[----:B------:R-:W-:Y:S01]  /*34090*/  IMAD.MOV.U32 R210, RZ, RZ, R184 ;  /* 0x000000ffffd27224 */ /* 0x000fe200078e00b8 */
[----:B------:R-:W-:Y:S01]  /*340a0*/  LEA.HI.X.SX32 R209, R211, R0, 0x2, P2 ;  /* 0x00000000d3d17211 */ /* 0x000fe200010f16ff */
[----:B------:R-:W-:Y:S02]  /*340b0*/  IMAD.MOV.U32 R191, RZ, RZ, R195 ;  /* 0x000000ffffbf7224 */ /* 0x000fe400078e00c3 */
[----:B------:R-:W-:Y:S01]  /*340c0*/  IMAD.MOV.U32 R195, RZ, RZ, R196 ;  /* 0x000000ffffc37224 */ /* 0x000fe200078e00c4 */
[C---:B------:R-:W-:Y:S01]  /*340d0*/  LEA R214, P1, R210.reuse, R2, 0x2 ;  /* 0x00000002d2d67211 */ /* 0x040fe200078210ff */
[----:B------:R-:W-:Y:S02]  /*340e0*/  IMAD.MOV.U32 R211, RZ, RZ, R188 ;  /* 0x000000ffffd37224 */ /* 0x000fe400078e00bc */
[----:B------:R-:W-:Y:S01]  /*340f0*/  IMAD.MOV.U32 R196, RZ, RZ, R198 ;  /* 0x000000ffffc47224 */ /* 0x000fe200078e00c6 */
[----:B------:R-:W-:Y:S01]  /*34100*/  LEA.HI.X.SX32 R215, R210, R0, 0x2, P1 ;  /* 0x00000000d2d77211 */ /* 0x000fe200008f16ff */
[----:B------:R-:W-:-:S02]  /*34110*/  IMAD.MOV.U32 R198, RZ, RZ, R82 ;  /* 0x000000ffffc67224 */ /* 0x000fc400078e0052 */
[----:B------:R-:W-:Y:S01]  /*34120*/  IMAD.MOV.U32 R188, RZ, RZ, R191 ;  /* 0x000000ffffbc7224 */ /* 0x000fe200078e00bf */
[----:B------:R-:W4:Y:S01]  /*34130*/  LDL.LU R82, [R1+0x19b4] ;  /* 0x0019b40001527983 */ /* 0x000f220000300800 */
[----:B------:R-:W-:Y:S02]  /*34140*/  IMAD.MOV.U32 R210, RZ, RZ, R211 ;  /* 0x000000ffffd27224 */ /* 0x000fe400078e00d3 */
[----:B------:R-:W-:Y:S02]  /*34150*/  IMAD.MOV.U32 R191, RZ, RZ, R196 ;  /* 0x000000ffffbf7224 */ /* 0x000fe400078e00c4 */
[----:B------:R-:W-:Y:S01]  /*34160*/  IMAD.MOV.U32 R211, RZ, RZ, R83 ;  /* 0x000000ffffd37224 */ /* 0x000fe200078e0053 */
[----:B------:R1:W-:Y:S01]  /*34170*/  STL.64 [R1+0x1368], R208 ;  /* 0x001368d001007387 */ /* 0x0003e20000100a00 */
[----:B------:R-:W-:Y:S02]  /*34180*/  IMAD.MOV.U32 R196, RZ, RZ, R198 ;  /* 0x000000ffffc47224 */ /* 0x000fe400078e00c6 */
[----:B------:R-:W-:-:S02]  /*34190*/  IMAD.MOV.U32 R198, RZ, RZ, R81 ;  /* 0x000000ffffc67224 */ /* 0x000fc400078e0051 */
[----:B------:R-:W4:Y:S04]  /*341a0*/  LDL.LU R81, [R1+0x19b0] ;  /* 0x0019b00001517983 */ /* 0x000f280000300800 */
[----:B------:R1:W-:Y:S02]  /*341b0*/  STL.64 [R1+0x1360], R214 ;  /* 0x001360d601007387 */ /* 0x0003e40000100a00 */
[-C--:B-1----:R-:W-:Y:S02]  /*341c0*/  LEA R208, P2, R183, R2.reuse, 0x2 ;  /* 0x00000002b7d07211 */ /* 0x082fe400078410ff */
[----:B------:R-:W4:Y:S01]  /*341d0*/  LDL.LU R83, [R1+0x19ac] ;  /* 0x0019ac0001537983 */ /* 0x000f220000300800 */
[----:B------:R-:W-:-:S04]  /*341e0*/  LEA R214, P1, R211, R2, 0x2 ;  /* 0x00000002d3d67211 */ /* 0x000fc800078210ff */
[-C--:B------:R-:W-:Y:S01]  /*341f0*/  LEA.HI.X.SX32 R215, R211, R0.reuse, 0x2, P1 ;  /* 0x00000000d3d77211 */ /* 0x080fe200008f16ff */
[----:B------:R-:W-:Y:S01]  /*34200*/  IMAD.MOV.U32 R211, RZ, RZ, R188 ;  /* 0x000000ffffd37224 */ /* 0x000fe200078e00bc */
[----:B------:R-:W-:Y:S01]  /*34210*/  LEA.HI.X.SX32 R209, R183, R0, 0x2, P2 ;  /* 0x00000000b7d17211 */ /* 0x000fe200010f16ff */
[----:B------:R-:W-:Y:S02]  /*34220*/  IMAD.MOV.U32 R188, RZ, RZ, R189 ;  /* 0x000000ffffbc7224 */ /* 0x000fe400078e00bd */
[----:B------:R-:W-:Y:S02]  /*34230*/  IMAD.MOV.U32 R189, RZ, RZ, R190 ;  /* 0x000000ffffbd7224 */ /* 0x000fe400078e00be */
[----:B------:R-:W-:Y:S02]  /*34240*/  IMAD.MOV.U32 R190, RZ, RZ, R192 ;  /* 0x000000ffffbe7224 */ /* 0x000fe400078e00c0 */
[----:B------:R-:W-:Y:S02]  /*34250*/  IMAD.MOV.U32 R192, RZ, RZ, R193 ;  /* 0x000000ffffc07224 */ /* 0x000fe400078e00c1 */
[----:B------:R-:W-:Y:S01]  /*34260*/  IMAD.MOV.U32 R193, RZ, RZ, R142 ;  /* 0x000000ffffc17224 */ /* 0x000fe200078e008e */
[----:B------:R1:W-:Y:S01]  /*34270*/  STL.64 [R1+0x1358], R208 ;  /* 0x001358d001007387 */ /* 0x0003e20000100a00 */
[----:B------:R-:W-:-:S02]  /*34280*/  IMAD.MOV.U32 R142, RZ, RZ, R143 ;  /* 0x000000ffff8e7224 */ /* 0x000fc400078e008f */
[----:B------:R-:W-:Y:S02]  /*34290*/  IMAD.MOV.U32 R143, RZ, RZ, R144 ;  /* 0x000000ffff8f7224 */ /* 0x000fe400078e0090 */
[----:B------:R-:W-:Y:S02]  /*342a0*/  IMAD.MOV.U32 R144, RZ, RZ, R145 ;  /* 0x000000ffff907224 */ /* 0x000fe400078e0091 */
[----:B------:R-:W-:Y:S02]  /*342b0*/  IMAD.MOV.U32 R145, RZ, RZ, R146 ;  /* 0x000000ffff917224 */ /* 0x000fe400078e0092 */
[----:B------:R-:W-:Y:S01]  /*342c0*/  IMAD.MOV.U32 R146, RZ, RZ, R147 ;  /* 0x000000ffff927224 */ /* 0x000fe200078e0093 */
[C---:B-1----:R-:W-:Y:S01]  /*342d0*/  LEA R208, P2, R186.reuse, R2, 0x2 ;  /* 0x00000002bad07211 */ /* 0x042fe200078410ff */
[----:B------:R-:W-:Y:S02]  /*342e0*/  IMAD.MOV.U32 R147, RZ, RZ, R148 ;  /* 0x000000ffff937224 */ /* 0x000fe400078e0094 */
[----:B------:R-:W-:Y:S01]  /*342f0*/  IMAD.MOV.U32 R148, RZ, RZ, R149 ;  /* 0x000000ffff947224 */ /* 0x000fe200078e0095 */
[----:B------:R-:W-:Y:S01]  /*34300*/  LEA.HI.X.SX32 R209, R186, R0, 0x2, P2 ;  /* 0x00000000bad17211 */ /* 0x000fe200010f16ff */
[----:B------:R-:W-:-:S02]  /*34310*/  IMAD.MOV.U32 R149, RZ, RZ, R150 ;  /* 0x000000ffff957224 */ /* 0x000fc400078e0096 */
        /* <DEDUP_REMOVED lines=9> */
[----:B------:R-:W-:-:S04]  /*343b0*/  IMAD.MOV.U32 R211, RZ, RZ, R84 ;  /* 0x000000ffffd37224 */ /* 0x000fc800078e0054 */
[----:B------:R1:W-:Y:S01]  /*343c0*/  STL.64 [R1+0x1340], R214 ;  /* 0x001340d601007387 */ /* 0x0003e20000100a00 */
[----:B------:R-:W-:-:S03]  /*343d0*/  LEA R208, P2, R185, R2, 0x2 ;  /* 0x00000002b9d07211 */ /* 0x000fc600078410ff */
[----:B------:R-:W3:Y:S01]  /*343e0*/  LDL.LU R84, [R1+0x19a8] ;  /* 0x0019a80001547983 */ /* 0x000ee20000300800 */
        /* <DEDUP_REMOVED lines=18> */
[----:B------:R-:W-:Y:S02]  /*34510*/  IMAD.MOV.U32 R151, RZ, RZ, R17 ;  /* 0x000000ffff977224 */ /* 0x000fe400078e0011 */
[----:B------:R-:W-:Y:S01]  /*34520*/  IMAD.MOV.U32 R17, RZ, RZ, R22 ;  /* 0x000000ffff117224 */ /* 0x000fe200078e0016 */
[----:B------:R1:W-:Y:S01]  /*34530*/  STL.64 [R1+0x1330], R214 ;  /* 0x001330d601007387 */ /* 0x0003e20000100a00 */
[----:B--2---:R-:W-:-:S03]  /*34540*/  IMAD.MOV.U32 R22, RZ, RZ, R21 ;  /* 0x000000ffff167224 */ /* 0x004fc600078e0015 */
[----:B------:R-:W2:Y:S01]  /*34550*/  LDL.LU R21, [R1+0x42c] ;  /* 0x00042c0001157983 */ /* 0x000ea20000300800 */
[----:B------:R-:W-:Y:S01]  /*34560*/  IMAD.MOV.U32 R217, RZ, RZ, R188 ;  /* 0x000000ffffd97224 */ /* 0x000fe200078e00bc */
[-C--:B-1----:R-:W-:Y:S01]  /*34570*/  LEA R208, P2, R187, R2.reuse, 0x2 ;  /* 0x00000002bbd07211 */ /* 0x082fe200078410ff */
[----:B------:R-:W-:Y:S02]  /*34580*/  IMAD.MOV.U32 R212, RZ, RZ, R189 ;  /* 0x000000ffffd47224 */ /* 0x000fe400078e00bd */
[----:B------:R-:W-:Y:S01]  /*34590*/  IMAD.MOV.U32 R189, RZ, RZ, R192 ;  /* 0x000000ffffbd7224 */ /* 0x000fe200078e00c0 */
[----:B------:R-:W-:Y:S01]  /*345a0*/  LEA R214, P1, R217, R2, 0x2 ;  /* 0x00000002d9d67211 */ /* 0x000fe200078210ff */
[----:B------:R-:W-:Y:S01]  /*345b0*/  IMAD.MOV.U32 R192, RZ, RZ, R195 ;  /* 0x000000ffffc07224 */ /* 0x000fe200078e00c3 */
[-C--:B------:R-:W-:Y:S01]  /*345c0*/  LEA.HI.X.SX32 R209, R187, R0.reuse, 0x2, P2 ;  /* 0x00000000bbd17211 */ /* 0x080fe200010f16ff */
[----:B------:R-:W-:Y:S01]  /*345d0*/  IMAD.MOV.U32 R187, RZ, RZ, R189 ;  /* 0x000000ffffbb7224 */ /* 0x000fe200078e00bd */
[----:B------:R-:W-:Y:S01]  /*345e0*/  LEA.HI.X.SX32 R215, R217, R0, 0x2, P1 ;  /* 0x00000000d9d77211 */ /* 0x000fe200008f16ff */
[----:B------:R-:W-:-:S02]  /*345f0*/  IMAD.MOV.U32 R195, RZ, RZ, R201 ;  /* 0x000000ffffc37224 */ /* 0x000fc400078e00c9 */
[----:B------:R-:W-:Y:S02]  /*34600*/  IMAD.MOV.U32 R189, RZ, RZ, R190 ;  /* 0x000000ffffbd7224 */ /* 0x000fe400078e00be */
[----:B------:R-:W-:Y:S02]  /*34610*/  IMAD.MOV.U32 R201, RZ, RZ, R86 ;  /* 0x000000ffffc97224 */ /* 0x000fe400078e0056 */
[----:B------:R-:W-:Y:S01]  /*34620*/  IMAD.MOV.U32 R190, RZ, RZ, R192 ;  /* 0x000000ffffbe7224 */ /* 0x000fe200078e00c0 */
[----:B------:R-:W3:Y:S01]  /*34630*/  LDL.LU R86, [R1+0x19a4] ;  /* 0x0019a40001567983 */ /* 0x000ee20000300800 */
[----:B------:R-:W-:Y:S02]  /*34640*/  IMAD.MOV.U32 R192, RZ, RZ, R193 ;  /* 0x000000ffffc07224 */ /* 0x000fe400078e00c1 */
[----:B------:R-:W-:Y:S01]  /*34650*/  IMAD.MOV.U32 R193, RZ, RZ, R85 ;  /* 0x000000ffffc17224 */ /* 0x000fe200078e0055 */
[----:B------:R1:W-:Y:S04]  /*34660*/  STL.64 [R1+0x1328], R208 ;  /* 0x001328d001007387 */ /* 0x0003e80000100a00 */
[----:B------:R-:W3:Y:S04]  /*34670*/  LDL.LU R85, [R1+0x19a0] ;  /* 0x0019a00001557983 */ /* 0x000ee80000300800 */
[----:B------:R4:W-:Y:S01]  /*34680*/  STL.64 [R1+0x1320], R214 ;  /* 0x001320d601007387 */ /* 0x0009e20000100a00 */
[----:B-1----:R-:W-:Y:S01]  /*34690*/  LEA R208, P2, R213, R2, 0x2 ;  /* 0x00000002d5d07211 */ /* 0x002fe200078410ff */
[----:B----4-:R-:W-:-:S02]  /*346a0*/  IMAD.MOV.U32 R215, RZ, RZ, R187 ;  /* 0x000000ffffd77224 */ /* 0x010fc400078e00bb */
        /* <DEDUP_REMOVED lines=8> */
[----:B------:R-:W-:Y:S02]  /*34730*/  IMAD.MOV.U32 R203, RZ, RZ, R204 ;  /* 0x000000ffffcb7224 */ /* 0x000fe400078e00cc */
[----:B------:R-:W-:Y:S01]  /*34740*/  IMAD.MOV.U32 R204, RZ, RZ, R87 ;  /* 0x000000ffffcc7224 */ /* 0x000fe200078e0057 */
[----:B------:R-:W-:Y:S01]  /*34750*/  LEA R216, P1, R214, R2, 0x2 ;  /* 0x00000002d6d87211 */ /* 0x000fe200078210ff */
[----:B------:R-:W4:Y:S01]  /*34760*/  LDL.LU R87, [R1+0x199c] ;  /* 0x00199c0001577983 */ /* 0x000f220000300800 */
[----:B------:R-:W-:-:S03]  /*34770*/  IMAD.MOV.U32 R213, RZ, RZ, R189 ;  /* 0x000000ffffd57224 */ /* 0x000fc600078e00bd */
[----:B------:R1:W-:Y:S01]  /*34780*/  STL.64 [R1+0x1318], R208 ;  /* 0x001318d001007387 */ /* 0x0003e20000100a00 */
[----:B------:R-:W-:Y:S01]  /*34790*/  IMAD.MOV.U32 R189, RZ, RZ, R190 ;  /* 0x000000ffffbd7224 */ /* 0x000fe200078e00be */
[----:B------:R-:W-:Y:S01]  /*347a0*/  LEA.HI.X.SX32 R217, R214, R0, 0x2, P1 ;  /* 0x00000000d6d97211 */ /* 0x000fe200008f16ff */
[----:B------:R-:W-:Y:S02]  /*347b0*/  IMAD.MOV.U32 R190, RZ, RZ, R192 ;  /* 0x000000ffffbe7224 */ /* 0x000fe400078e00c0 */
[----:B------:R-:W-:Y:S02]  /*347c0*/  IMAD.MOV.U32 R192, RZ, RZ, R193 ;  /* 0x000000ffffc07224 */ /* 0x000fe400078e00c1 */
[----:B------:R-:W-:Y:S01]  /*347d0*/  IMAD.MOV.U32 R193, RZ, RZ, R194 ;  /* 0x000000ffffc17224 */ /* 0x000fe200078e00c2 */
[C---:B-1----:R-:W-:Y:S01]  /*347e0*/  LEA R208, P2, R210.reuse, R2, 0x2 ;  /* 0x00000002d2d07211 */ /* 0x042fe200078410ff */
[----:B------:R-:W-:Y:S02]  /*347f0*/  IMAD.MOV.U32 R194, RZ, RZ, R88 ;  /* 0x000000ffffc27224 */ /* 0x000fe400078e0058 */
[----:B------:R-:W4:Y:S01]  /*34800*/  LDL.LU R88, [R1+0x1998] ;  /* 0x0019980001587983 */ /* 0x000f220000300800 */
[----:B------:R-:W-:-:S03]  /*34810*/  LEA.HI.X.SX32 R209, R210, R0, 0x2, P2 ;  /* 0x00000000d2d17211 */ /* 0x000fc600010f16ff */
[----:B------:R1:W-:Y:S04]  /*34820*/  STL.64 [R1+0x1310], R216 ;  /* 0x001310d801007387 */ /* 0x0003e80000100a00 */
[----:B------:R1:W-:Y:S02]  /*34830*/  STL.64 [R1+0x1308], R208 ;  /* 0x001308d001007387 */ /* 0x0003e40000100a00 */
[-C--:B-1----:R-:W-:Y:S02]  /*34840*/  LEA R216, P1, R213, R2.reuse, 0x2 ;  /* 0x00000002d5d87211 */ /* 0x082fe400078210ff */
[----:B------:R-:W-:Y:S02]  /*34850*/  LEA R208, P2, R211, R2, 0x2 ;  /* 0x00000002d3d07211 */ /* 0x000fe400078410ff */
[----:B------:R-:W-:-:S02]  /*34860*/  LEA.HI.X.SX32 R217, R213, R0, 0x2, P1 ;  /* 0x00000000d5d97211 */ /* 0x000fc400008f16ff */
[----:B------:R-:W-:Y:S01]  /*34870*/  LEA.HI.X.SX32 R209, R211, R0, 0x2, P2 ;  /* 0x00000000d3d17211 */ /* 0x000fe200010f16ff */
[----:B------:R-:W-:Y:S02]  /*34880*/  IMAD.MOV.U32 R214, RZ, RZ, R192 ;  /* 0x000000ffffd67224 */ /* 0x000fe400078e00c0 */
[----:B------:R-:W-:Y:S01]  /*34890*/  STL.64 [R1+0x1300], R216 ;  /* 0x001300d801007387 */ /* 0x000fe20000100a00 */
[----:B------:R-:W-:-:S03]  /*348a0*/  IMAD.MOV.U32 R192, RZ, RZ, R194 ;  /* 0x000000ffffc07224 */ /* 0x000fc600078e00c2 */
[----:B------:R1:W-:Y:S01]  /*348b0*/  STL.64 [R1+0x12f8], R208 ;  /* 0x0012f8d001007387 */ /* 0x0003e20000100a00 */
[----:B------:R-:W-:Y:S02]  /*348c0*/  IMAD.MOV.U32 R194, RZ, RZ, R196 ;  /* 0x000000ffffc27224 */ /* 0x000fe400078e00c4 */
[----:B------:R-:W-:Y:S02]  /*348d0*/  IMAD.MOV.U32 R196, RZ, RZ, R139 ;  /* 0x000000ffffc47224 */ /* 0x000fe400078e008b */
[----:B------:R-:W-:Y:S02]  /*348e0*/  IMAD.MOV.U32 R139, RZ, RZ, R141 ;  /* 0x000000ffff8b7224 */ /* 0x000fe400078e008d */
[----:B------:R-:W-:Y:S02]  /*348f0*/  IMAD.MOV.U32 R141, RZ, RZ, R143 ;  /* 0x000000ffff8d7224 */ /* 0x000fe400078e008f */
[----:B-1----:R-:W-:Y:S02]  /*34900*/  IMAD.MOV.U32 R208, RZ, RZ, R193 ;  /* 0x000000ffffd07224 */ /* 0x002fe400078e00c1 */
        /* <DEDUP_REMOVED lines=14> */
[----:B------:R-:W3:Y:S01]  /*349f0*/  LDL.LU R22, [R1+0x24] ;  /* 0x0000240001167983 */ /* 0x000ee20000300800 */
[----:B--2---:R-:W-:-:S03]  /*34a00*/  IMAD.MOV.U32 R17, RZ, RZ, R21 ;  /* 0x000000ffff117224 */ /* 0x004fc600078e0015 */
[----:B------:R-:W2:Y:S01]  /*34a10*/  LDL.LU R21, [R1+0x2c] ;  /* 0x00002c0001157983 */ /* 0x000ea20000300800 */
[----:B------:R-:W-:-:S04]  /*34a20*/  IMAD.MOV.U32 R210, RZ, RZ, R189 ;  /* 0x000000ffffd27224 */ /* 0x000fc800078e00bd */
[----:B------:R-:W-:Y:S01]  /*34a30*/  IMAD.MOV.U32 R213, RZ, RZ, R210 ;  /* 0x000000ffffd57224 */ /* 0x000fe200078e00d2 */
[----:B------:R-:W-:-:S04]  /*34a40*/  LEA R210, P2, R191, R2, 0x2 ;  /* 0x00000002bfd27211 */ /* 0x000fc800078410ff */
        /* <DEDUP_REMOVED lines=10> */
[----:B------:R-:W-:Y:S01]  /*34af0*/  LEA R216, P1, R214, R2, 0x2 ;  /* 0x00000002d6d87211 */ /* 0x000fe200078210ff */
[----:B------:R-:W-:Y:S02]  /*34b00*/  IMAD.MOV.U32 R142, RZ, RZ, R143 ;  /* 0x000000ffff8e7224 */ /* 0x000fe400078e008f */
[----:B------:R-:W-:Y:S02]  /*34b10*/  IMAD.MOV.U32 R143, RZ, RZ, R144 ;  /* 0x000000ffff8f7224 */ /* 0x000fe400078e0090 */
[----:B------:R-:W-:-:S02]  /*34b20*/  IMAD.MOV.U32 R144, RZ, RZ, R145 ;  /* 0x000000ffff907224 */ /* 0x000fc400078e0091 */
[----:B------:R-:W-:Y:S01]  /*34b30*/  IMAD.MOV.U32 R145, RZ, RZ, R146 ;  /* 0x000000ffff917224 */ /* 0x000fe200078e0092 */
[----:B------:R-:W-:Y:S01]  /*34b40*/  LEA.HI.X.SX32 R217, R214, R0, 0x2, P1 ;  /* 0x00000000d6d97211 */ /* 0x000fe200008f16ff */
[----:B------:R-:W-:Y:S02]  /*34b50*/  IMAD.MOV.U32 R146, RZ, RZ, R147 ;  /* 0x000000ffff927224 */ /* 0x000fe400078e0093 */
[----:B------:R-:W-:Y:S02]  /*34b60*/  IMAD.MOV.U32 R147, RZ, RZ, R148 ;  /* 0x000000ffff937224 */ /* 0x000fe400078e0094 */
[----:B------:R-:W-:Y:S02]  /*34b70*/  IMAD.MOV.U32 R148, RZ, RZ, R149 ;  /* 0x000000ffff947224 */ /* 0x000fe400078e0095 */
[----:B------:R-:W-:Y:S02]  /*34b80*/  IMAD.MOV.U32 R149, RZ, RZ, R150 ;  /* 0x000000ffff957224 */ /* 0x000fe400078e0096 */
[----:B------:R-:W-:Y:S01]  /*34b90*/  IMAD.MOV.U32 R150, RZ, RZ, R151 ;  /* 0x000000ffff967224 */ /* 0x000fe200078e0097 */
[----:B------:R-:W-:Y:S01]  /*34ba0*/  STL.64 [R1+0x12f0], R216 ;  /* 0x0012f0d801007387 */ /* 0x000fe20000100a00 */
[----:B------:R-:W-:-:S03]  /*34bb0*/  IMAD.MOV.U32 R151, RZ, RZ, R17 ;  /* 0x000000ffff977224 */ /* 0x000fc600078e0011 */
[----:B------:R1:W-:Y:S01]  /*34bc0*/  STL.64 [R1+0x12e8], R210 ;  /* 0x0012e8d201007387 */ /* 0x0003e20000100a00 */
[----:B---3--:R-:W-:Y:S02]  /*34bd0*/  IMAD.MOV.U32 R17, RZ, RZ, R22 ;  /* 0x000000ffff117224 */ /* 0x008fe400078e0016 */
[----:B--2---:R-:W-:Y:S02]  /*34be0*/  IMAD.MOV.U32 R22, RZ, RZ, R21 ;  /* 0x000000ffff167224 */ /* 0x004fe400078e0015 */
[----:B------:R-:W2:Y:S01]  /*34bf0*/  LDL.LU R21, [R1+0x430] ;  /* 0x0004300001157983 */ /* 0x000ea20000300800 */
[----:B------:R-:W-:Y:S01]  /*34c00*/  IMAD.MOV.U32 R214, RZ, RZ, R192 ;  /* 0x000000ffffd67224 */ /* 0x000fe200078e00c0 */
[----:B-1----:R-:W-:-:S04]  /*34c10*/  LEA R210, P2, R212, R2, 0x2 ;  /* 0x00000002d4d27211 */ /* 0x002fc800078410ff */
[----:B------:R-:W-:Y:S02]  /*34c20*/  LEA R216, P1, R214, R2, 0x2 ;  /* 0x00000002d6d87211 */ /* 0x000fe400078210ff */
[-C--:B------:R-:W-:Y:S02]  /*34c30*/  LEA.HI.X.SX32 R211, R212, R0.reuse, 0x2, P2 ;  /* 0x00000000d4d37211 */ /* 0x080fe400010f16ff */
[----:B------:R-:W-:Y:S01]  /*34c40*/  LEA.HI.X.SX32 R217, R214, R0, 0x2, P1 ;  /* 0x00000000d6d97211 */ /* 0x000fe200008f16ff */
[----:B------:R-:W-:-:S04]  /*34c50*/  IMAD.MOV.U32 R214, RZ, RZ, R193 ;  /* 0x000000ffffd67224 */ /* 0x000fc800078e00c1 */
[----:B------:R-:W-:Y:S01]  /*34c60*/  STL.64 [R1+0x12e0], R216 ;  /* 0x0012e0d801007387 */ /* 0x000fe20000100a00 */
[C---:B------:R-:W-:Y:S01]  /*34c70*/  LEA R218, P1, R214.reuse, R2, 0x2 ;  /* 0x00000002d6da7211 */ /* 0x040fe200078210ff */
[----:B------:R-:W-:Y:S02]  /*34c80*/  IMAD.MOV.U32 R189, RZ, RZ, R190 ;  /* 0x000000ffffbd7224 */ /* 0x000fe400078e00be */
[----:B------:R1:W-:Y:S01]  /*34c90*/  STL.64 [R1+0x12d8], R210 ;  /* 0x0012d8d201007387 */ /* 0x0003e20000100a00 */
[----:B------:R-:W-:Y:S01]  /*34ca0*/  IMAD.MOV.U32 R212, RZ, RZ, R194 ;  /* 0x000000ffffd47224 */ /* 0x000fe200078e00c2 */
[----:B------:R-:W-:Y:S01]  /*34cb0*/  LEA.HI.X.SX32 R219, R214, R0, 0x2, P1 ;  /* 0x00000000d6db7211 */ /* 0x000fe200008f16ff */
[----:B------:R-:W-:Y:S02]  /*34cc0*/  IMAD.MOV.U32 R193, RZ, RZ, R195 ;  /* 0x000000ffffc17224 */ /* 0x000fe400078e00c3 */
[----:B------:R-:W-:Y:S02]  /*34cd0*/  IMAD.MOV.U32 R194, RZ, RZ, R199 ;  /* 0x000000ffffc27224 */ /* 0x000fe400078e00c7 */
[----:B------:R-:W-:Y:S01]  /*34ce0*/  IMAD.MOV.U32 R209, RZ, RZ, R189 ;  /* 0x000000ffffd17224 */ /* 0x000fe200078e00bd */
[----:B-1----:R-:W-:Y:S01]  /*34cf0*/  LEA R210, P2, R215, R2, 0x2 ;  /* 0x00000002d7d27211 */ /* 0x002fe200078410ff */
[----:B------:R-:W-:-:S02]  /*34d00*/  IMAD.MOV.U32 R195, RZ, RZ, R200 ;  /* 0x000000ffffc37224 */ /* 0x000fc400078e00c8 */
[----:B------:R-:W-:Y:S01]  /*34d10*/  IMAD.MOV.U32 R199, RZ, RZ, R90 ;  /* 0x000000ffffc77224 */ /* 0x000fe200078e005a */
[----:B------:R-:W-:Y:S01]  /*34d20*/  LEA.HI.X.SX32 R211, R215, R0, 0x2, P2 ;  /* 0x00000000d7d37211 */ /* 0x000fe200010f16ff */
[----:B------:R-:W3:Y:S01]  /*34d30*/  LDL.LU R90, [R1+0x1994] ;  /* 0x00199400015a7983 */ /* 0x000ee20000300800 */
[----:B------:R-:W-:-:S03]  /*34d40*/  IMAD.MOV.U32 R200, RZ, RZ, R5 ;  /* 0x000000ffffc87224 */ /* 0x000fc600078e0005 */
[----:B------:R-:W4:Y:S04]  /*34d50*/  LDL.LU R5, [R1+0x1990] ;  /* 0x0019900001057983 */ /* 0x000f280000300800 */
[----:B------:R-:W-:Y:S04]  /*34d60*/  STL.64 [R1+0x12d0], R218 ;  /* 0x0012d0da01007387 */ /* 0x000fe80000100a00 */
[----:B------:R1:W-:Y:S01]  /*34d70*/  STL.64 [R1+0x12c8], R210 ;  /* 0x0012c8d201007387 */ /* 0x0003e20000100a00 */
[----:B------:R-:W-:Y:S02]  /*34d80*/  IMAD.MOV.U32 R214, RZ, RZ, R195 ;  /* 0x000000ffffd67224 */ /* 0x000fe400078e00c3 */
[----:B------:R-:W-:-:S02]  /*34d90*/  IMAD.MOV.U32 R195, RZ, RZ, R198 ;  /* 0x000000ffffc37224 */ /* 0x000fc400078e00c6 */
[----:B------:R-:W-:Y:S01]  /*34da0*/  IMAD.MOV.U32 R198, RZ, RZ, R203 ;  /* 0x000000ffffc67224 */ /* 0x000fe200078e00cb */
[CC--:B-1----:R-:W-:Y:S01]  /*34db0*/  LEA R210, P2, R209.reuse, R2.reuse, 0x2 ;  /* 0x00000002d1d27211 */ /* 0x0c2fe200078410ff */
[----:B------:R-:W-:Y:S01]  /*34dc0*/  IMAD.MOV.U32 R203, RZ, RZ, R207 ;  /* 0x000000ffffcb7224 */ /* 0x000fe200078e00cf */
[----:B------:R-:W-:Y:S02]  /*34dd0*/  LEA R218, P1, R212, R2, 0x2 ;  /* 0x00000002d4da7211 */ /* 0x000fe400078210ff */
[----:B------:R-:W-:Y:S01]  /*34de0*/  LEA.HI.X.SX32 R211, R209, R0, 0x2, P2 ;  /* 0x00000000d1d37211 */ /* 0x000fe200010f16ff */
        /* <DEDUP_REMOVED lines=21> */
[----:B------:R-:W-:Y:S02]  /*34f40*/  IMAD.MOV.U32 R150, RZ, RZ, R17 ;  /* 0x000000ffff967224 */ /* 0x000fe400078e0011 */
[----:B------:R-:W-:Y:S02]  /*34f50*/  IMAD.MOV.U32 R151, RZ, RZ, R22 ;  /* 0x000000ffff977224 */ /* 0x000fe400078e0016 */
[----:B------:R-:W3:Y:S01]  /*34f60*/  LDL.LU R22, [R1+0x438] ;  /* 0x0004380001167983 */ /* 0x000ee20000300800 */
[----:B--2---:R-:W-:-:S03]  /*34f70*/  IMAD.MOV.U32 R17, RZ, RZ, R21 ;  /* 0x000000ffff117224 */ /* 0x004fc600078e0015 */
[----:B------:R-:W2:Y:S01]  /*34f80*/  LDL.LU R21, [R1+0x30] ;  /* 0x0000300001157983 */ /* 0x000ea20000300800 */
[CC--:B-1----:R-:W-:Y:S02]  /*34f90*/  LEA R218, P1, R214.reuse, R2.reuse, 0x2 ;  /* 0x00000002d6da7211 */ /* 0x0c2fe400078210ff */
[C---:B------:R-:W-:Y:S01]  /*34fa0*/  LEA R210, P2, R213.reuse, R2, 0x2 ;  /* 0x00000002d5d27211 */ /* 0x040fe200078410ff */
[----:B------:R-:W-:Y:S01]  /*34fb0*/  IMAD.MOV.U32 R216, RZ, RZ, R195 ;  /* 0x000000ffffd87224 */ /* 0x000fe200078e00c3 */
[-C--:B------:R-:W-:Y:S02]  /*34fc0*/  LEA.HI.X.SX32 R219, R214, R0.reuse, 0x2, P1 ;  /* 0x00000000d6db7211 */ /* 0x080fe400008f16ff */
[----:B------:R-:W-:-:S03]  /*34fd0*/  LEA.HI.X.SX32 R211, R213, R0, 0x2, P2 ;  /* 0x00000000d5d37211 */ /* 0x000fc600010f16ff */
[----:B------:R1:W-:Y:S04]  /*34fe0*/  STL.64 [R1+0x12b0], R218 ;  /* 0x0012b0da01007387 */ /* 0x0003e80000100a00 */
[----:B------:R1:W-:Y:S01]  /*34ff0*/  STL.64 [R1+0x12a8], R210 ;  /* 0x0012a8d201007387 */ /* 0x0003e20000100a00 */
[----:B------:R-:W-:Y:S02]  /*35000*/  IMAD.MOV.U32 R213, RZ, RZ, R209 ;  /* 0x000000ffffd57224 */ /* 0x000fe400078e00d1 */
[----:B------:R-:W-:Y:S01]  /*35010*/  IMAD.MOV.U32 R214, RZ, RZ, R196 ;  /* 0x000000ffffd67224 */ /* 0x000fe200078e00c4 */
[-C--:B-1----:R-:W-:Y:S02]  /*35020*/  LEA R218, P1, R216, R2.reuse, 0x2 ;  /* 0x00000002d8da7211 */ /* 0x082fe400078210ff */
[----:B------:R-:W-:-:S02]  /*35030*/  LEA R210, P2, R208, R2, 0x2 ;  /* 0x00000002d0d27211 */ /* 0x000fc400078410ff */
[-C--:B------:R-:W-:Y:S01]  /*35040*/  LEA.HI.X.SX32 R219, R216, R0.reuse, 0x2, P1 ;  /* 0x00000000d8db7211 */ /* 0x080fe200008f16ff */
[----:B------:R-:W-:Y:S01]  /*35050*/  IMAD.MOV.U32 R215, RZ, RZ, R193 ;  /* 0x000000ffffd77224 */ /* 0x000fe200078e00c1 */
[----:B------:R-:W-:Y:S01]  /*35060*/  LEA.HI.X.SX32 R211, R208, R0, 0x2, P2 ;  /* 0x00000000d0d37211 */ /* 0x000fe200010f16ff */
[----:B------:R-:W-:Y:S02]  /*35070*/  IMAD.MOV.U32 R209, RZ, RZ, R206 ;  /* 0x000000ffffd17224 */ /* 0x000fe400078e00ce */
[----:B------:R-:W-:Y:S02]  /*35080*/  IMAD.MOV.U32 R195, RZ, RZ, R19 ;  /* 0x000000ffffc37224 */ /* 0x000fe400078e0013 */
[----:B------:R-:W4:Y:S01]  /*35090*/  LDL.LU R19, [R1+0x198c] ;  /* 0x00198c0001137983 */ /* 0x000f220000300800 */
[----:B------:R-:W-:-:S03]  /*350a0*/  IMAD.MOV.U32 R206, RZ, RZ, R23 ;  /* 0x000000ffffce7224 */ /* 0x000fc600078e0017 */
[----:B------:R-:W4:Y:S04]  /*350b0*/  LDL.LU R23, [R1+0x1988] ;  /* 0x0019880001177983 */ /* 0x000f280000300800 */
[----:B------:R1:W-:Y:S04]  /*350c0*/  STL.64 [R1+0x12a0], R218 ;  /* 0x0012a0da01007387 */ /* 0x0003e80000100a00 */
[----:B------:R1:W-:Y:S01]  /*350d0*/  STL.64 [R1+0x1298], R210 ;  /* 0x001298d201007387 */ /* 0x0003e20000100a00 */
[----:B------:R-:W-:Y:S01]  /*350e0*/  IMAD.MOV.U32 R208, RZ, RZ, R209 ;  /* 0x000000ffffd07224 */ /* 0x000fe200078e00d1 */
[----:B-1----:R-:W-:-:S02]  /*350f0*/  LEA R218, P1, R214, R2, 0x2 ;  /* 0x00000002d6da7211 */ /* 0x002fc400078210ff */
[C---:B------:R-:W-:Y:S02]  /*35100*/  LEA R210, P2, R215.reuse, R2, 0x2 ;  /* 0x00000002d7d27211 */ /* 0x040fe400078410ff */
[-C--:B------:R-:W-:Y:S02]  /*35110*/  LEA.HI.X.SX32 R219, R214, R0.reuse, 0x2, P1 ;  /* 0x00000000d6db7211 */ /* 0x080fe400008f16ff */
[----:B------:R-:W-:-:S03]  /*35120*/  LEA.HI.X.SX32 R211, R215, R0, 0x2, P2 ;  /* 0x00000000d7d37211 */ /* 0x000fc600010f16ff */
[----:B------:R-:W-:Y:S04]  /*35130*/  STL.64 [R1+0x1290], R218 ;  /* 0x001290da01007387 */ /* 0x000fe80000100a00 */
[----:B------:R1:W-:Y:S02]  /*35140*/  STL.64 [R1+0x1288], R210 ;  /* 0x001288d201007387 */ /* 0x0003e40000100a00 */
[----:B-1----:R-:W-:Y:S02]  /*35150*/  IMAD.MOV.U32 R211, RZ, RZ, R208 ;  /* 0x000000ffffd37224 */ /* 0x002fe400078e00d0 */
        /* <DEDUP_REMOVED lines=20> */
[----:B--2---:R-:W-:Y:S02]  /*352a0*/  IMAD.MOV.U32 R22, RZ, RZ, R21 ;  /* 0x000000ffff167224 */ /* 0x004fe400078e0015 */
[----:B------:R-:W2:Y:S01]  /*352b0*/  LDL.LU R21, [R1+0x38] ;  /* 0x0000380001157983 */ /* 0x000ea20000300800 */
[----:B------:R-:W-:-:S04]  /*352c0*/  IMAD.MOV.U32 R209, RZ, RZ, R195 ;  /* 0x000000ffffd17224 */ /* 0x000fc800078e00c3 */
[----:B------:R-:W-:Y:S02]  /*352d0*/  IMAD.MOV.U32 R216, RZ, RZ, R209 ;  /* 0x000000ffffd87224 */ /* 0x000fe400078e00d1 */
[----:B------:R-:W-:-:S03]  /*352e0*/  IMAD.MOV.U32 R210, RZ, RZ, R199 ;  /* 0x000000ffffd27224 */ /* 0x000fc600078e00c7 */
[----:B------:R-:W-:Y:S01]  /*352f0*/  LEA R218, P1, R216, R2, 0x2 ;  /* 0x00000002d8da7211 */ /* 0x000fe200078210ff */
[----:B------:R-:W-:-:S03]  /*35300*/  IMAD.MOV.U32 R217, RZ, RZ, R191 ;  /* 0x000000ffffd97224 */ /* 0x000fc600078e00bf */
[----:B------:R-:W-:Y:S01]  /*35310*/  LEA.HI.X.SX32 R219, R216, R0, 0x2, P1 ;  /* 0x00000000d8db7211 */ /* 0x000fe200008f16ff */
[----:B------:R-:W-:Y:S01]  /*35320*/  IMAD.MOV.U32 R216, RZ, RZ, R210 ;  /* 0x000000ffffd87224 */ /* 0x000fe200078e00d2 */
[C---:B------:R-:W-:Y:S01]  /*35330*/  LEA R214, P2, R217.reuse, R2, 0x2 ;  /* 0x00000002d9d67211 */ /* 0x040fe200078410ff */
[----:B------:R-:W-:Y:S02]  /*35340*/  IMAD.MOV.U32 R209, RZ, RZ, R18 ;  /* 0x000000ffffd17224 */ /* 0x000fe400078e0012 */
[----:B------:R-:W3:Y:S01]  /*35350*/  LDL.LU R18, [R1+0x1984] ;  /* 0x0019840001127983 */ /* 0x000ee20000300800 */
[----:B------:R-:W-:-:S03]  /*35360*/  LEA.HI.X.SX32 R215, R217, R0, 0x2, P2 ;  /* 0x00000000d9d77211 */ /* 0x000fc600010f16ff */
[----:B------:R1:W-:Y:S01]  /*35370*/  STL.64 [R1+0x1280], R218 ;  /* 0x001280da01007387 */ /* 0x0003e20000100a00 */
[----:B------:R-:W-:Y:S02]  /*35380*/  IMAD.MOV.U32 R217, RZ, RZ, R208 ;  /* 0x000000ffffd97224 */ /* 0x000fe400078e00d0 */
[----:B------:R-:W-:Y:S01]  /*35390*/  IMAD.MOV.U32 R208, RZ, RZ, R203 ;  /* 0x000000ffffd07224 */ /* 0x000fe200078e00cb */
[----:B------:R-:W-:Y:S01]  /*353a0*/  STL.64 [R1+0x1278], R214 ;  /* 0x001278d601007387 */ /* 0x000fe20000100a00 */
[----:B------:R-:W-:-:S03]  /*353b0*/  IMAD.MOV.U32 R203, RZ, RZ, R16 ;  /* 0x000000ffffcb7224 */ /* 0x000fc600078e0010 */
[----:B------:R-:W3:Y:S01]  /*353c0*/  LDL.LU R16, [R1+0x1980] ;  /* 0x0019800001107983 */ /* 0x000ee20000300800 */
[----:B-1----:R-:W-:-:S04]  /*353d0*/  LEA R218, P1, R216, R2, 0x2 ;  /* 0x00000002d8da7211 */ /* 0x002fc800078210ff */
[----:B------:R-:W-:-:S05]  /*353e0*/  LEA.HI.X.SX32 R219, R216, R0, 0x2, P1 ;  /* 0x00000000d8db7211 */ /* 0x000fca00008f16ff */
[----:B------:R1:W-:Y:S02]  /*353f0*/  STL.64 [R1+0x1270], R218 ;  /* 0x001270da01007387 */ /* 0x0003e40000100a00 */
[----:B-1----:R-:W-:Y:S02]  /*35400*/  IMAD.MOV.U32 R219, RZ, RZ, R208 ;  /* 0x000000ffffdb7224 */ /* 0x002fe400078e00d0 */
        /* <DEDUP_REMOVED lines=21> */
[----:B------:R-:W-:Y:S02]  /*35560*/  IMAD.MOV.U32 R150, RZ, RZ, R151 ;  /* 0x000000ffff967224 */ /* 0x000fe400078e0097 */
[----:B------:R-:W-:Y:S01]  /*35570*/  IMAD.MOV.U32 R151, RZ, RZ, R17 ;  /* 0x000000ffff977224 */ /* 0x000fe200078e0011 */
[----:B------:R1:W-:Y:S01]  /*35580*/  STL.64 [R1+0x1268], R214 ;  /* 0x001268d601007387 */ /* 0x0003e20000100a00 */
[----:B------:R-:W-:Y:S02]  /*35590*/  IMAD.MOV.U32 R17, RZ, RZ, R22 ;  /* 0x000000ffff117224 */ /* 0x000fe400078e0016 */
[----:B--2---:R-:W-:-:S02]  /*355a0*/  IMAD.MOV.U32 R22, RZ, RZ, R21 ;  /* 0x000000ffff167224 */ /* 0x004fc400078e0015 */
[----:B------:R-:W2:Y:S01]  /*355b0*/  LDL.LU R21, [R1+0x434] ;  /* 0x0004340001157983 */ /* 0x000ea20000300800 */
[----:B------:R-:W-:-:S04]  /*355c0*/  IMAD.MOV.U32 R210, RZ, RZ, R198 ;  /* 0x000000ffffd27224 */ /* 0x000fc800078e00c6 */
[----:B------:R-:W-:Y:S02]  /*355d0*/  IMAD.MOV.U32 R213, RZ, RZ, R210 ;  /* 0x000000ffffd57224 */ /* 0x000fe400078e00d2 */
[----:B------:R-:W-:-:S03]  /*355e0*/  IMAD.MOV.U32 R210, RZ, RZ, R209 ;  /* 0x000000ffffd27224 */ /* 0x000fc600078e00d1 */
[----:B------:R-:W-:Y:S01]  /*355f0*/  LEA R220, P1, R213, R2, 0x2 ;  /* 0x00000002d5dc7211 */ /* 0x000fe200078210ff */
[----:B------:R-:W-:-:S03]  /*35600*/  IMAD.MOV.U32 R209, RZ, RZ, R201 ;  /* 0x000000ffffd17224 */ /* 0x000fc600078e00c9 */
        /* <DEDUP_REMOVED lines=28> */
[----:B--2---:R-:W-:Y:S02]  /*357d0*/  IMAD.MOV.U32 R22, RZ, RZ, R21 ;  /* 0x000000ffff167224 */ /* 0x004fe400078e0015 */
[----:B------:R-:W2:Y:S01]  /*357e0*/  LDL.LU R21, [R1+0x43c] ;  /* 0x00043c0001157983 */ /* 0x000ea20000300800 */
[----:B------:R-:W-:-:S04]  /*357f0*/  IMAD.MOV.U32 R193, RZ, RZ, R194 ;  /* 0x000000ffffc17224 */ /* 0x000fc800078e00c2 */
[----:B------:R-:W-:Y:S02]  /*35800*/  IMAD.MOV.U32 R212, RZ, RZ, R193 ;  /* 0x000000ffffd47224 */ /* 0x000fe400078e00c1 */
[----:B------:R-:W-:-:S03]  /*35810*/  IMAD.MOV.U32 R216, RZ, RZ, R213 ;  /* 0x000000ffffd87224 */ /* 0x000fc600078e00d5 */
[----:B-1----:R-:W-:-:S04]  /*35820*/  LEA R214, P2, R212, R2, 0x2 ;  /* 0x00000002d4d67211 */ /* 0x002fc800078410ff */
[----:B------:R-:W-:Y:S01]  /*35830*/  LEA.HI.X.SX32 R215, R212, R0, 0x2, P2 ;  /* 0x00000000d4d77211 */ /* 0x000fe200010f16ff */
[----:B------:R-:W-:Y:S01]  /*35840*/  IMAD.MOV.U32 R212, RZ, RZ, R208 ;  /* 0x000000ffffd47224 */ /* 0x000fe200078e00d0 */
[----:B----4-:R-:W-:-:S03]  /*35850*/  LEA R220, P1, R216, R2, 0x2 ;  /* 0x00000002d8dc7211 */ /* 0x010fc600078210ff */
[----:B------:R1:W-:Y:S01]  /*35860*/  STL.64 [R1+0x1258], R214 ;  /* 0x001258d601007387 */ /* 0x0003e20000100a00 */
[----:B------:R-:W-:Y:S01]  /*35870*/  LEA.HI.X.SX32 R221, R216, R0, 0x2, P1 ;  /* 0x00000000d8dd7211 */ /* 0x000fe200008f16ff */
[----:B------:R-:W-:Y:S02]  /*35880*/  IMAD.MOV.U32 R213, RZ, RZ, R209 ;  /* 0x000000ffffd57224 */ /* 0x000fe400078e00d1 */
[----:B------:R-:W-:Y:S02]  /*35890*/  IMAD.MOV.U32 R208, RZ, RZ, R206 ;  /* 0x000000ffffd07224 */ /* 0x000fe400078e00ce */
[----:B------:R-:W-:Y:S02]  /*358a0*/  IMAD.MOV.U32 R209, RZ, RZ, R200 ;  /* 0x000000ffffd17224 */ /* 0x000fe400078e00c8 */
[----:B------:R-:W-:Y:S01]  /*358b0*/  IMAD.MOV.U32 R206, RZ, RZ, R207 ;  /* 0x000000ffffce7224 */ /* 0x000fe200078e00cf */
[----:B-1----:R-:W-:Y:S01]  /*358c0*/  LEA R214, P2, R212, R2, 0x2 ;  /* 0x00000002d4d67211 */ /* 0x002fe200078410ff */
[----:B------:R-:W-:-:S02]  /*358d0*/  IMAD.MOV.U32 R207, RZ, RZ, R7 ;  /* 0x000000ffffcf7224 */ /* 0x000fc400078e0007 */
[----:B------:R-:W4:Y:S01]  /*358e0*/  LDL.LU R7, [R1+0x197c] ;  /* 0x00197c0001077983 */ /* 0x000f220000300800 */
[----:B------:R-:W-:Y:S01]  /*358f0*/  LEA.HI.X.SX32 R215, R212, R0, 0x2, P2 ;  /* 0x00000000d4d77211 */ /* 0x000fe200010f16ff */
[----:B------:R-:W-:Y:S02]  /*35900*/  IMAD.MOV.U32 R212, RZ, RZ, R208 ;  /* 0x000000ffffd47224 */ /* 0x000fe400078e00d0 */
[----:B------:R1:W-:Y:S01]  /*35910*/  STL.64 [R1+0x1250], R220 ;  /* 0x001250dc01007387 */ /* 0x0003e20000100a00 */
[----:B------:R-:W-:Y:S02]  /*35920*/  IMAD.MOV.U32 R208, RZ, RZ, R209 ;  /* 0x000000ffffd07224 */ /* 0x000fe400078e00d1 */
[----:B------:R-:W-:Y:S01]  /*35930*/  IMAD.MOV.U32 R209, RZ, RZ, R203 ;  /* 0x000000ffffd17224 */ /* 0x000fe200078e00cb */
[----:B------:R3:W-:Y:S01]  /*35940*/  STL.64 [R1+0x1248], R214 ;  /* 0x001248d601007387 */ /* 0x0007e20000100a00 */
[----:B------:R-:W-:Y:S01]  /*35950*/  IMAD.MOV.U32 R216, RZ, RZ, R208 ;  /* 0x000000ffffd87224 */ /* 0x000fe200078e00d0 */
[----:B-1----:R-:W-:-:S02]  /*35960*/  LEA R220, P1, R213, R2, 0x2 ;  /* 0x00000002d5dc7211 */ /* 0x002fc400078210ff */
[----:B---3--:R-:W-:Y:S02]  /*35970*/  LEA R214, P2, R211, R2, 0x2 ;  /* 0x00000002d3d67211 */ /* 0x008fe400078410ff */
[-C--:B------:R-:W-:Y:S01]  /*35980*/  LEA.HI.X.SX32 R221, R213, R0.reuse, 0x2, P1 ;  /* 0x00000000d5dd7211 */ /* 0x080fe200008f16ff */
[----:B------:R-:W-:Y:S01]  /*35990*/  IMAD.MOV.U32 R213, RZ, RZ, R209 ;  /* 0x000000ffffd57224 */ /* 0x000fe200078e00d1 */
        /* <DEDUP_REMOVED lines=15> */
[----:B------:R-:W-:Y:S01]  /*35a90*/  STL.64 [R1+0x1240], R220 ;  /* 0x001240dc01007387 */ /* 0x000fe20000100a00 */
[----:B------:R-:W-:Y:S02]  /*35aa0*/  IMAD.MOV.U32 R139, RZ, RZ, R142 ;  /* 0x000000ffff8b7224 */ /* 0x000fe400078e008e */
[----:B------:R-:W-:-:S02]  /*35ab0*/  IMAD.MOV.U32 R141, RZ, RZ, R144 ;  /* 0x000000ffff8d7224 */ /* 0x000fc400078e0090 */
[----:B------:R-:W-:Y:S01]  /*35ac0*/  IMAD.MOV.U32 R143, RZ, RZ, R146 ;  /* 0x000000ffff8f7224 */ /* 0x000fe200078e0092 */
[----:B------:R1:W-:Y:S01]  /*35ad0*/  STL.64 [R1+0x1238], R214 ;  /* 0x001238d601007387 */ /* 0x0003e20000100a00 */
[----:B------:R-:W-:Y:S02]  /*35ae0*/  IMAD.MOV.U32 R142, RZ, RZ, R145 ;  /* 0x000000ffff8e7224 */ /* 0x000fe400078e0091 */
[----:B------:R-:W-:Y:S02]  /*35af0*/  IMAD.MOV.U32 R144, RZ, RZ, R147 ;  /* 0x000000ffff907224 */ /* 0x000fe400078e0093 */
[----:B------:R-:W-:Y:S02]  /*35b00*/  IMAD.MOV.U32 R146, RZ, RZ, R149 ;  /* 0x000000ffff927224 */ /* 0x000fe400078e0095 */
[----:B------:R-:W-:Y:S02]  /*35b10*/  IMAD.MOV.U32 R145, RZ, RZ, R148 ;  /* 0x000000ffff917224 */ /* 0x000fe400078e0094 */
[----:B------:R-:W-:-:S02]  /*35b20*/  IMAD.MOV.U32 R147, RZ, RZ, R150 ;  /* 0x000000ffff937224 */ /* 0x000fc400078e0096 */
[----:B------:R-:W-:Y:S02]  /*35b30*/  IMAD.MOV.U32 R149, RZ, RZ, R17 ;  /* 0x000000ffff957224 */ /* 0x000fe400078e0011 */
[----:B------:R-:W-:Y:S01]  /*35b40*/  IMAD.MOV.U32 R148, RZ, RZ, R151 ;  /* 0x000000ffff947224 */ /* 0x000fe200078e0097 */
[----:B------:R-:W3:Y:S01]  /*35b50*/  LDL.LU R17, [R1+0x34] ;  /* 0x0000340001117983 */ /* 0x000ee20000300800 */
[----:B------:R-:W-:-:S03]  /*35b60*/  IMAD.MOV.U32 R150, RZ, RZ, R22 ;  /* 0x000000ffff967224 */ /* 0x000fc600078e0016 */
[----:B------:R-:W4:Y:S01]  /*35b70*/  LDL.LU R22, [R1+0x3c] ;  /* 0x00003c0001167983 */ /* 0x000f220000300800 */
[----:B--2---:R-:W-:-:S03]  /*35b80*/  IMAD.MOV.U32 R151, RZ, RZ, R21 ;  /* 0x000000ffff977224 */ /* 0x004fc600078e0015 */
[----:B------:R-:W2:Y:S01]  /*35b90*/  LDL.LU R21, [R1+0x440] ;  /* 0x0004400001157983 */ /* 0x000ea20000300800 */
[----:B------:R-:W-:-:S04]  /*35ba0*/  IMAD.MOV.U32 R203, RZ, RZ, R204 ;  /* 0x000000ffffcb7224 */ /* 0x000fc800078e00cc */
[----:B------:R-:W-:Y:S01]  /*35bb0*/  IMAD.MOV.U32 R218, RZ, RZ, R203 ;  /* 0x000000ffffda7224 */ /* 0x000fe200078e00cb */
[----:B-1----:R-:W-:-:S04]  /*35bc0*/  LEA R214, P2, R217, R2, 0x2 ;  /* 0x00000002d9d67211 */ /* 0x002fc800078410ff */
[C---:B------:R-:W-:Y:S02]  /*35bd0*/  LEA R220, P1, R218.reuse, R2, 0x2 ;  /* 0x00000002dadc7211 */ /* 0x040fe400078210ff */
[-C--:B------:R-:W-:Y:S02]  /*35be0*/  LEA.HI.X.SX32 R215, R217, R0.reuse, 0x2, P2 ;  /* 0x00000000d9d77211 */ /* 0x080fe400010f16ff */
[----:B------:R-:W-:Y:S01]  /*35bf0*/  LEA.HI.X.SX32 R221, R218, R0, 0x2, P1 ;  /* 0x00000000dadd7211 */ /* 0x000fe200008f16ff */
[----:B------:R-:W-:-:S04]  /*35c00*/  IMAD.MOV.U32 R217, RZ, RZ, R208 ;  /* 0x000000ffffd97224 */ /* 0x000fc800078e00d0 */
[----:B------:R-:W-:Y:S01]  /*35c10*/  STL.64 [R1+0x1230], R220 ;  /* 0x001230dc01007387 */ /* 0x000fe20000100a00 */
[----:B------:R-:W-:-:S03]  /*35c20*/  IMAD.MOV.U32 R208, RZ, RZ, R207 ;  /* 0x000000ffffd07224 */ /* 0x000fc600078e00cf */
        /* <DEDUP_REMOVED lines=23> */
[----:B------:R-:W-:Y:S01]  /*35da0*/  IMAD.MOV.U32 R145, RZ, RZ, R146 ;  /* 0x000000ffff917224 */ /* 0x000fe200078e0092 */
[----:B------:R-:W-:Y:S01]  /*35db0*/  LEA.HI.X.SX32 R221, R218, R0, 0x2, P1 ;  /* 0x00000000dadd7211 */ /* 0x000fe200008f16ff */
[----:B------:R-:W-:Y:S02]  /*35dc0*/  IMAD.MOV.U32 R146, RZ, RZ, R147 ;  /* 0x000000ffff927224 */ /* 0x000fe400078e0093 */
[----:B------:R-:W-:Y:S02]  /*35dd0*/  IMAD.MOV.U32 R147, RZ, RZ, R148 ;  /* 0x000000ffff937224 */ /* 0x000fe400078e0094 */
[----:B------:R-:W-:Y:S02]  /*35de0*/  IMAD.MOV.U32 R148, RZ, RZ, R149 ;  /* 0x000000ffff947224 */ /* 0x000fe400078e0095 */
[----:B------:R-:W-:-:S02]  /*35df0*/  IMAD.MOV.U32 R149, RZ, RZ, R150 ;  /* 0x000000ffff957224 */ /* 0x000fc400078e0096 */
[----:B------:R-:W-:Y:S02]  /*35e00*/  IMAD.MOV.U32 R211, RZ, RZ, R20 ;  /* 0x000000ffffd37224 */ /* 0x000fe400078e0014 */
[----:B------:R-:W-:Y:S01]  /*35e10*/  IMAD.MOV.U32 R150, RZ, RZ, R151 ;  /* 0x000000ffff967224 */ /* 0x000fe200078e0097 */
[----:B------:R-:W2:Y:S04]  /*35e20*/  LDL.LU R20, [R1+0x1978] ;  /* 0x0019780001147983 */ /* 0x000ea80000300800 */
[----:B------:R-:W-:Y:S04]  /*35e30*/  STL.64 [R1+0x1220], R220 ;  /* 0x001220dc01007387 */ /* 0x000fe80000100a00 */
[----:B------:R1:W-:Y:S01]  /*35e40*/  STL.64 [R1+0x1218], R214 ;  /* 0x001218d601007387 */ /* 0x0003e20000100a00 */
[----:B---3--:R-:W-:-:S02]  /*35e50*/  IMAD.MOV.U32 R151, RZ, RZ, R17 ;  /* 0x000000ffff977224 */ /* 0x008fc400078e0011 */
[----:B----4-:R-:W-:Y:S02]  /*35e60*/  IMAD.MOV.U32 R17, RZ, RZ, R22 ;  /* 0x000000ffff117224 */ /* 0x010fe400078e0016 */
[----:B--2---:R-:W-:Y:S02]  /*35e70*/  IMAD.MOV.U32 R22, RZ, RZ, R21 ;  /* 0x000000ffff167224 */ /* 0x004fe400078e0015 */
[----:B------:R-:W2:Y:S01]  /*35e80*/  LDL.LU R21, [R1+0x448] ;  /* 0x0004480001157983 */ /* 0x000ea20000300800 */
[----:B------:R-:W-:Y:S01]  /*35e90*/  IMAD.MOV.U32 R218, RZ, RZ, R211 ;  /* 0x000000ffffda7224 */ /* 0x000fe200078e00d3 */
[----:B-1----:R-:W-:-:S04]  /*35ea0*/  LEA R214, P2, R210, R2, 0x2 ;  /* 0x00000002d2d67211 */ /* 0x002fc800078410ff */
[----:B------:R-:W-:Y:S02]  /*35eb0*/  LEA R220, P1, R218, R2, 0x2 ;  /* 0x00000002dadc7211 */ /* 0x000fe400078210ff */
[-C--:B------:R-:W-:Y:S02]  /*35ec0*/  LEA.HI.X.SX32 R215, R210, R0.reuse, 0x2, P2 ;  /* 0x00000000d2d77211 */ /* 0x080fe400010f16ff */
[----:B------:R-:W-:-:S05]  /*35ed0*/  LEA.HI.X.SX32 R221, R218, R0, 0x2, P1 ;  /* 0x00000000dadd7211 */ /* 0x000fca00008f16ff */
[----:B------:R-:W-:Y:S04]  /*35ee0*/  STL.64 [R1+0x1210], R220 ;  /* 0x001210dc01007387 */ /* 0x000fe80000100a00 */
        /* <DEDUP_REMOVED lines=29> */
[----:B------:R-:W-:Y:S01]  /*360c0*/  IMAD.MOV.U32 R150, RZ, RZ, R151 ;  /* 0x000000ffff967224 */ /* 0x000fe200078e0097 */
[----:B------:R-:W-:Y:S01]  /*360d0*/  STL.64 [R1+0x1200], R218 ;  /* 0x001200da01007387 */ /* 0x000fe20000100a00 */
[----:B------:R-:W-:Y:S02]  /*360e0*/  IMAD.MOV.U32 R151, RZ, RZ, R17 ;  /* 0x000000ffff977224 */ /* 0x000fe400078e0011 */
[----:B------:R-:W-:Y:S01]  /*360f0*/  IMAD.MOV.U32 R17, RZ, RZ, R22 ;  /* 0x000000ffff117224 */ /* 0x000fe200078e0016 */
[----:B------:R1:W-:Y:S01]  /*36100*/  STL.64 [R1+0x11f8], R214 ;  /* 0x0011f8d601007387 */ /* 0x0003e20000100a00 */
[----:B--2---:R-:W-:-:S03]  /*36110*/  IMAD.MOV.U32 R22, RZ, RZ, R21 ;  /* 0x000000ffff167224 */ /* 0x004fc600078e0015 */
[----:B------:R-:W2:Y:S01]  /*36120*/  LDL.LU R21, [R1+0x40] ;  /* 0x0000400001157983 */ /* 0x000ea20000300800 */
[----:B------:R-:W-:Y:S02]  /*36130*/  IMAD.MOV.U32 R210, RZ, RZ, R209 ;  /* 0x000000ffffd27224 */ /* 0x000fe400078e00d1 */
[----:B------:R-:W-:Y:S01]  /*36140*/  IMAD.MOV.U32 R211, RZ, RZ, R206 ;  /* 0x000000ffffd37224 */ /* 0x000fe200078e00ce */
[C---:B-1----:R-:W-:Y:S01]  /*36150*/  LEA R214, P2, R216.reuse, R2, 0x2 ;  /* 0x00000002d8d67211 */ /* 0x042fe200078410ff */
[----:B------:R-:W-:Y:S02]  /*36160*/  IMAD.MOV.U32 R221, RZ, RZ, R210 ;  /* 0x000000ffffdd7224 */ /* 0x000fe400078e00d2 */
[----:B------:R-:W-:Y:S02]  /*36170*/  IMAD.MOV.U32 R210, RZ, RZ, R211 ;  /* 0x000000ffffd27224 */ /* 0x000fe400078e00d3 */
[----:B------:R-:W-:Y:S01]  /*36180*/  IMAD.MOV.U32 R211, RZ, RZ, R208 ;  /* 0x000000ffffd37224 */ /* 0x000fe200078e00d0 */
[----:B------:R-:W-:-:S03]  /*36190*/  LEA.HI.X.SX32 R215, R216, R0, 0x2, P2 ;  /* 0x00000000d8d77211 */ /* 0x000fc600010f16ff */
        /* <DEDUP_REMOVED lines=28> */
[----:B------:R-:W-:Y:S01]  /*36360*/  STL.64 [R1+0x11f0], R218 ;  /* 0x0011f0da01007387 */ /* 0x000fe20000100a00 */
[----:B------:R-:W-:Y:S02]  /*36370*/  IMAD.MOV.U32 R151, RZ, RZ, R17 ;  /* 0x000000ffff977224 */ /* 0x000fe400078e0011 */
[----:B------:R-:W-:Y:S01]  /*36380*/  IMAD.MOV.U32 R17, RZ, RZ, R22 ;  /* 0x000000ffff117224 */ /* 0x000fe200078e0016 */
[----:B------:R1:W-:Y:S01]  /*36390*/  STL.64 [R1+0x11e8], R214 ;  /* 0x0011e8d601007387 */ /* 0x0003e20000100a00 */
[----:B--2---:R-:W-:-:S03]  /*363a0*/  IMAD.MOV.U32 R22, RZ, RZ, R21 ;  /* 0x000000ffff167224 */ /* 0x004fc600078e0015 */
[----:B------:R-:W2:Y:S01]  /*363b0*/  LDL.LU R21, [R1+0x48] ;  /* 0x0000480001157983 */ /* 0x000ea20000300800 */
[----:B------:R-:W-:Y:S01]  /*363c0*/  IMAD.MOV.U32 R221, RZ, RZ, R212 ;  /* 0x000000ffffdd7224 */ /* 0x000fe200078e00d4 */
[----:B-1----:R-:W-:-:S04]  /*363d0*/  LEA R214, P2, R213, R2, 0x2 ;  /* 0x00000002d5d67211 */ /* 0x002fc800078410ff */
[----:B------:R-:W-:Y:S02]  /*363e0*/  LEA R218, P1, R221, R2, 0x2 ;  /* 0x00000002ddda7211 */ /* 0x000fe400078210ff */
[-C--:B------:R-:W-:Y:S02]  /*363f0*/  LEA.HI.X.SX32 R215, R213, R0.reuse, 0x2, P2 ;  /* 0x00000000d5d77211 */ /* 0x080fe400010f16ff */
[----:B------:R-:W-:-:S05]  /*36400*/  LEA.HI.X.SX32 R219, R221, R0, 0x2, P1 ;  /* 0x00000000dddb7211 */ /* 0x000fca00008f16ff */
[----:B------:R1:W-:Y:S04]  /*36410*/  STL.64 [R1+0x11e0], R218 ;  /* 0x0011e0da01007387 */ /* 0x0003e80000100a00 */
[----:B------:R3:W-:Y:S01]  /*36420*/  STL.64 [R1+0x11d8], R214 ;  /* 0x0011d8d601007387 */ /* 0x0007e20000100a00 */
[----:B------:R-:W-:Y:S01]  /*36430*/  IMAD.MOV.U32 R213, RZ, RZ, R211 ;  /* 0x000000ffffd57224 */ /* 0x000fe200078e00d3 */
[CC--:B-1----:R-:W-:Y:S02]  /*36440*/  LEA R218, P1, R216.reuse, R2.reuse, 0x2 ;  /* 0x00000002d8da7211 */ /* 0x0c2fe400078210ff */
[----:B---3--:R-:W-:Y:S02]  /*36450*/  LEA R214, P2, R217, R2, 0x2 ;  /* 0x00000002d9d67211 */ /* 0x008fe400078410ff */
[----:B------:R-:W-:-:S02]  /*36460*/  LEA.HI.X.SX32 R219, R216, R0, 0x2, P1 ;  /* 0x00000000d8db7211 */ /* 0x000fc400008f16ff */
        /* <DEDUP_REMOVED lines=32> */
[----:B--2---:R-:W-:Y:S02]  /*36670*/  IMAD.MOV.U32 R22, RZ, RZ, R21 ;  /* 0x000000ffff167224 */ /* 0x004fe400078e0015 */
[----:B------:R-:W2:Y:S01]  /*36680*/  LDL.LU R21, [R1+0x444] ;  /* 0x0004440001157983 */ /* 0x000ea20000300800 */
[----:B------:R-:W-:-:S04]  /*36690*/  LEA R218, P1, R214, R2, 0x2 ;  /* 0x00000002d6da7211 */ /* 0x000fc800078210ff */
[----:B------:R-:W-:-:S05]  /*366a0*/  LEA.HI.X.SX32 R219, R214, R0, 0x2, P1 ;  /* 0x00000000d6db7211 */ /* 0x000fca00008f16ff */
        /* <DEDUP_REMOVED lines=22> */
[----:B------:R-:W-:Y:S02]  /*36810*/  IMAD.MOV.U32 R213, RZ, RZ, R92 ;  /* 0x000000ffffd57224 */ /* 0x000fe400078e005c */
[----:B------:R-:W-:Y:S02]  /*36820*/  IMAD.MOV.U32 R141, RZ, RZ, R142 ;  /* 0x000000ffff8d7224 */ /* 0x000fe400078e008e */
[----:B------:R-:W-:-:S02]  /*36830*/  IMAD.MOV.U32 R142, RZ, RZ, R143 ;  /* 0x000000ffff8e7224 */ /* 0x000fc400078e008f */
[----:B------:R-:W-:Y:S01]  /*36840*/  IMAD.MOV.U32 R143, RZ, RZ, R144 ;  /* 0x000000ffff8f7224 */ /* 0x000fe200078e0090 */
[C---:B-1----:R-:W-:Y:S01]  /*36850*/  LEA R216, P2, R93.reuse, R2, 0x2 ;  /* 0x000000025dd87211 */ /* 0x042fe200078410ff */
[----:B------:R-:W-:Y:S01]  /*36860*/  IMAD.MOV.U32 R144, RZ, RZ, R145 ;  /* 0x000000ffff907224 */ /* 0x000fe200078e0091 */
[----:B------:R1:W-:Y:S01]  /*36870*/  STL.64 [R1+0x11b0], R218 ;  /* 0x0011b0da01007387 */ /* 0x0003e20000100a00 */
[----:B------:R-:W-:Y:S01]  /*36880*/  IMAD.MOV.U32 R145, RZ, RZ, R146 ;  /* 0x000000ffff917224 */ /* 0x000fe200078e0092 */
[----:B------:R-:W-:Y:S01]  /*36890*/  LEA.HI.X.SX32 R217, R93, R0, 0x2, P2 ;  /* 0x000000005dd97211 */ /* 0x000fe200010f16ff */
[----:B------:R-:W-:Y:S01]  /*368a0*/  IMAD.MOV.U32 R146, RZ, RZ, R147 ;  /* 0x000000ffff927224 */ /* 0x000fe200078e0093 */
[----:B------:R-:W-:Y:S01]  /*368b0*/  LEA R92, P2, R210, R2, 0x2 ;  /* 0x00000002d25c7211 */ /* 0x000fe200078410ff */
[----:B------:R-:W-:Y:S02]  /*368c0*/  IMAD.MOV.U32 R147, RZ, RZ, R148 ;  /* 0x000000ffff937224 */ /* 0x000fe400078e0094 */
[----:B------:R-:W-:-:S02]  /*368d0*/  IMAD.MOV.U32 R148, RZ, RZ, R149 ;  /* 0x000000ffff947224 */ /* 0x000fc400078e0095 */
[----:B------:R-:W-:Y:S01]  /*368e0*/  IMAD.MOV.U32 R149, RZ, RZ, R150 ;  /* 0x000000ffff957224 */ /* 0x000fe200078e0096 */
[C---:B-1----:R-:W-:Y:S01]  /*368f0*/  LEA R218, P1, R213.reuse, R2, 0x2 ;  /* 0x00000002d5da7211 */ /* 0x042fe200078210ff */
[----:B------:R-:W-:Y:S01]  /*36900*/  IMAD.MOV.U32 R150, RZ, RZ, R151 ;  /* 0x000000ffff967224 */ /* 0x000fe200078e0097 */
[-C--:B------:R-:W-:Y:S01]  /*36910*/  LEA.HI.X.SX32 R93, R210, R0.reuse, 0x2, P2 ;  /* 0x00000000d25d7211 */ /* 0x080fe200010f16ff */
[----:B------:R-:W-:Y:S01]  /*36920*/  IMAD.MOV.U32 R151, RZ, RZ, R17 ;  /* 0x000000ffff977224 */ /* 0x000fe200078e0011 */
[----:B------:R-:W-:Y:S01]  /*36930*/  LEA.HI.X.SX32 R219, R213, R0, 0x2, P1 ;  /* 0x00000000d5db7211 */ /* 0x000fe200008f16ff */
[----:B------:R-:W-:Y:S01]  /*36940*/  IMAD.MOV.U32 R17, RZ, RZ, R22 ;  /* 0x000000ffff117224 */ /* 0x000fe200078e0016 */
[----:B------:R-:W-:Y:S01]  /*36950*/  STL.64 [R1+0x11a8], R216 ;  /* 0x0011a8d801007387 */ /* 0x000fe20000100a00 */
        /* <DEDUP_REMOVED lines=46> */
[----:B--2---:R-:W-:Y:S02]  /*36c40*/  IMAD.MOV.U32 R22, RZ, RZ, R21 ;  /* 0x000000ffff167224 */ /* 0x004fe400078e0015 */
[----:B------:R-:W2:Y:S04]  /*36c50*/  LDL.LU R21, [R1+0x44c] ;  /* 0x00044c0001157983 */ /* 0x000ea80000300800 */
[----:B------:R1:W-:Y:S04]  /*36c60*/  STL.64 [R1+0x11a0], R218 ;  /* 0x0011a0da01007387 */ /* 0x0003e80000100a00 */
[----:B------:R3:W-:Y:S01]  /*36c70*/  STL.64 [R1+0x1198], R92 ;  /* 0x0011985c01007387 */ /* 0x0007e20000100a00 */
[----:B-1----:R-:W-:-:S02]  /*36c80*/  LEA R218, P1, R123, R2, 0x2 ;  /* 0x000000027bda7211 */ /* 0x002fc400078210ff */
[C---:B---3--:R-:W-:Y:S02]  /*36c90*/  LEA R92, P2, R122.reuse, R2, 0x2 ;  /* 0x000000027a5c7211 */ /* 0x048fe400078410ff */
[-C--:B------:R-:W-:Y:S02]  /*36ca0*/  LEA.HI.X.SX32 R219, R123, R0.reuse, 0x2, P1 ;  /* 0x000000007bdb7211 */ /* 0x080fe400008f16ff */
[----:B------:R-:W-:Y:S02]  /*36cb0*/  LEA.HI.X.SX32 R93, R122, R0, 0x2, P2 ;  /* 0x000000007a5d7211 */ /* 0x000fe400010f16ff */
[C---:B------:R-:W-:Y:S01]  /*36cc0*/  LEA R122, P1, R121.reuse, R2, 0x2 ;  /* 0x00000002797a7211 */ /* 0x040fe200078210ff */
[----:B------:R-:W-:Y:S04]  /*36cd0*/  STL.64 [R1+0x1190], R218 ;  /* 0x001190da01007387 */ /* 0x000fe80000100a00 */
[----:B------:R1:W-:Y:S01]  /*36ce0*/  STL.64 [R1+0x1188], R92 ;  /* 0x0011885c01007387 */ /* 0x0003e20000100a00 */
[----:B------:R-:W-:-:S02]  /*36cf0*/  LEA.HI.X.SX32 R123, R121, R0, 0x2, P1 ;  /* 0x00000000797b7211 */ /* 0x000fc400008f16ff */
[----:B-1----:R-:W-:-:S04]  /*36d00*/  LEA R92, P2, R120, R2, 0x2 ;  /* 0x00000002785c7211 */ /* 0x002fc800078410ff */
[----:B------:R-:W-:Y:S01]  /*36d10*/  LEA.HI.X.SX32 R93, R120, R0, 0x2, P2 ;  /* 0x00000000785d7211 */ /* 0x000fe200010f16ff */
[----:B------:R-:W-:Y:S01]  /*36d20*/  STL.64 [R1+0x1180], R122 ;  /* 0x0011807a01007387 */ /* 0x000fe20000100a00 */
[----:B------:R-:W-:-:S03]  /*36d30*/  LEA R120, P1, R119, R2, 0x2 ;  /* 0x0000000277787211 */ /* 0x000fc600078210ff */
[----:B------:R1:W-:Y:S01]  /*36d40*/  STL.64 [R1+0x1178], R92 ;  /* 0x0011785c01007387 */ /* 0x0003e20000100a00 */
[----:B------:R-:W-:Y:S02]  /*36d50*/  LEA.HI.X.SX32 R121, R119, R0, 0x2, P1 ;  /* 0x0000000077797211 */ /* 0x000fe400008f16ff */
        /* <DEDUP_REMOVED lines=57> */
[C---:B------:R-:W-:Y:S01]  /*370f0*/  LEA R100, P1, R99.reuse, R2, 0x2 ;  /* 0x0000000263647211 */ /* 0x040fe200078210ff */
[C---:B------:R-:W-:Y:S01]  /*37100*/  VIADD R97, R98.reuse, UR54 ;  /* 0x0000003662617c36 */ /* 0x040fe20008000000 */
[----:B------:R-:W-:Y:S01]  /*37110*/  ULDC UR54, c[0x0][0x248] ;  /* 0x0000920000367ab9 */ /* 0x000fe20000000800 */
[----:B------:R1:W-:Y:S01]  /*37120*/  STL.64 [R1+0x10d8], R92 ;  /* 0x0010d85c01007387 */ /* 0x0003e20000100a00 */
[----:B------:R-:W-:Y:S01]  /*37130*/  LEA.HI.X.SX32 R101, R99, R0, 0x2, P1 ;  /* 0x0000000063657211 */ /* 0x000fe200008f16ff */
[----:B------:R-:W-:Y:S01]  /*37140*/  VIADD R96, R97, UR55 ;  /* 0x0000003761607c36 */ /* 0x000fe20008000000 */
[----:B------:R-:W-:Y:S01]  /*37150*/  ULDC UR55, c[0x0][0x248] ;  /* 0x0000920000377ab9 */ /* 0x000fe20000000800 */
        /* <DEDUP_REMOVED lines=23> */
[----:B------:R-:W-:Y:S01]  /*372d0*/  LEA R94, P1, R91, R2, 0x2 ;  /* 0x000000025b5e7211 */ /* 0x000fe200078210ff */
[----:B------:R-:W-:Y:S01]  /*372e0*/  VIADD R205, R89, UR60 ;  /* 0x0000003c59cd7c36 */ /* 0x000fe20008000000 */
[----:B------:R-:W-:Y:S01]  /*372f0*/  ULDC UR60, c[0x0][0x248] ;  /* 0x00009200003c7ab9 */ /* 0x000fe20000000800 */
[----:B------:R1:W-:Y:S01]  /*37300*/  STL.64 [R1+0x10a8], R92 ;  /* 0x0010a85c01007387 */ /* 0x0003e20000100a00 */
[----:B------:R-:W-:Y:S01]  /*37310*/  LEA.HI.X.SX32 R95, R91, R0, 0x2, P1 ;  /* 0x000000005b5f7211 */ /* 0x000fe200008f16ff */
[----:B------:R-:W-:Y:S01]  /*37320*/  VIADD R202, R205, UR61 ;  /* 0x0000003dcdca7c36 */ /* 0x000fe20008000000 */
[----:B------:R-:W-:Y:S01]  /*37330*/  ULDC UR61, c[0x0][0x248] ;  /* 0x00009200003d7ab9 */ /* 0x000fe20000000800 */
[----:B-1----:R-:W-:-:S04]  /*37340*/  LEA R92, P2, R89, R2, 0x2 ;  /* 0x00000002595c7211 */ /* 0x002fc800078410ff */
[----:B------:R-:W-:Y:S01]  /*37350*/  LEA.HI.X.SX32 R93, R89, R0, 0x2, P2 ;  /* 0x00000000595d7211 */ /* 0x000fe200010f16ff */
[----:B------:R1:W-:Y:S01]  /*37360*/  STL.64 [R1+0x10a0], R94 ;  /* 0x0010a05e01007387 */ /* 0x0003e20000100a00 */
[C---:B------:R-:W-:Y:S01]  /*37370*/  VIADD R197, R202.reuse, UR7 ;  /* 0x00000007cac57c36 */ /* 0x040fe20008000000 */
[----:B------:R-:W-:Y:S02]  /*37380*/  ULDC UR7, c[0x0][0x248] ;  /* 0x0000920000077ab9 */ /* 0x000fe40000000800 */
[----:B------:R3:W-:Y:S01]  /*37390*/  STL.64 [R1+0x1098], R92 ;  /* 0x0010985c01007387 */ /* 0x0007e20000100a00 */
[----:B------:R-:W-:Y:S01]  /*373a0*/  VIADD R168, R197, UR8 ;  /* 0x00000008c5a87c36 */ /* 0x000fe20008000000 */
[----:B------:R-:W-:Y:S01]  /*373b0*/  ULDC UR8, c[0x0][0x248] ;  /* 0x0000920000087ab9 */ /* 0x000fe20000000800 */
[-C--:B-1----:R-:W-:Y:S02]  /*373c0*/  LEA R94, P1, R205, R2.reuse, 0x2 ;  /* 0x00000002cd5e7211 */ /* 0x082fe400078210ff */
[----:B---3--:R-:W-:-:S02]  /*373d0*/  LEA R92, P2, R202, R2, 0x2 ;  /* 0x00000002ca5c7211 */ /* 0x008fc400078410ff */
[-C--:B------:R-:W-:Y:S02]  /*373e0*/  LEA.HI.X.SX32 R95, R205, R0.reuse, 0x2, P1 ;  /* 0x00000000cd5f7211 */ /* 0x080fe400008f16ff */
[----:B------:R-:W-:-:S03]  /*373f0*/  LEA.HI.X.SX32 R93, R202, R0, 0x2, P2 ;  /* 0x00000000ca5d7211 */ /* 0x000fc600010f16ff */
[----:B------:R1:W-:Y:S01]  /*37400*/  STL.64 [R1+0x1090], R94 ;  /* 0x0010905e01007387 */ /* 0x0003e20000100a00 */
[C---:B------:R-:W-:Y:S01]  /*37410*/  VIADD R167, R168.reuse, UR9 ;  /* 0x00000009a8a77c36 */ /* 0x040fe20008000000 */
[----:B------:R-:W-:Y:S02]  /*37420*/  ULDC UR9, c[0x0][0x248] ;  /* 0x0000920000097ab9 */ /* 0x000fe40000000800 */
[----:B------:R3:W-:Y:S01]  /*37430*/  STL.64 [R1+0x1088], R92 ;  /* 0x0010885c01007387 */ /* 0x0007e20000100a00 */
[----:B------:R-:W-:Y:S01]  /*37440*/  VIADD R166, R167, UR10 ;  /* 0x0000000aa7a67c36 */ /* 0x000fe20008000000 */
[----:B------:R-:W-:Y:S01]  /*37450*/  ULDC UR10, c[0x0][0x248] ;  /* 0x00009200000a7ab9 */ /* 0x000fe20000000800 */
[CC--:B-1----:R-:W-:Y:S02]  /*37460*/  LEA R94, P1, R197.reuse, R2.reuse, 0x2 ;  /* 0x00000002c55e7211 */ /* 0x0c2fe400078210ff */
[----:B---3--:R-:W-:Y:S02]  /*37470*/  LEA R92, P2, R168, R2, 0x2 ;  /* 0x00000002a85c7211 */ /* 0x008fe400078410ff */
[----:B------:R-:W-:-:S02]  /*37480*/  LEA.HI.X.SX32 R95, R197, R0, 0x2, P1 ;  /* 0x00000000c55f7211 */ /* 0x000fc400008f16ff */
        /* <DEDUP_REMOVED lines=70> */
[----:B------:R-:W-:Y:S01]  /*378f0*/  LEA.HI.X.SX32 R93, R154, R0, 0x2, P2 ;  /* 0x000000009a5d7211 */ /* 0x000fe200010f16ff */
[----:B------:R-:W-:Y:S01]  /*37900*/  VIADD R15, R152, UR25 ;  /* 0x00000019980f7c36 */ /* 0x000fe20008000000 */
[----:B------:R-:W-:Y:S01]  /*37910*/  ULDC UR25, c[0x0][0x248] ;  /* 0x0000920000197ab9 */ /* 0x000fe20000000800 */
[----:B------:R1:W-:Y:S04]  /*37920*/  STL.64 [R1+0x1010], R94 ;  /* 0x0010105e01007387 */ /* 0x0003e80000100a00 */
[----:B------:R3:W-:Y:S01]  /*37930*/  STL.64 [R1+0x1008], R92 ;  /* 0x0010085c01007387 */ /* 0x0007e20000100a00 */
[----:B------:R-:W-:Y:S01]  /*37940*/  VIADD R14, R15, UR26 ;  /* 0x0000001a0f0e7c36 */ /* 0x000fe20008000000 */
[----:B------:R-:W-:Y:S01]  /*37950*/  ULDC UR26, c[0x0][0x248] ;  /* 0x00009200001a7ab9 */ /* 0x000fe20000000800 */
[----:B-1----:R-:W-:-:S02]  /*37960*/  LEA R94, P1, R153, R2, 0x2 ;  /* 0x00000002995e7211 */ /* 0x002fc400078210ff */
[C---:B---3--:R-:W-:Y:S02]  /*37970*/  LEA R92, P2, R152.reuse, R2, 0x2 ;  /* 0x00000002985c7211 */ /* 0x048fe400078410ff */
[-C--:B------:R-:W-:Y:S02]  /*37980*/  LEA.HI.X.SX32 R95, R153, R0.reuse, 0x2, P1 ;  /* 0x00000000995f7211 */ /* 0x080fe400008f16ff */
        /* <DEDUP_REMOVED lines=12> */
[----:B------:R-:W-:Y:S01]  /*37a50*/  LEA R14, P1, R13, R2, 0x2 ;  /* 0x000000020d0e7211 */ /* 0x000fe200078210ff */
[----:B------:R-:W-:Y:S01]  /*37a60*/  STL.64 [R1+0xff0], R94 ;  /* 0x000ff05e01007387 */ /* 0x000fe20000100a00 */
[----:B------:R-:W-:Y:S01]  /*37a70*/  ULDC UR29, c[0x0][0x248] ;  /* 0x00009200001d7ab9 */ /* 0x000fe20000000800 */
[----:B------:R-:W-:Y:S01]  /*37a80*/  VIADD R10, R11, UR30 ;  /* 0x0000001e0b0a7c36 */ /* 0x000fe20008000000 */
[----:B------:R-:W-:Y:S01]  /*37a90*/  LEA.HI.X.SX32 R15, R13, R0, 0x2, P1 ;  /* 0x000000000d0f7211 */ /* 0x000fe200008f16ff */
[----:B------:R1:W-:Y:S01]  /*37aa0*/  STL.64 [R1+0xfe8], R92 ;  /* 0x000fe85c01007387 */ /* 0x0003e20000100a00 */
[----:B------:R-:W-:Y:S01]  /*37ab0*/  ULDC UR30, c[0x0][0x248] ;  /* 0x00009200001e7ab9 */ /* 0x000fe20000000800 */
[----:B------:R-:W-:Y:S01]  /*37ac0*/  VIADD R9, R10, UR31 ;  /* 0x0000001f0a097c36 */ /* 0x000fe20008000000 */
[----:B------:R-:W-:Y:S01]  /*37ad0*/  ULDC UR31, c[0x0][0x248] ;  /* 0x00009200001f7ab9 */ /* 0x000fe20000000800 */
[----:B------:R3:W-:Y:S01]  /*37ae0*/  STL.64 [R1+0xfe0], R14 ;  /* 0x000fe00e01007387 */ /* 0x0007e20000100a00 */
[----:B-1----:R-:W-:-:S04]  /*37af0*/  LEA R92, P2, R12, R2, 0x2 ;  /* 0x000000020c5c7211 */ /* 0x002fc800078410ff */
[----:B------:R-:W-:Y:S02]  /*37b00*/  LEA.HI.X.SX32 R93, R12, R0, 0x2, P2 ;  /* 0x000000000c5d7211 */ /* 0x000fe400010f16ff */
[-C--:B------:R-:W-:Y:S02]  /*37b10*/  LEA R12, P1, R11, R2.reuse, 0x2 ;  /* 0x000000020b0c7211 */ /* 0x080fe400078210ff */
[C---:B---3--:R-:W-:Y:S01]  /*37b20*/  LEA R14, P2, R10.reuse, R2, 0x2 ;  /* 0x000000020a0e7211 */ /* 0x048fe200078410ff */
[----:B------:R-:W-:Y:S01]  /*37b30*/  VIADD R8, R9, UR32 ;  /* 0x0000002009087c36 */ /* 0x000fe20008000000 */
[-C--:B------:R-:W-:Y:S01]  /*37b40*/  LEA.HI.X.SX32 R13, R11, R0.reuse, 0x2, P1 ;  /* 0x000000000b0d7211 */ /* 0x080fe200008f16ff */
[----:B------:R-:W-:Y:S01]  /*37b50*/  STL.64 [R1+0xfd8], R92 ;  /* 0x000fd85c01007387 */ /* 0x000fe20000100a00 */
[----:B------:R-:W-:Y:S01]  /*37b60*/  LEA.HI.X.SX32 R15, R10, R0, 0x2, P2 ;  /* 0x000000000a0f7211 */ /* 0x000fe200010f16ff */
[----:B------:R-:W-:Y:S01]  /*37b70*/  VIADD R170, R8, UR33 ;  /* 0x0000002108aa7c36 */ /* 0x000fe20008000000 */
[C---:B------:R-:W-:Y:S01]  /*37b80*/  LEA R10, P1, R9.reuse, R2, 0x2 ;  /* 0x00000002090a7211 */ /* 0x040fe200078210ff */
[----:B------:R1:W-:Y:S01]  /*37b90*/  STL.64 [R1+0xfd0], R12 ;  /* 0x000fd00c01007387 */ /* 0x0003e20000100a00 */
[----:B------:R-:W-:Y:S01]  /*37ba0*/  ULDC UR32, c[0x0][0x248] ;  /* 0x0000920000207ab9 */ /* 0x000fe20000000800 */
[----:B------:R-:W-:Y:S01]  /*37bb0*/  VIADD R169, R170, UR34 ;  /* 0x00000022aaa97c36 */ /* 0x000fe20008000000 */
[----:B------:R-:W-:Y:S01]  /*37bc0*/  LEA.HI.X.SX32 R11, R9, R0, 0x2, P1 ;  /* 0x00000000090b7211 */ /* 0x000fe200008f16ff */
[----:B------:R-:W-:Y:S01]  /*37bd0*/  STL.64 [R1+0xfc8], R14 ;  /* 0x000fc80e01007387 */ /* 0x000fe20000100a00 */
[----:B------:R-:W-:Y:S01]  /*37be0*/  ULDC UR33, c[0x0][0x248] ;  /* 0x0000920000217ab9 */ /* 0x000fe20000000800 */
[----:B------:R-:W-:Y:S01]  /*37bf0*/  ULDC UR34, c[0x0][0x248] ;  /* 0x0000920000227ab9 */ /* 0x000fe20000000800 */
[C---:B-1----:R-:W-:Y:S01]  /*37c00*/  LEA R12, P2, R8.reuse, R2, 0x2 ;  /* 0x00000002080c7211 */ /* 0x042fe200078410ff */
[----:B------:R1:W-:Y:S03]  /*37c10*/  STL.64 [R1+0xfc0], R10 ;  /* 0x000fc00a01007387 */ /* 0x0003e60000100a00 */
[----:B------:R-:W-:-:S02]  /*37c20*/  LEA.HI.X.SX32 R13, R8, R0, 0x2, P2 ;  /* 0x00000000080d7211 */ /* 0x000fc400010f16ff */
[C---:B------:R-:W-:Y:S01]  /*37c30*/  LEA R8, P1, R170.reuse, R2, 0x2 ;  /* 0x00000002aa087211 */ /* 0x040fe200078210ff */
[C---:B------:R-:W-:Y:S01]  /*37c40*/  VIADD R172, R169.reuse, UR35 ;  /* 0x00000023a9ac7c36 */ /* 0x040fe20008000000 */
[----:B------:R-:W-:Y:S02]  /*37c50*/  ULDC UR35, c[0x0][0x248] ;  /* 0x0000920000237ab9 */ /* 0x000fe40000000800 */
[----:B------:R-:W-:Y:S02]  /*37c60*/  LEA.HI.X.SX32 R9, R170, R0, 0x2, P1 ;  /* 0x00000000aa097211 */ /* 0x000fe400008f16ff */
[C---:B-1----:R-:W-:Y:S01]  /*37c70*/  LEA R10, P2, R169.reuse, R2, 0x2 ;  /* 0x00000002a90a7211 */ /* 0x042fe200078410ff */
[----:B------:R-:W-:Y:S01]  /*37c80*/  VIADD R171, R172, UR36 ;  /* 0x00000024acab7c36 */ /* 0x000fe20008000000 */
[----:B------:R-:W-:Y:S01]  /*37c90*/  STL.64 [R1+0xfb8], R12 ;  /* 0x000fb80c01007387 */ /* 0x000fe20000100a00 */
[----:B------:R-:W-:Y:S01]  /*37ca0*/  ULDC UR36, c[0x0][0x248] ;  /* 0x0000920000247ab9 */ /* 0x000fe20000000800 */
[----:B------:R-:W-:-:S02]  /*37cb0*/  LEA.HI.X.SX32 R11, R169, R0, 0x2, P2 ;  /* 0x00000000a90b7211 */ /* 0x000fc400010f16ff */
        /* <DEDUP_REMOVED lines=11> */
[----:B------:R-:W-:-:S03]  /*37d70*/  ULDC UR39, c[0x0][0x248] ;  /* 0x0000920000277ab9 */ /* 0x000fc60000000800 */
[----:B------:R1:W-:Y:S04]  /*37d80*/  STL.64 [R1+0xfa0], R10 ;  /* 0x000fa00a01007387 */ /* 0x0003e80000100a00 */
        /* <DEDUP_REMOVED lines=76> */
[----:B------:R-:W-:Y:S02]  /*38250*/  LEA.HI.X.SX32 R9, R187, R0, 0x2, P2 ;  /* 0x00000000bb097211 */ /* 0x000fe400010f16ff */
[C---:B------:R-:W-:Y:S01]  /*38260*/  LEA R92, P1, R190.reuse, R2, 0x2 ;  /* 0x00000002be5c7211 */ /* 0x040fe200078210ff */
[----:B------:R-:W-:Y:S01]  /*38270*/  VIADD R192, R189, UR55 ;  /* 0x00000037bdc07c36 */ /* 0x000fe20008000000 */
[----:B------:R-:W-:Y:S01]  /*38280*/  STL.64 [R1+0xf20], R10 ;  /* 0x000f200a01007387 */ /* 0x000fe20000100a00 */
[----:B------:R-:W-:Y:S01]  /*38290*/  ULDC UR55, c[0x0][0x248] ;  /* 0x0000920000377ab9 */ /* 0x000fe20000000800 */
[----:B------:R-:W-:-:S02]  /*382a0*/  LEA.HI.X.SX32 R93, R190, R0, 0x2, P1 ;  /* 0x00000000be5d7211 */ /* 0x000fc400008f16ff */
[----:B------:R1:W-:Y:S01]  /*382b0*/  STL.64 [R1+0xf18], R8 ;  /* 0x000f180801007387 */ /* 0x0003e20000100a00 */
[----:B------:R-:W-:Y:S01]  /*382c0*/  VIADD R191, R192, UR56 ;  /* 0x00000038c0bf7c36 */ /* 0x000fe20008000000 */
[----:B------:R-:W-:Y:S02]  /*382d0*/  ULDC UR56, c[0x0][0x248] ;  /* 0x0000920000387ab9 */ /* 0x000fe40000000800 */
[----:B------:R3:W-:Y:S01]  /*382e0*/  STL.64 [R1+0xf10], R92 ;  /* 0x000f105c01007387 */ /* 0x0007e20000100a00 */
[----:B------:R-:W-:Y:S01]  /*382f0*/  VIADD R194, R191, UR57 ;  /* 0x00000039bfc27c36 */ /* 0x000fe20008000000 */
[----:B------:R-:W-:Y:S01]  /*38300*/  ULDC UR57, c[0x0][0x248] ;  /* 0x0000920000397ab9 */ /* 0x000fe20000000800 */
[----:B-1----:R-:W-:-:S04]  /*38310*/  LEA R8, P2, R189, R2, 0x2 ;  /* 0x00000002bd087211 */ /* 0x002fc800078410ff */
[----:B------:R-:W-:Y:S02]  /*38320*/  LEA.HI.X.SX32 R9, R189, R0, 0x2, P2 ;  /* 0x00000000bd097211 */ /* 0x000fe400010f16ff */
[----:B---3--:R-:W-:Y:S01]  /*38330*/  LEA R92, P1, R192, R2, 0x2 ;  /* 0x00000002c05c7211 */ /* 0x008fe200078210ff */
[----:B------:R-:W-:Y:S01]  /*38340*/  VIADD R193, R194, UR58 ;  /* 0x0000003ac2c17c36 */ /* 0x000fe20008000000 */
[----:B------:R-:W-:Y:S01]  /*38350*/  ULDC UR58, c[0x0][0x248] ;  /* 0x00009200003a7ab9 */ /* 0x000fe20000000800 */
[----:B------:R1:W-:Y:S01]  /*38360*/  STL.64 [R1+0xf08], R8 ;  /* 0x000f080801007387 */ /* 0x0003e20000100a00 */
[----:B------:R-:W-:Y:S02]  /*38370*/  LEA.HI.X.SX32 R93, R192, R0, 0x2, P1 ;  /* 0x00000000c05d7211 */ /* 0x000fe400008f16ff */
[-C--:B------:R-:W-:Y:S01]  /*38380*/  LEA R94, P1, R194, R2.reuse, 0x2 ;  /* 0x00000002c25e7211 */ /* 0x080fe200078210ff */
[----:B------:R-:W-:Y:S01]  /*38390*/  VIADD R196, R193, UR59 ;  /* 0x0000003bc1c47c36 */ /* 0x000fe20008000000 */
[----:B------:R-:W-:Y:S01]  /*383a0*/  ULDC UR59, c[0x0][0x248] ;  /* 0x00009200003b7ab9 */ /* 0x000fe20000000800 */
[----:B------:R3:W-:Y:S01]  /*383b0*/  STL.64 [R1+0xf00], R92 ;  /* 0x000f005c01007387 */ /* 0x0007e20000100a00 */
[----:B-1----:R-:W-:-:S04]  /*383c0*/  LEA R8, P2, R191, R2, 0x2 ;  /* 0x00000002bf087211 */ /* 0x002fc800078410ff */
[----:B------:R-:W-:Y:S02]  /*383d0*/  LEA.HI.X.SX32 R9, R191, R0, 0x2, P2 ;  /* 0x00000000bf097211 */ /* 0x000fe400010f16ff */
[C---:B---3--:R-:W-:Y:S02]  /*383e0*/  LEA R92, P2, R193.reuse, R2, 0x2 ;  /* 0x00000002c15c7211 */ /* 0x048fe400078410ff */
[-C--:B------:R-:W-:Y:S01]  /*383f0*/  LEA.HI.X.SX32 R95, R194, R0.reuse, 0x2, P1 ;  /* 0x00000000c25f7211 */ /* 0x080fe200008f16ff */
[----:B------:R-:W-:Y:S01]  /*38400*/  VIADD R195, R196, UR60 ;  /* 0x0000003cc4c37c36 */ /* 0x000fe20008000000 */
[----:B------:R-:W-:Y:S01]  /*38410*/  LEA.HI.X.SX32 R93, R193, R0, 0x2, P2 ;  /* 0x00000000c15d7211 */ /* 0x000fe200010f16ff */
[----:B------:R-:W-:Y:S01]  /*38420*/  STL.64 [R1+0xef8], R8 ;  /* 0x000ef80801007387 */ /* 0x000fe20000100a00 */
[----:B------:R-:W-:-:S03]  /*38430*/  ULDC UR60, c[0x0][0x248] ;  /* 0x00009200003c7ab9 */ /* 0x000fc60000000800 */
[----:B------:R1:W-:Y:S01]  /*38440*/  STL.64 [R1+0xef0], R94 ;  /* 0x000ef05e01007387 */ /* 0x0003e20000100a00 */
[----:B------:R-:W-:Y:S01]  /*38450*/  VIADD R199, R195, UR61 ;  /* 0x0000003dc3c77c36 */ /* 0x000fe20008000000 */
        /* <DEDUP_REMOVED lines=234> */
[-C--:B-1----:R-:W-:Y:S02]  /*39300*/  LEA R94, P1, R167, R2.reuse, 0x2 ;  /* 0x00000002a75e7211 */ /* 0x082fe400078210ff */
        /* <DEDUP_REMOVED lines=43> */
[----:B------:R-:W-:Y:S01]  /*395c0*/  STL.64 [R1+0xd20], R94 ;  /* 0x000d205e01007387 */ /* 0x000fe20000100a00 */
[----:B------:R-:W-:-:S03]  /*395d0*/  LEA R14, P2, R11, R2, 0x2 ;  /* 0x000000020b0e7211 */ /* 0x000fc600078410ff */
[----:B------:R1:W-:Y:S01]  /*395e0*/  STL.64 [R1+0xd18], R92 ;  /* 0x000d185c01007387 */ /* 0x0003e20000100a00 */
[C---:B------:R-:W-:Y:S01]  /*395f0*/  VIADD R10, R11.reuse, UR7 ;  /* 0x000000070b0a7c36 */ /* 0x040fe20008000000 */
[----:B------:R-:W-:Y:S01]  /*39600*/  LEA.HI.X.SX32 R15, R11, R0, 0x2, P2 ;  /* 0x000000000b0f7211 */ /* 0x000fe200010f16ff */
[----:B------:R-:W-:Y:S02]  /*39610*/  ULDC UR7, c[0x0][0x248] ;  /* 0x0000920000077ab9 */ /* 0x000fe40000000800 */
[----:B------:R-:W-:Y:S01]  /*39620*/  VIADD R9, R10, UR8 ;  /* 0x000000080a097c36 */ /* 0x000fe20008000000 */
[----:B------:R-:W-:Y:S01]  /*39630*/  ULDC UR8, c[0x0][0x248] ;  /* 0x0000920000087ab9 */ /* 0x000fe20000000800 */
[----:B-1----:R-:W-:-:S04]  /*39640*/  LEA R92, P1, R12, R2, 0x2 ;  /* 0x000000020c5c7211 */ /* 0x002fc800078210ff */
[----:B------:R-:W-:Y:S02]  /*39650*/  LEA.HI.X.SX32 R93, R12, R0, 0x2, P1 ;  /* 0x000000000c5d7211 */ /* 0x000fe400008f16ff */
[----:B------:R-:W-:-:S03]  /*39660*/  LEA R12, P2, R9, R2, 0x2 ;  /* 0x00000002090c7211 */ /* 0x000fc600078410ff */
[----:B------:R-:W-:Y:S04]  /*39670*/  STL.64 [R1+0xd10], R92 ;  /* 0x000d105c01007387 */ /* 0x000fe80000100a00 */
        /* <DEDUP_REMOVED lines=17> */
[----:B------:R-:W-:Y:S01]  /*39790*/  LEA.HI.X.SX32 R13, R8, R0, 0x2, P1 ;  /* 0x00000000080d7211 */ /* 0x000fe200008f16ff */
[C---:B------:R-:W-:Y:S01]  /*397a0*/  VIADD R162, R159.reuse, UR13 ;  /* 0x0000000d9fa27c36 */ /* 0x040fe20008000000 */
[C---:B------:R-:W-:Y:S01]  /*397b0*/  LEA R8, P2, R159.reuse, R2, 0x2 ;  /* 0x000000029f087211 */ /* 0x040fe200078410ff */
[----:B------:R-:W-:Y:S02]  /*397c0*/  ULDC UR13, c[0x0][0x248] ;  /* 0x00009200000d7ab9 */ /* 0x000fe40000000800 */
[----:B------:R-:W-:Y:S04]  /*397d0*/  STL.64 [R1+0xcf0], R12 ;  /* 0x000cf00c01007387 */ /* 0x000fe80000100a00 */
[----:B------:R1:W-:Y:S01]  /*397e0*/  STL.64 [R1+0xce8], R10 ;  /* 0x000ce80a01007387 */ /* 0x0003e20000100a00 */
[----:B------:R-:W-:Y:S01]  /*397f0*/  LEA.HI.X.SX32 R9, R159, R0, 0x2, P2 ;  /* 0x000000009f097211 */ /* 0x000fe200010f16ff */
[----:B------:R-:W-:Y:S01]  /*39800*/  VIADD R161, R162, UR14 ;  /* 0x0000000ea2a17c36 */ /* 0x000fe20008000000 */
[----:B------:R-:W-:Y:S01]  /*39810*/  ULDC UR14, c[0x0][0x248] ;  /* 0x00009200000e7ab9 */ /* 0x000fe20000000800 */
[----:B-1----:R-:W-:-:S04]  /*39820*/  LEA R10, P1, R160, R2, 0x2 ;  /* 0x00000002a00a7211 */ /* 0x002fc800078210ff */
        /* <DEDUP_REMOVED lines=32> */
[C---:B------:R-:W-:Y:S01]  /*39a30*/  LEA R92, P1, R169.reuse, R2, 0x2 ;  /* 0x00000002a95c7211 */ /* 0x040fe200078210ff */
[----:B------:R-:W-:Y:S01]  /*39a40*/  STL.64 [R1+0xcb0], R10 ;  /* 0x000cb00a01007387 */ /* 0x000fe20000100a00 */
[----:B------:R-:W-:Y:S01]  /*39a50*/  ULDC UR21, c[0x0][0x248] ;  /* 0x0000920000157ab9 */ /* 0x000fe20000000800 */
[C---:B------:R-:W-:Y:S01]  /*39a60*/  VIADD R173, R170.reuse, UR22 ;  /* 0x00000016aaad7c36 */ /* 0x040fe20008000000 */
[----:B------:R-:W-:Y:S01]  /*39a70*/  LEA.HI.X.SX32 R93, R169, R0, 0x2, P1 ;  /* 0x00000000a95d7211 */ /* 0x000fe200008f16ff */
[----:B------:R1:W-:Y:S01]  /*39a80*/  STL.64 [R1+0xca8], R8 ;  /* 0x000ca80801007387 */ /* 0x0003e20000100a00 */
[-C--:B------:R-:W-:Y:S01]  /*39a90*/  LEA R94, P1, R170, R2.reuse, 0x2 ;  /* 0x00000002aa5e7211 */ /* 0x080fe200078210ff */
[----:B------:R-:W-:Y:S01]  /*39aa0*/  VIADD R175, R173, UR23 ;  /* 0x00000017adaf7c36 */ /* 0x000fe20008000000 */
[----:B------:R-:W-:Y:S01]  /*39ab0*/  ULDC UR22, c[0x0][0x248] ;  /* 0x0000920000167ab9 */ /* 0x000fe20000000800 */
[----:B------:R3:W-:Y:S01]  /*39ac0*/  STL.64 [R1+0xca0], R92 ;  /* 0x000ca05c01007387 */ /* 0x0007e20000100a00 */
[----:B-1----:R-:W-:Y:S01]  /*39ad0*/  LEA R8, P2, R168, R2, 0x2 ;  /* 0x00000002a8087211 */ /* 0x002fe200078410ff */
[----:B------:R-:W-:-:S03]  /*39ae0*/  ULDC UR23, c[0x0][0x248] ;  /* 0x0000920000177ab9 */ /* 0x000fc60000000800 */
[----:B------:R-:W-:Y:S02]  /*39af0*/  LEA.HI.X.SX32 R9, R168, R0, 0x2, P2 ;  /* 0x00000000a8097211 */ /* 0x000fe400010f16ff */
[----:B---3--:R-:W-:Y:S02]  /*39b00*/  LEA R92, P2, R173, R2, 0x2 ;  /* 0x00000002ad5c7211 */ /* 0x008fe400078410ff */
        /* <DEDUP_REMOVED lines=145> */
[----:B------:R-:W-:Y:S01]  /*3a420*/  LEA R10, P1, R9, R2, 0x2 ;  /* 0x00000002090a7211 */ /* 0x000fe200078210ff */
[----:B------:R1:W-:Y:S01]  /*3a430*/  STL.64 [R1+0xb18], R12 ;  /* 0x000b180c01007387 */ /* 0x0003e20000100a00 */
[----:B------:R-:W-:Y:S01]  /*3a440*/  IMAD.MOV.U32 R122, RZ, RZ, R127 ;  /* 0x000000ffff7a7224 */ /* 0x000fe200078e007f */
[----:B------:R-:W-:Y:S01]  /*3a450*/  LOP3.LUT R3, R3, 0xffffffef, RZ, 0xc0, !PT ;  /* 0xffffffef03037812 */ /* 0x000fe200078ec0ff */
[----:B------:R-:W-:Y:S01]  /*3a460*/  VIADD R155, R156, UR54 ;  /* 0x000000369c9b7c36 */ /* 0x000fe20008000000 */
[----:B------:R-:W-:Y:S01]  /*3a470*/  LEA.HI.X.SX32 R11, R9, R0, 0x2, P1 ;  /* 0x00000000090b7211 */ /* 0x000fe200008f16ff */
[----:B------:R-:W-:Y:S01]  /*3a480*/  STL.64 [R1+0xc08], R14 ;  /* 0x000c080e01007387 */ /* 0x000fe20000100a00 */
[----:B------:R-:W-:Y:S01]  /*3a490*/  IMAD.MOV.U32 R120, RZ, RZ, R125 ;  /* 0x000000ffff787224 */ /* 0x000fe200078e007d */
[----:B------:R-:W-:Y:S01]  /*3a4a0*/  LOP3.LUT R5, R5, 0xffff7fff, RZ, 0xc0, !PT ;  /* 0xffff7fff05057812 */ /* 0x000fe200078ec0ff */
[----:B------:R-:W-:Y:S01]  /*3a4b0*/  IMAD.MOV.U32 R123, RZ, RZ, R128 ;  /* 0x000000ffff7b7224 */ /* 0x000fe200078e0080 */
[----:B------:R-:W-:Y:S01]  /*3a4c0*/  LOP3.LUT R19, R19, 0xffffbfff, RZ, 0xc0, !PT ;  /* 0xffffbfff13137812 */ /* 0x000fe200078ec0ff */
[----:B------:R-:W-:Y:S01]  /*3a4d0*/  IMAD.MOV.U32 R121, RZ, RZ, R126 ;  /* 0x000000ffff797224 */ /* 0x000fe200078e007e */
[----:B------:R-:W-:Y:S01]  /*3a4e0*/  ULDC UR53, c[0x0][0x22c] ;  /* 0x00008b0000357ab9 */ /* 0x000fe20000000800 */
[C---:B-1----:R-:W-:Y:S01]  /*3a4f0*/  LEA R12, P2, R8.reuse, R2, 0x2 ;  /* 0x00000002080c7211 */ /* 0x042fe200078410ff */
[----:B------:R1:W-:Y:S01]  /*3a500*/  STL.64 [R1+0xb10], R10 ;  /* 0x000b100a01007387 */ /* 0x0003e20000100a00 */
[----:B------:R-:W-:Y:S01]  /*3a510*/  IMAD.MOV.U32 R127, RZ, RZ, R131 ;  /* 0x000000ffff7f7224 */ /* 0x000fe200078e0083 */
[----:B------:R-:W-:Y:S01]  /*3a520*/  ULDC UR54, c[0x0][0x22c] ;  /* 0x00008b0000367ab9 */ /* 0x000fe20000000800 */
[----:B------:R-:W-:Y:S01]  /*3a530*/  LEA.HI.X.SX32 R13, R8, R0, 0x2, P2 ;  /* 0x00000000080d7211 */ /* 0x000fe200010f16ff */
[----:B------:R-:W-:Y:S01]  /*3a540*/  ULDC UR52, c[0x0][0x22c] ;  /* 0x00008b0000347ab9 */ /* 0x000fe20000000800 */
[----:B------:R-:W-:Y:S01]  /*3a550*/  LEA R8, P1, R156, R2, 0x2 ;  /* 0x000000029c087211 */ /* 0x000fe200078210ff */
[----:B------:R-:W-:Y:S01]  /*3a560*/  VIADD R158, R155, UR55 ;  /* 0x000000379b9e7c36 */ /* 0x000fe20008000000 */
[----:B------:R-:W-:-:S02]  /*3a570*/  ULDC UR55, c[0x0][0x22c] ;  /* 0x00008b0000377ab9 */ /* 0x000fc40000000800 */
[----:B------:R-:W-:Y:S02]  /*3a580*/  LEA.HI.X.SX32 R9, R156, R0, 0x2, P1 ;  /* 0x000000009c097211 */ /* 0x000fe400008f16ff */
[C---:B-1----:R-:W-:Y:S01]  /*3a590*/  LEA R10, P2, R155.reuse, R2, 0x2 ;  /* 0x000000029b0a7211 */ /* 0x042fe200078410ff */
[----:B------:R-:W-:Y:S01]  /*3a5a0*/  VIADD R157, R158, UR56 ;  /* 0x000000389e9d7c36 */ /* 0x000fe20008000000 */
[----:B------:R-:W-:Y:S01]  /*3a5b0*/  STL.64 [R1+0xc00], R12 ;  /* 0x000c000c01007387 */ /* 0x000fe20000100a00 */
[----:B------:R-:W-:Y:S01]  /*3a5c0*/  IMAD.MOV.U32 R125, RZ, RZ, R129 ;  /* 0x000000ffff7d7224 */ /* 0x000fe200078e0081 */
[----:B------:R-:W-:Y:S01]  /*3a5d0*/  LEA.HI.X.SX32 R11, R155, R0, 0x2, P2 ;  /* 0x000000009b0b7211 */ /* 0x000fe200010f16ff */
[----:B------:R-:W-:Y:S01]  /*3a5e0*/  IMAD.MOV.U32 R128, RZ, RZ, R132 ;  /* 0x000000ffff807224 */ /* 0x000fe200078e0084 */
[----:B------:R1:W-:Y:S01]  /*3a5f0*/  STL.64 [R1+0xb08], R8 ;  /* 0x000b080801007387 */ /* 0x0003e20000100a00 */
[----:B------:R-:W-:Y:S01]  /*3a600*/  VIADD R159, R157, UR57 ;  /* 0x000000399d9f7c36 */ /* 0x000fe20008000000 */
[----:B------:R-:W-:Y:S01]  /*3a610*/  ULDC UR57, c[0x0][0x22c] ;  /* 0x00008b0000397ab9 */ /* 0x000fe20000000800 */
[----:B------:R-:W-:Y:S01]  /*3a620*/  IMAD.MOV.U32 R131, RZ, RZ, R135 ;  /* 0x000000ffff837224 */ /* 0x000fe200078e0087 */
[----:B------:R3:W-:Y:S01]  /*3a630*/  STL.64 [R1+0xbf8], R10 ;  /* 0x000bf80a01007387 */ /* 0x0007e20000100a00 */
[----:B------:R-:W-:Y:S01]  /*3a640*/  VIADD R160, R159, UR58 ;  /* 0x0000003a9fa07c36 */ /* 0x000fe20008000000 */
[----:B------:R-:W-:Y:S01]  /*3a650*/  ULDC UR58, c[0x0][0x22c] ;  /* 0x00008b00003a7ab9 */ /* 0x000fe20000000800 */
[----:B------:R-:W-:Y:S01]  /*3a660*/  IMAD.MOV.U32 R126, RZ, RZ, R130 ;  /* 0x000000ffff7e7224 */ /* 0x000fe200078e0082 */
[----:B------:R-:W-:Y:S01]  /*3a670*/  ULDC UR56, c[0x0][0x22c] ;  /* 0x00008b0000387ab9 */ /* 0x000fe20000000800 */
[----:B-1----:R-:W-:-:S02]  /*3a680*/  LEA R8, P2, R157, R2, 0x2 ;  /* 0x000000029d087211 */ /* 0x002fc400078410ff */
[C---:B---3--:R-:W-:Y:S02]  /*3a690*/  LEA R10, P1, R158.reuse, R2, 0x2 ;  /* 0x000000029e0a7211 */ /* 0x048fe400078210ff */
[-C--:B------:R-:W-:Y:S02]  /*3a6a0*/  LEA.HI.X.SX32 R9, R157, R0.reuse, 0x2, P2 ;  /* 0x000000009d097211 */ /* 0x080fe400010f16ff */
[----:B------:R-:W-:Y:S01]  /*3a6b0*/  LEA.HI.X.SX32 R11, R158, R0, 0x2, P1 ;  /* 0x000000009e0b7211 */ /* 0x000fe200008f16ff */
[----:B------:R-:W-:Y:S01]  /*3a6c0*/  VIADD R162, R160, UR59 ;  /* 0x0000003ba0a27c36 */ /* 0x000fe20008000000 */
[----:B------:R-:W-:-:S03]  /*3a6d0*/  ULDC UR59, c[0x0][0x22c] ;  /* 0x00008b00003b7ab9 */ /* 0x000fc60000000800 */
[----:B------:R1:W-:Y:S01]  /*3a6e0*/  STL.64 [R1+0xb00], R10 ;  /* 0x000b000a01007387 */ /* 0x0003e20000100a00 */
[----:B------:R-:W-:Y:S01]  /*3a6f0*/  VIADD R161, R162, UR60 ;  /* 0x0000003ca2a17c36 */ /* 0x000fe20008000000 */
[----:B------:R-:W-:Y:S02]  /*3a700*/  ULDC UR60, c[0x0][0x22c] ;  /* 0x00008b00003c7ab9 */ /* 0x000fe40000000800 */
[----:B------:R3:W-:Y:S01]  /*3a710*/  STL.64 [R1+0xbf0], R8 ;  /* 0x000bf00801007387 */ /* 0x0007e20000100a00 */
[----:B------:R-:W-:Y:S01]  /*3a720*/  VIADD R166, R161, UR61 ;  /* 0x0000003da1a67c36 */ /* 0x000fe20008000000 */
[----:B------:R-:W-:Y:S01]  /*3a730*/  LOP3.LUT R23, R23, 0x7fffffff, RZ, 0xc0, !PT ;  /* 0x7fffffff17177812 */ /* 0x000fe200078ec0ff */
[----:B------:R-:W-:Y:S01]  /*3a740*/  IMAD.MOV.U32 R129, RZ, RZ, R133 ;  /* 0x000000ffff817224 */ /* 0x000fe200078e0085 */
[----:B------:R-:W-:Y:S02]  /*3a750*/  LOP3.LUT R18, R18, 0x7fffffff, RZ, 0xc0, !PT ;  /* 0x7fffffff12127812 */ /* 0x000fe400078ec0ff */
[-C--:B-1----:R-:W-:Y:S01]  /*3a760*/  LEA R10, P1, R159, R2.reuse, 0x2 ;  /* 0x000000029f0a7211 */ /* 0x082fe200078210ff */
[----:B------:R-:W-:Y:S01]  /*3a770*/  IMAD.MOV.U32 R132, RZ, RZ, R136 ;  /* 0x000000ffff847224 */ /* 0x000fe200078e0088 */
[----:B------:R-:W-:Y:S01]  /*3a780*/  ULDC UR61, c[0x0][0x22c] ;  /* 0x00008b00003d7ab9 */ /* 0x000fe20000000800 */
[----:B---3--:R-:W-:-:S02]  /*3a790*/  LEA R8, P2, R160, R2, 0x2 ;  /* 0x00000002a0087211 */ /* 0x008fc400078410ff */
[-C--:B------:R-:W-:Y:S02]  /*3a7a0*/  LEA.HI.X.SX32 R11, R159, R0.reuse, 0x2, P1 ;  /* 0x000000009f0b7211 */ /* 0x080fe400008f16ff */
[----:B------:R-:W-:Y:S02]  /*3a7b0*/  LEA.HI.X.SX32 R9, R160, R0, 0x2, P2 ;  /* 0x00000000a0097211 */ /* 0x000fe400010f16ff */
[----:B------:R-:W-:Y:S01]  /*3a7c0*/  LEA R92, P1, R162, R2, 0x2 ;  /* 0x00000002a25c7211 */ /* 0x000fe200078210ff */
[----:B------:R-:W-:Y:S01]  /*3a7d0*/  STL.64 [R1+0xaf8], R10 ;  /* 0x000af80a01007387 */ /* 0x000fe20000100a00 */
[----:B------:R-:W-:Y:S01]  /*3a7e0*/  VIADD R165, R166, UR7 ;  /* 0x00000007a6a57c36 */ /* 0x000fe20008000000 */
[----:B------:R-:W-:Y:S01]  /*3a7f0*/  ULDC UR7, c[0x0][0x248] ;  /* 0x0000920000077ab9 */ /* 0x000fe20000000800 */
[----:B------:R-:W-:Y:S01]  /*3a800*/  LEA.HI.X.SX32 R93, R162, R0, 0x2, P1 ;  /* 0x00000000a25d7211 */ /* 0x000fe200008f16ff */
[----:B------:R1:W-:Y:S01]  /*3a810*/  STL.64 [R1+0xbe8], R8 ;  /* 0x000be80801007387 */ /* 0x0003e20000100a00 */
        /* <DEDUP_REMOVED lines=94> */
[----:B------:R1:W-:Y:S02]  /*3ae00*/  STL.64 [R1+0xaa8], R94 ;  /* 0x000aa85e01007387 */ /* 0x0003e40000100a00 */
[----:B------:R-:W-:Y:S01]  /*3ae10*/  VIADD R12, R13, UR27 ;  /* 0x0000001b0d0c7c36 */ /* 0x000fe20008000000 */
[----:B------:R-:W-:Y:S01]  /*3ae20*/  ULDC UR27, c[0x0][0x248] ;  /* 0x00009200001b7ab9 */ /* 0x000fe20000000800 */
[----:B------:R3:W-:Y:S02]  /*3ae30*/  STL.64 [R1+0xb98], R92 ;  /* 0x000b985c01007387 */ /* 0x0007e40000100a00 */
        /* <DEDUP_REMOVED lines=9> */
[----:B------:R-:W-:-:S03]  /*3aed0*/  ULDC UR29, c[0x0][0x248] ;  /* 0x00009200001d7ab9 */ /* 0x000fc60000000800 */
[----:B------:R1:W-:Y:S01]  /*3aee0*/  STL.64 [R1+0xb90], R92 ;  /* 0x000b905c01007387 */ /* 0x0003e20000100a00 */
[----:B------:R-:W-:Y:S01]  /*3aef0*/  VIADD R9, R10, UR30 ;  /* 0x0000001e0a097c36 */ /* 0x000fe20008000000 */
[----:B------:R-:W-:Y:S01]  /*3af00*/  LEA.HI.X.SX32 R15, R13, R0, 0x2, P1 ;  /* 0x000000000d0f7211 */ /* 0x000fe200008f16ff */
[----:B------:R-:W-:Y:S02]  /*3af10*/  ULDC UR30, c[0x0][0x248] ;  /* 0x00009200001e7ab9 */ /* 0x000fe40000000800 */
[----:B------:R-:W-:Y:S01]  /*3af20*/  VIADD R8, R9, UR31 ;  /* 0x0000001f09087c36 */ /* 0x000fe20008000000 */
[----:B------:R-:W-:Y:S01]  /*3af30*/  ULDC UR31, c[0x0][0x248] ;  /* 0x00009200001f7ab9 */ /* 0x000fe20000000800 */
[----:B-1----:R-:W-:-:S04]  /*3af40*/  LEA R92, P2, R12, R2, 0x2 ;  /* 0x000000020c5c7211 */ /* 0x002fc800078410ff */
[----:B------:R-:W-:Y:S02]  /*3af50*/  LEA.HI.X.SX32 R93, R12, R0, 0x2, P2 ;  /* 0x000000000c5d7211 */ /* 0x000fe400010f16ff */
[C---:B------:R-:W-:Y:S01]  /*3af60*/  LEA R12, P1, R11.reuse, R2, 0x2 ;  /* 0x000000020b0c7211 */ /* 0x040fe200078210ff */
[----:B------:R1:W-:Y:S01]  /*3af70*/  STL.64 [R1+0xa98], R14 ;  /* 0x000a980e01007387 */ /* 0x0003e20000100a00 */
[----:B------:R-:W-:Y:S01]  /*3af80*/  VIADD R153, R8, UR32 ;  /* 0x0000002008997c36 */ /* 0x000fe20008000000 */
[----:B------:R-:W-:Y:S01]  /*3af90*/  ULDC UR32, c[0x0][0x248] ;  /* 0x0000920000207ab9 */ /* 0x000fe20000000800 */
[----:B------:R-:W-:Y:S01]  /*3afa0*/  LEA.HI.X.SX32 R13, R11, R0, 0x2, P1 ;  /* 0x000000000b0d7211 */ /* 0x000fe200008f16ff */
[----:B------:R-:W-:Y:S01]  /*3afb0*/  STL.64 [R1+0xb88], R92 ;  /* 0x000b885c01007387 */ /* 0x000fe20000100a00 */
[----:B------:R-:W-:Y:S01]  /*3afc0*/  VIADD R154, R153, UR33 ;  /* 0x00000021999a7c36 */ /* 0x000fe20008000000 */
[----:B------:R-:W-:Y:S01]  /*3afd0*/  ULDC UR33, c[0x0][0x248] ;  /* 0x0000920000217ab9 */ /* 0x000fe20000000800 */
[C---:B-1----:R-:W-:Y:S01]  /*3afe0*/  LEA R14, P2, R10.reuse, R2, 0x2 ;  /* 0x000000020a0e7211 */ /* 0x042fe200078410ff */
[----:B------:R1:W-:Y:S03]  /*3aff0*/  STL.64 [R1+0xa90], R12 ;  /* 0x000a900c01007387 */ /* 0x0003e60000100a00 */
[----:B------:R-:W-:-:S02]  /*3b000*/  LEA.HI.X.SX32 R15, R10, R0, 0x2, P2 ;  /* 0x000000000a0f7211 */ /* 0x000fc400010f16ff */
[C---:B------:R-:W-:Y:S01]  /*3b010*/  LEA R10, P1, R9.reuse, R2, 0x2 ;  /* 0x00000002090a7211 */ /* 0x040fe200078210ff */
[----:B------:R-:W-:Y:S01]  /*3b020*/  VIADD R156, R154, UR34 ;  /* 0x000000229a9c7c36 */ /* 0x000fe20008000000 */
[----:B------:R-:W-:Y:S02]  /*3b030*/  ULDC UR34, c[0x0][0x22c] ;  /* 0x00008b0000227ab9 */ /* 0x000fe40000000800 */
[----:B------:R-:W-:Y:S02]  /*3b040*/  LEA.HI.X.SX32 R11, R9, R0, 0x2, P1 ;  /* 0x00000000090b7211 */ /* 0x000fe400008f16ff */
[----:B-1----:R-:W-:Y:S01]  /*3b050*/  LEA R12, P2, R8, R2, 0x2 ;  /* 0x00000002080c7211 */ /* 0x002fe200078410ff */
[----:B------:R-:W-:Y:S01]  /*3b060*/  VIADD R155, R156, UR35 ;  /* 0x000000239c9b7c36 */ /* 0x000fe20008000000 */
[----:B------:R1:W-:Y:S01]  /*3b070*/  STL.64 [R1+0xb80], R14 ;  /* 0x000b800e01007387 */ /* 0x0003e20000100a00 */
[----:B------:R-:W-:Y:S01]  /*3b080*/  IMAD.MOV.U32 R135, RZ, RZ, R139 ;  /* 0x000000ffff877224 */ /* 0x000fe200078e008b */
[----:B------:R-:W-:Y:S01]  /*3b090*/  LEA.HI.X.SX32 R13, R8, R0, 0x2, P2 ;  /* 0x00000000080d7211 */ /* 0x000fe200010f16ff */
[----:B------:R-:W-:Y:S01]  /*3b0a0*/  IMAD.MOV.U32 R130, RZ, RZ, R134 ;  /* 0x000000ffff827224 */ /* 0x000fe200078e0086 */
[----:B------:R-:W-:Y:S01]  /*3b0b0*/  LEA R8, P1, R153, R2, 0x2 ;  /* 0x0000000299087211 */ /* 0x000fe200078210ff */
[----:B------:R3:W-:Y:S01]  /*3b0c0*/  STL.64 [R1+0xa88], R10 ;  /* 0x000a880a01007387 */ /* 0x0007e20000100a00 */
[----:B------:R-:W-:Y:S01]  /*3b0d0*/  VIADD R158, R155, UR36 ;  /* 0x000000249b9e7c36 */ /* 0x000fe20008000000 */
[----:B------:R-:W-:Y:S01]  /*3b0e0*/  ULDC UR36, c[0x0][0x22c] ;  /* 0x00008b0000247ab9 */ /* 0x000fe20000000800 */
[----:B------:R-:W-:Y:S01]  /*3b0f0*/  LEA.HI.X.SX32 R9, R153, R0, 0x2, P1 ;  /* 0x0000000099097211 */ /* 0x000fe200008f16ff */
[----:B------:R-:W-:Y:S01]  /*3b100*/  STL.64 [R1+0xb78], R12 ;  /* 0x000b780c01007387 */ /* 0x000fe20000100a00 */
[----:B------:R-:W-:Y:S01]  /*3b110*/  IMAD.MOV.U32 R133, RZ, RZ, R137 ;  /* 0x000000ffff857224 */ /* 0x000fe200078e0089 */
[----:B------:R-:W-:Y:S01]  /*3b120*/  ULDC UR35, c[0x0][0x22c] ;  /* 0x00008b0000237ab9 */ /* 0x000fe20000000800 */
[----:B-1----:R-:W-:-:S02]  /*3b130*/  LEA R14, P1, R156, R2, 0x2 ;  /* 0x000000029c0e7211 */ /* 0x002fc400078210ff */
[----:B---3--:R-:W-:Y:S01]  /*3b140*/  LEA R10, P2, R154, R2, 0x2 ;  /* 0x000000029a0a7211 */ /* 0x008fe200078410ff */
[----:B------:R1:W-:Y:S01]  /*3b150*/  STL.64 [R1+0xa80], R8 ;  /* 0x000a800801007387 */ /* 0x0003e20000100a00 */
[-C--:B------:R-:W-:Y:S02]  /*3b160*/  LEA.HI.X.SX32 R15, R156, R0.reuse, 0x2, P1 ;  /* 0x000000009c0f7211 */ /* 0x080fe400008f16ff */
[----:B------:R-:W-:Y:S01]  /*3b170*/  LEA.HI.X.SX32 R11, R154, R0, 0x2, P2 ;  /* 0x000000009a0b7211 */ /* 0x000fe200010f16ff */
[C---:B------:R-:W-:Y:S01]  /*3b180*/  VIADD R157, R158.reuse, UR37 ;  /* 0x000000259e9d7c36 */ /* 0x040fe20008000000 */
[-C--:B------:R-:W-:Y:S01]  /*3b190*/  LEA R92, P1, R158, R2.reuse, 0x2 ;  /* 0x000000029e5c7211 */ /* 0x080fe200078210ff */
[----:B------:R-:W-:Y:S01]  /*3b1a0*/  IMAD.MOV.U32 R136, RZ, RZ, R140 ;  /* 0x000000ffff887224 */ /* 0x000fe200078e008c */
[----:B------:R-:W-:Y:S01]  /*3b1b0*/  ULDC UR37, c[0x0][0x22c] ;  /* 0x00008b0000257ab9 */ /* 0x000fe20000000800 */
[----:B------:R-:W-:Y:S01]  /*3b1c0*/  STL.64 [R1+0xa78], R10 ;  /* 0x000a780a01007387 */ /* 0x000fe20000100a00 */
[----:B-1----:R-:W-:-:S03]  /*3b1d0*/  LEA R8, P2, R155, R2, 0x2 ;  /* 0x000000029b087211 */ /* 0x002fc600078410ff */
[----:B------:R1:W-:Y:S01]  /*3b1e0*/  STL.64 [R1+0xa70], R14 ;  /* 0x000a700e01007387 */ /* 0x0003e20000100a00 */
[-C--:B------:R-:W-:Y:S01]  /*3b1f0*/  LEA.HI.X.SX32 R9, R155, R0.reuse, 0x2, P2 ;  /* 0x000000009b097211 */ /* 0x080fe200010f16ff */
[C---:B------:R-:W-:Y:S01]  /*3b200*/  VIADD R161, R157.reuse, UR38 ;  /* 0x000000269da17c36 */ /* 0x040fe20008000000 */
[----:B------:R-:W-:Y:S01]  /*3b210*/  LEA.HI.X.SX32 R93, R158, R0, 0x2, P1 ;  /* 0x000000009e5d7211 */ /* 0x000fe200008f16ff */
[----:B------:R-:W-:Y:S01]  /*3b220*/  IMAD.MOV.U32 R139, RZ, RZ, R143 ;  /* 0x000000ffff8b7224 */ /* 0x000fe200078e008f */
[----:B------:R-:W-:Y:S01]  /*3b230*/  ULDC UR38, c[0x0][0x22c] ;  /* 0x00008b0000267ab9 */ /* 0x000fe20000000800 */
[----:B-1----:R-:W-:Y:S01]  /*3b240*/  LEA R14, P2, R157, R2, 0x2 ;  /* 0x000000029d0e7211 */ /* 0x002fe200078410ff */
[----:B------:R-:W-:Y:S01]  /*3b250*/  VIADD R162, R161, UR39 ;  /* 0x00000027a1a27c36 */ /* 0x000fe20008000000 */
[----:B------:R-:W-:Y:S01]  /*3b260*/  STL.64 [R1+0xa68], R8 ;  /* 0x000a680801007387 */ /* 0x000fe20000100a00 */
[----:B------:R-:W-:Y:S01]  /*3b270*/  IMAD.MOV.U32 R134, RZ, RZ, R138 ;  /* 0x000000ffff867224 */ /* 0x000fe200078e008a */
[----:B------:R-:W-:Y:S01]  /*3b280*/  LEA.HI.X.SX32 R15, R157, R0, 0x2, P2 ;  /* 0x000000009d0f7211 */ /* 0x000fe200010f16ff */
[----:B------:R-:W-:Y:S01]  /*3b290*/  IMAD.MOV.U32 R137, RZ, RZ, R141 ;  /* 0x000000ffff897224 */ /* 0x000fe200078e008d */
[----:B------:R1:W-:Y:S01]  /*3b2a0*/  STL.64 [R1+0xa60], R92 ;  /* 0x000a605c01007387 */ /* 0x0003e20000100a00 */
[C---:B------:R-:W-:Y:S01]  /*3b2b0*/  VIADD R171, R162.reuse, UR40 ;  /* 0x00000028a2ab7c36 */ /* 0x040fe20008000000 */
        /* <DEDUP_REMOVED lines=10> */
[----:B------:R-:W-:Y:S02]  /*3b360*/  LEA.HI.X.SX32 R15, R161, R0, 0x2, P1 ;  /* 0x00000000a10f7211 */ /* 0x000fe400008f16ff */
[----:B------:R-:W-:-:S03]  /*3b370*/  LEA R94, P1, R171, R2, 0x2 ;  /* 0x00000002ab5e7211 */ /* 0x000fc600078210ff */
[----:B------:R-:W-:Y:S01]  /*3b380*/  STL.64 [R1+0xa50], R14 ;  /* 0x000a500e01007387 */ /* 0x000fe20000100a00 */
[----:B------:R-:W-:Y:S01]  /*3b390*/  VIADD R170, R167, UR42 ;  /* 0x0000002aa7aa7c36 */ /* 0x000fe20008000000 */
[----:B------:R-:W-:Y:S01]  /*3b3a0*/  LEA.HI.X.SX32 R95, R171, R0, 0x2, P1 ;  /* 0x00000000ab5f7211 */ /* 0x000fe200008f16ff */
[----:B------:R-:W-:Y:S01]  /*3b3b0*/  IMAD.MOV.U32 R138, RZ, RZ, R142 ;  /* 0x000000ffff8a7224 */ /* 0x000fe200078e008e */
[----:B------:R1:W-:Y:S01]  /*3b3c0*/  STL.64 [R1+0xa48], R92 ;  /* 0x000a485c01007387 */ /* 0x0003e20000100a00 */
[----:B------:R-:W-:Y:S01]  /*3b3d0*/  VIADD R169, R170, UR43 ;  /* 0x0000002baaa97c36 */ /* 0x000fe20008000000 */
[----:B------:R-:W-:Y:S01]  /*3b3e0*/  ULDC UR43, c[0x0][0x22c] ;  /* 0x00008b00002b7ab9 */ /* 0x000fe20000000800 */
[----:B------:R-:W-:Y:S01]  /*3b3f0*/  IMAD.MOV.U32 R141, RZ, RZ, R145 ;  /* 0x000000ffff8d7224 */ /* 0x000fe200078e0091 */
[----:B------:R3:W-:Y:S01]  /*3b400*/  STL.64 [R1+0xa40], R94 ;  /* 0x000a405e01007387 */ /* 0x0007e20000100a00 */
[----:B------:R-:W-:Y:S01]  /*3b410*/  IMAD.MOV.U32 R144, RZ, RZ, R148 ;  /* 0x000000ffff907224 */ /* 0x000fe200078e0094 */
[----:B------:R-:W-:Y:S01]  /*3b420*/  ULDC UR42, c[0x0][0x22c] ;  /* 0x00008b00002a7ab9 */ /* 0x000fe20000000800 */
[----:B-1----:R-:W-:-:S04]  /*3b430*/  LEA R92, P2, R167, R2, 0x2 ;  /* 0x00000002a75c7211 */ /* 0x002fc800078410ff */
[----:B------:R-:W-:Y:S02]  /*3b440*/  LEA.HI.X.SX32 R93, R167, R0, 0x2, P2 ;  /* 0x00000000a75d7211 */ /* 0x000fe400010f16ff */
[C---:B---3--:R-:W-:Y:S01]  /*3b450*/  LEA R94, P1, R170.reuse, R2, 0x2 ;  /* 0x00000002aa5e7211 */ /* 0x048fe200078210ff */
        /* <DEDUP_REMOVED lines=9> */
[----:B------:R-:W-:Y:S01]  /*3b4f0*/  VIADD R165, R168, UR46 ;  /* 0x0000002ea8a57c36 */ /* 0x000fe20008000000 */
        /* <DEDUP_REMOVED lines=59> */
[----:B------:R-:W-:Y:S01]  /*3b8b0*/  LEA R10, P2, R14, R2, 0x2 ;  /* 0x000000020e0a7211 */ /* 0x000fe200078410ff */
[----:B------:R-:W-:Y:S02]  /*3b8c0*/  ULDC UR13, c[0x0][0x248] ;  /* 0x00009200000d7ab9 */ /* 0x000fe40000000800 */
[----:B------:R-:W-:Y:S04]  /*3b8d0*/  STL.64 [R1+0x9d0], R92 ;  /* 0x0009d05c01007387 */ /* 0x000fe80000100a00 */
[----:B------:R1:W-:Y:S01]  /*3b8e0*/  STL.64 [R1+0x9c8], R12 ;  /* 0x0009c80c01007387 */ /* 0x0003e20000100a00 */
[----:B------:R-:W-:Y:S01]  /*3b8f0*/  VIADD R15, R152, UR14 ;  /* 0x0000000e980f7c36 */ /* 0x000fe20008000000 */
[----:B------:R-:W-:Y:S01]  /*3b900*/  LEA.HI.X.SX32 R11, R14, R0, 0x2, P2 ;  /* 0x000000000e0b7211 */ /* 0x000fe200010f16ff */
[----:B------:R-:W-:Y:S01]  /*3b910*/  ULDC UR14, c[0x0][0x248] ;  /* 0x00009200000e7ab9 */ /* 0x000fe20000000800 */
[----:B-1----:R-:W-:-:S04]  /*3b920*/  LEA R12, P1, R8, R2, 0x2 ;  /* 0x00000002080c7211 */ /* 0x002fc800078210ff */
[----:B------:R-:W-:Y:S01]  /*3b930*/  LEA.HI.X.SX32 R13, R8, R0, 0x2, P1 ;  /* 0x00000000080d7211 */ /* 0x000fe200008f16ff */
[C---:B------:R-:W-:Y:S01]  /*3b940*/  VIADD R155, R15.reuse, UR15 ;  /* 0x0000000f0f9b7c36 */ /* 0x040fe20008000000 */
[----:B------:R-:W-:Y:S01]  /*3b950*/  LEA R8, P2, R15, R2, 0x2 ;  /* 0x000000020f087211 */ /* 0x000fe200078410ff */
[----:B------:R-:W-:Y:S02]  /*3b960*/  ULDC UR15, c[0x0][0x248] ;  /* 0x00009200000f7ab9 */ /* 0x000fe40000000800 */
[----:B------:R-:W-:Y:S01]  /*3b970*/  STL.64 [R1+0x9c0], R12 ;  /* 0x0009c00c01007387 */ /* 0x000fe20000100a00 */
[----:B------:R-:W-:Y:S01]  /*3b980*/  VIADD R154, R155, UR16 ;  /* 0x000000109b9a7c36 */ /* 0x000fe20008000000 */
[----:B------:R-:W-:Y:S01]  /*3b990*/  LEA.HI.X.SX32 R9, R15, R0, 0x2, P2 ;  /* 0x000000000f097211 */ /* 0x000fe200010f16ff */
[----:B------:R-:W-:Y:S01]  /*3b9a0*/  ULDC UR16, c[0x0][0x248] ;  /* 0x0000920000107ab9 */ /* 0x000fe20000000800 */
[----:B------:R1:W-:Y:S01]  /*3b9b0*/  STL.64 [R1+0x9b8], R10 ;  /* 0x0009b80a01007387 */ /* 0x0003e20000100a00 */
[----:B------:R-:W-:Y:S01]  /*3b9c0*/  VIADD R156, R154, UR17 ;  /* 0x000000119a9c7c36 */ /* 0x000fe20008000000 */
[----:B------:R-:W-:Y:S01]  /*3b9d0*/  ULDC UR17, c[0x0][0x248] ;  /* 0x0000920000117ab9 */ /* 0x000fe20000000800 */
[----:B-1----:R-:W-:-:S04]  /*3b9e0*/  LEA R10, P1, R152, R2, 0x2 ;  /* 0x00000002980a7211 */ /* 0x002fc800078210ff */
[----:B------:R-:W-:Y:S02]  /*3b9f0*/  LEA.HI.X.SX32 R11, R152, R0, 0x2, P1 ;  /* 0x00000000980b7211 */ /* 0x000fe400008f16ff */
[C---:B------:R-:W-:Y:S01]  /*3ba00*/  LEA R14, P1, R155.reuse, R2, 0x2 ;  /* 0x000000029b0e7211 */ /* 0x040fe200078210ff */
[----:B------:R-:W-:Y:S01]  /*3ba10*/  VIADD R157, R156, UR18 ;  /* 0x000000129c9d7c36 */ /* 0x000fe20008000000 */
[----:B------:R-:W-:Y:S01]  /*3ba20*/  ULDC UR18, c[0x0][0x248] ;  /* 0x0000920000127ab9 */ /* 0x000fe20000000800 */
[----:B------:R-:W-:Y:S01]  /*3ba30*/  STL.64 [R1+0x9b0], R10 ;  /* 0x0009b00a01007387 */ /* 0x000fe20000100a00 */
[----:B------:R-:W-:-:S03]  /*3ba40*/  LEA.HI.X.SX32 R15, R155, R0, 0x2, P1 ;  /* 0x000000009b0f7211 */ /* 0x000fc600008f16ff */
[----:B------:R1:W-:Y:S01]  /*3ba50*/  STL.64 [R1+0x9a8], R8 ;  /* 0x0009a80801007387 */ /* 0x0003e20000100a00 */
[C---:B------:R-:W-:Y:S01]  /*3ba60*/  LEA R92, P1, R156.reuse, R2, 0x2 ;  /* 0x000000029c5c7211 */ /* 0x040fe200078210ff */
[----:B------:R-:W-:Y:S01]  /*3ba70*/  VIADD R163, R157, UR19 ;  /* 0x000000139da37c36 */ /* 0x000fe20008000000 */
[----:B------:R-:W-:Y:S01]  /*3ba80*/  ULDC UR19, c[0x0][0x248] ;  /* 0x0000920000137ab9 */ /* 0x000fe20000000800 */
[----:B------:R3:W-:Y:S01]  /*3ba90*/  STL.64 [R1+0x9a0], R14 ;  /* 0x0009a00e01007387 */ /* 0x0007e20000100a00 */
[----:B------:R-:W-:Y:S01]  /*3baa0*/  LEA.HI.X.SX32 R93, R156, R0, 0x2, P1 ;  /* 0x000000009c5d7211 */ /* 0x000fe200008f16ff */
[----:B------:R-:W-:Y:S01]  /*3bab0*/  VIADD R162, R163, UR20 ;  /* 0x00000014a3a27c36 */ /* 0x000fe20008000000 */
[----:B-1----:R-:W-:Y:S01]  /*3bac0*/  LEA R8, P2, R154, R2, 0x2 ;  /* 0x000000029a087211 */ /* 0x002fe200078410ff */
[----:B------:R-:W-:-:S03]  /*3bad0*/  ULDC UR20, c[0x0][0x248] ;  /* 0x0000920000147ab9 */ /* 0x000fc60000000800 */
[----:B------:R-:W-:Y:S02]  /*3bae0*/  LEA.HI.X.SX32 R9, R154, R0, 0x2, P2 ;  /* 0x000000009a097211 */ /* 0x000fe400010f16ff */
[-C--:B---3--:R-:W-:Y:S02]  /*3baf0*/  LEA R14, P2, R157, R2.reuse, 0x2 ;  /* 0x000000029d0e7211 */ /* 0x088fe400078410ff */
[----:B------:R-:W-:Y:S01]  /*3bb00*/  LEA R94, P1, R163, R2, 0x2 ;  /* 0x00000002a35e7211 */ /* 0x000fe200078210ff */
[----:B------:R-:W-:Y:S01]  /*3bb10*/  STL.64 [R1+0x998], R8 ;  /* 0x0009980801007387 */ /* 0x000fe20000100a00 */
[-C--:B------:R-:W-:Y:S01]  /*3bb20*/  LEA.HI.X.SX32 R15, R157, R0.reuse, 0x2, P2 ;  /* 0x000000009d0f7211 */ /* 0x080fe200010f16ff */
[----:B------:R-:W-:Y:S01]  /*3bb30*/  VIADD R164, R162, UR21 ;  /* 0x00000015a2a47c36 */ /* 0x000fe20008000000 */
[----:B------:R-:W-:Y:S01]  /*3bb40*/  LEA.HI.X.SX32 R95, R163, R0, 0x2, P1 ;  /* 0x00000000a35f7211 */ /* 0x000fe200008f16ff */
[----:B------:R1:W-:Y:S01]  /*3bb50*/  STL.64 [R1+0x990], R92 ;  /* 0x0009905c01007387 */ /* 0x0003e20000100a00 */
[----:B------:R-:W-:Y:S01]  /*3bb60*/  ULDC UR21, c[0x0][0x248] ;  /* 0x0000920000157ab9 */ /* 0x000fe20000000800 */
[----:B------:R-:W-:Y:S01]  /*3bb70*/  VIADD R161, R164, UR22 ;  /* 0x00000016a4a17c36 */ /* 0x000fe20008000000 */
[----:B------:R-:W-:Y:S01]  /*3bb80*/  ULDC UR22, c[0x0][0x248] ;  /* 0x0000920000167ab9 */ /* 0x000fe20000000800 */
[----:B------:R-:W-:Y:S01]  /*3bb90*/  STL.64 [R1+0x988], R14 ;  /* 0x0009880e01007387 */ /* 0x000fe20000100a00 */
        /* <DEDUP_REMOVED lines=29> */
[----:B---3--:R-:W-:Y:S02]  /*3bd70*/  LEA R92, P2, R153, R2, 0x2 ;  /* 0x00000002995c7211 */ /* 0x008fe400078410ff */
        /* <DEDUP_REMOVED lines=15> */
[----:B------:R-:W-:Y:S01]  /*3be70*/  IMAD.MOV.U32 R147, RZ, RZ, R151 ;  /* 0x000000ffff937224 */ /* 0x000fe200078e0097 */
[----:B------:R-:W-:Y:S01]  /*3be80*/  ULDC UR31, c[0x0][0x22c] ;  /* 0x00008b00001f7ab9 */ /* 0x000fe20000000800 */
[----:B------:R-:W-:Y:S01]  /*3be90*/  VIADD R8, R9, UR32 ;  /* 0x0000002009087c36 */ /* 0x000fe20008000000 */
[----:B------:R1:W-:Y:S01]  /*3bea0*/  STL.64 [R1+0x938], R92 ;  /* 0x0009385c01007387 */ /* 0x0003e20000100a00 */
[----:B------:R-:W-:Y:S01]  /*3beb0*/  LEA.HI.X.SX32 R13, R11, R0, 0x2, P1 ;  /* 0x000000000b0d7211 */ /* 0x000fe200008f16ff */
[----:B------:R-:W-:Y:S01]  /*3bec0*/  IMAD.MOV.U32 R142, RZ, RZ, R146 ;  /* 0x000000ffff8e7224 */ /* 0x000fe200078e0092 */
        /* <DEDUP_REMOVED lines=22> */
[----:B------:R-:W-:Y:S01]  /*3c030*/  STL.64 [R1+0x910], R8 ;  /* 0x0009100801007387 */ /* 0x000fe20000100a00 */
[----:B------:R-:W-:Y:S01]  /*3c040*/  ULDC UR10, c[0x0][0x248] ;  /* 0x00009200000a7ab9 */ /* 0x000fe20000000800 */
[----:B-1----:R-:W-:-:S04]  /*3c050*/  LEA R12, P2, R14, R2, 0x2 ;  /* 0x000000020e0c7211 */ /* 0x002fc800078410ff */
[----:B------:R-:W-:Y:S02]  /*3c060*/  LEA.HI.X.SX32 R13, R14, R0, 0x2, P2 ;  /* 0x000000000e0d7211 */ /* 0x000fe400010f16ff */
[----:B------:R-:W-:Y:S01]  /*3c070*/  LEA R14, P1, R154, R2, 0x2 ;  /* 0x000000029a0e7211 */ /* 0x000fe200078210ff */
[----:B------:R-:W-:Y:S01]  /*3c080*/  VIADD R157, R160, UR11 ;  /* 0x0000000ba09d7c36 */ /* 0x000fe20008000000 */
[----:B------:R-:W-:Y:S01]  /*3c090*/  ULDC UR11, c[0x0][0x248] ;  /* 0x00009200000b7ab9 */ /* 0x000fe20000000800 */
[----:B------:R1:W-:Y:S01]  /*3c0a0*/  STL.64 [R1+0x908], R12 ;  /* 0x0009080c01007387 */ /* 0x0003e20000100a00 */
[----:B------:R-:W-:Y:S01]  /*3c0b0*/  LEA.HI.X.SX32 R15, R154, R0, 0x2, P1 ;  /* 0x000000009a0f7211 */ /* 0x000fe200008f16ff */
[----:B------:R-:W-:Y:S01]  /*3c0c0*/  VIADD R159, R157, UR12 ;  /* 0x0000000c9d9f7c36 */ /* 0x000fe20008000000 */
[C---:B------:R-:W-:Y:S01]  /*3c0d0*/  LEA R92, P1, R160.reuse, R2, 0x2 ;  /* 0x00000002a05c7211 */ /* 0x040fe200078210ff */
[----:B------:R-:W-:Y:S02]  /*3c0e0*/  ULDC UR12, c[0x0][0x248] ;  /* 0x00009200000c7ab9 */ /* 0x000fe40000000800 */
[----:B------:R3:W-:Y:S01]  /*3c0f0*/  STL.64 [R1+0x900], R14 ;  /* 0x0009000e01007387 */ /* 0x0007e20000100a00 */
[----:B------:R-:W-:-:S02]  /*3c100*/  LEA.HI.X.SX32 R93, R160, R0, 0x2, P1 ;  /* 0x00000000a05d7211 */ /* 0x000fc400008f16ff */
[CC--:B-1----:R-:W-:Y:S01]  /*3c110*/  LEA R12, P2, R156.reuse, R2.reuse, 0x2 ;  /* 0x000000029c0c7211 */ /* 0x0c2fe200078410ff */
[C---:B------:R-:W-:Y:S01]  /*3c120*/  VIADD R158, R159.reuse, UR13 ;  /* 0x0000000d9f9e7c36 */ /* 0x040fe20008000000 */
[----:B------:R-:W-:Y:S01]  /*3c130*/  LEA R94, P1, R159, R2, 0x2 ;  /* 0x000000029f5e7211 */ /* 0x000fe200078210ff */
[----:B------:R-:W-:Y:S01]  /*3c140*/  ULDC UR13, c[0x0][0x248] ;  /* 0x00009200000d7ab9 */ /* 0x000fe20000000800 */
[----:B------:R-:W-:Y:S02]  /*3c150*/  LEA.HI.X.SX32 R13, R156, R0, 0x2, P2 ;  /* 0x000000009c0d7211 */ /* 0x000fe400010f16ff */
[----:B---3--:R-:W-:-:S03]  /*3c160*/  LEA R14, P2, R157, R2, 0x2 ;  /* 0x000000029d0e7211 */ /* 0x008fc600078410ff */
[----:B------:R-:W-:Y:S01]  /*3c170*/  STL.64 [R1+0x8f8], R12 ;  /* 0x0008f80c01007387 */ /* 0x000fe20000100a00 */
[-C--:B------:R-:W-:Y:S01]  /*3c180*/  LEA.HI.X.SX32 R15, R157, R0.reuse, 0x2, P2 ;  /* 0x000000009d0f7211 */ /* 0x080fe200010f16ff */
[C---:B------:R-:W-:Y:S01]  /*3c190*/  VIADD R155, R158.reuse, UR14 ;  /* 0x0000000e9e9b7c36 */ /* 0x040fe20008000000 */
        /* <DEDUP_REMOVED lines=107> */
[----:B------:R-:W-:Y:S01]  /*3c850*/  IMAD.MOV.U32 R145, RZ, RZ, R149 ;  /* 0x000000ffff917224 */ /* 0x000fe200078e0095 */
[----:B------:R-:W-:Y:S01]  /*3c860*/  ULDC UR10, c[0x0][0x22c] ;  /* 0x00008b00000a7ab9 */ /* 0x000fe20000000800 */
[----:B------:R-:W-:Y:S01]  /*3c870*/  VIADD R153, R154, UR11 ;  /* 0x0000000b9a997c36 */ /* 0x000fe20008000000 */
[----:B------:R-:W-:Y:S01]  /*3c880*/  ULDC UR11, c[0x0][0x22c] ;  /* 0x00008b00000b7ab9 */ /* 0x000fe20000000800 */
[----:B-1----:R-:W-:-:S04]  /*3c890*/  LEA R92, P2, R12, R2, 0x2 ;  /* 0x000000020c5c7211 */ /* 0x002fc800078410ff */
[----:B------:R-:W-:Y:S01]  /*3c8a0*/  LEA.HI.X.SX32 R93, R12, R0, 0x2, P2 ;  /* 0x000000000c5d7211 */ /* 0x000fe200010f16ff */
[----:B------:R-:W-:Y:S01]  /*3c8b0*/  STL.64 [R1+0x840], R10 ;  /* 0x0008400a01007387 */ /* 0x000fe20000100a00 */
[----:B------:R-:W-:Y:S01]  /*3c8c0*/  VIADD R152, R153, UR12 ;  /* 0x0000000c99987c36 */ /* 0x000fe20008000000 */
[----:B------:R-:W-:Y:S01]  /*3c8d0*/  LEA R8, P2, R14, R2, 0x2 ;  /* 0x000000020e087211 */ /* 0x000fe200078410ff */
[----:B------:R-:W-:Y:S01]  /*3c8e0*/  IMAD.MOV.U32 R148, RZ, RZ, R17 ;  /* 0x000000ffff947224 */ /* 0x000fe200078e0011 */
[----:B------:R1:W-:Y:S01]  /*3c8f0*/  STL.64 [R1+0x838], R92 ;  /* 0x0008385c01007387 */ /* 0x0003e20000100a00 */
[----:B------:R-:W-:Y:S01]  /*3c900*/  VIADD R13, R152, UR7 ;  /* 0x00000007980d7c36 */ /* 0x000fe20008000000 */
[----:B------:R-:W-:Y:S01]  /*3c910*/  LEA.HI.X.SX32 R9, R14, R0, 0x2, P2 ;  /* 0x000000000e097211 */ /* 0x000fe200010f16ff */
[----:B------:R-:W-:Y:S01]  /*3c920*/  ULDC UR7, c[0x0][0x248] ;  /* 0x0000920000077ab9 */ /* 0x000fe20000000800 */
[----:B------:R-:W-:Y:S01]  /*3c930*/  IMAD.MOV.U32 R146, RZ, RZ, R150 ;  /* 0x000000ffff927224 */ /* 0x000fe200078e0096 */
[----:B------:R-:W-:Y:S01]  /*3c940*/  ULDC UR12, c[0x0][0x22c] ;  /* 0x00008b00000c7ab9 */ /* 0x000fe20000000800 */
[----:B-1----:R-:W-:-:S04]  /*3c950*/  LEA R92, P1, R15, R2, 0x2 ;  /* 0x000000020f5c7211 */ /* 0x002fc800078210ff */
[----:B------:R-:W-:Y:S01]  /*3c960*/  LEA.HI.X.SX32 R93, R15, R0, 0x2, P1 ;  /* 0x000000000f5d7211 */ /* 0x000fe200008f16ff */
[----:B------:R-:W-:Y:S01]  /*3c970*/  VIADD R11, R13, UR8 ;  /* 0x000000080d0b7c36 */ /* 0x000fe20008000000 */
[C---:B------:R-:W-:Y:S01]  /*3c980*/  LEA R14, P1, R154.reuse, R2, 0x2 ;  /* 0x000000029a0e7211 */ /* 0x040fe200078210ff */
[----:B------:R-:W-:Y:S02]  /*3c990*/  ULDC UR8, c[0x0][0x248] ;  /* 0x0000920000087ab9 */ /* 0x000fe40000000800 */
[----:B------:R1:W-:Y:S01]  /*3c9a0*/  STL.64 [R1+0x830], R92 ;  /* 0x0008305c01007387 */ /* 0x0003e20000100a00 */
[----:B------:R-:W-:Y:S01]  /*3c9b0*/  VIADD R10, R11, UR9 ;  /* 0x000000090b0a7c36 */ /* 0x000fe20008000000 */
[----:B------:R-:W-:Y:S02]  /*3c9c0*/  LEA.HI.X.SX32 R15, R154, R0, 0x2, P1 ;  /* 0x000000009a0f7211 */ /* 0x000fe400008f16ff */
[----:B------:R3:W-:Y:S01]  /*3c9d0*/  STL.64 [R1+0x828], R8 ;  /* 0x0008280801007387 */ /* 0x0007e20000100a00 */
[----:B------:R-:W-:Y:S01]  /*3c9e0*/  IMAD.MOV.U32 R149, RZ, RZ, R22 ;  /* 0x000000ffff957224 */ /* 0x000fe200078e0016 */
[----:B------:R-:W-:Y:S01]  /*3c9f0*/  ULDC UR9, c[0x0][0x22c] ;  /* 0x00008b0000097ab9 */ /* 0x000fe20000000800 */
[----:B-1----:R-:W-:-:S04]  /*3ca00*/  LEA R92, P2, R153, R2, 0x2 ;  /* 0x00000002995c7211 */ /* 0x002fc800078410ff */
[----:B------:R-:W-:Y:S01]  /*3ca10*/  LEA.HI.X.SX32 R93, R153, R0, 0x2, P2 ;  /* 0x00000000995d7211 */ /* 0x000fe200010f16ff */
[----:B---3--:R-:W-:Y:S01]  /*3ca20*/  VIADD R9, R10, UR7 ;  /* 0x000000070a097c36 */ /* 0x008fe20008000000 */
[----:B------:R-:W-:Y:S01]  /*3ca30*/  STL.64 [R1+0x820], R14 ;  /* 0x0008200e01007387 */ /* 0x000fe20000100a00 */
[----:B------:R-:W-:-:S03]  /*3ca40*/  ULDC UR7, c[0x0][0x248] ;  /* 0x0000920000077ab9 */ /* 0x000fc60000000800 */
[----:B------:R1:W-:Y:S01]  /*3ca50*/  STL.64 [R1+0x818], R92 ;  /* 0x0008185c01007387 */ /* 0x0003e20000100a00 */
[----:B------:R-:W-:Y:S01]  /*3ca60*/  VIADD R8, R9, UR8 ;  /* 0x0000000809087c36 */ /* 0x000fe20008000000 */
[CC--:B------:R-:W-:Y:S01]  /*3ca70*/  LEA R94, P2, R13.reuse, R2.reuse, 0x2 ;  /* 0x000000020d5e7211 */ /* 0x0c0fe200078410ff */
[----:B--2---:R-:W-:Y:S01]  /*3ca80*/  IMAD.MOV.U32 R150, RZ, RZ, R21 ;  /* 0x000000ffff967224 */ /* 0x004fe200078e0015 */
[----:B------:R-:W-:Y:S01]  /*3ca90*/  ULDC UR8, c[0x0][0x22c] ;  /* 0x00008b0000087ab9 */ /* 0x000fe20000000800 */
[----:B------:R-:W-:Y:S01]  /*3caa0*/  VIADD R12, R8, UR7 ;  /* 0x00000007080c7c36 */ /* 0x000fe20008000000 */
[----:B-1----:R-:W-:Y:S01]  /*3cab0*/  LEA R92, P1, R152, R2, 0x2 ;  /* 0x00000002985c7211 */ /* 0x002fe200078210ff */
[----:B------:R-:W-:Y:S01]  /*3cac0*/  VIADD R14, R6, 0x6 ;  /* 0x00000006060e7836 */ /* 0x000fe20000000000 */
[-C--:B------:R-:W-:Y:S01]  /*3cad0*/  LEA.HI.X.SX32 R95, R13, R0.reuse, 0x2, P2 ;  /* 0x000000000d5f7211 */ /* 0x080fe200010f16ff */
[----:B------:R-:W-:Y:S01]  /*3cae0*/  ULDC UR7, c[0x0][0x22c] ;  /* 0x00008b0000077ab9 */ /* 0x000fe20000000800 */
[----:B------:R-:W-:-:S05]  /*3caf0*/  LEA.HI.X.SX32 R93, R152, R0, 0x2, P1 ;  /* 0x00000000985d7211 */ /* 0x000fca00008f16ff */
[----:B------:R1:W-:Y:S04]  /*3cb00*/  STL.64 [R1+0x810], R92 ;  /* 0x0008105c01007387 */ /* 0x0003e80000100a00 */
[----:B------:R2:W-:Y:S01]  /*3cb10*/  STL.64 [R1+0x808], R94 ;  /* 0x0008085e01007387 */ /* 0x0005e20000100a00 */
[----:B-1----:R-:W-:-:S04]  /*3cb20*/  LEA R92, P1, R12, R2, 0x2 ;  /* 0x000000020c5c7211 */ /* 0x002fc800078210ff */
[----:B------:R-:W-:Y:S02]  /*3cb30*/  LEA.HI.X.SX32 R93, R12, R0, 0x2, P1 ;  /* 0x000000000c5d7211 */ /* 0x000fe400008f16ff */
[----:B--2---:R-:W-:-:S03]  /*3cb40*/  LEA R94, P2, R11, R2, 0x2 ;  /* 0x000000020b5e7211 */ /* 0x004fc600078410ff */
[----:B------:R1:W-:Y:S01]  /*3cb50*/  STL.64 [R1+0x800], R92 ;  /* 0x0008005c01007387 */ /* 0x0003e20000100a00 */
[----:B------:R-:W-:Y:S02]  /*3cb60*/  LEA.HI.X.SX32 R95, R11, R0, 0x2, P2 ;  /* 0x000000000b5f7211 */ /* 0x000fe400010f16ff */
[----:B-1----:R-:W-:-:S04]  /*3cb70*/  LEA R92, P1, R10, R2, 0x2 ;  /* 0x000000020a5c7211 */ /* 0x002fc800078210ff */
[----:B------:R-:W-:Y:S01]  /*3cb80*/  LEA.HI.X.SX32 R93, R10, R0, 0x2, P1 ;  /* 0x000000000a5d7211 */ /* 0x000fe200008f16ff */
[----:B------:R1:W-:Y:S04]  /*3cb90*/  STL.64 [R1+0x7f8], R94 ;  /* 0x0007f85e01007387 */ /* 0x0003e80000100a00 */
[----:B------:R2:W-:Y:S01]  /*3cba0*/  STL.64 [R1+0x7f0], R92 ;  /* 0x0007f05c01007387 */ /* 0x0005e20000100a00 */
[CC--:B-1----:R-:W-:Y:S02]  /*3cbb0*/  LEA R94, P2, R9.reuse, R2.reuse, 0x2 ;  /* 0x00000002095e7211 */ /* 0x0c2fe400078410ff */
[----:B--2---:R-:W-:Y:S02]  /*3cbc0*/  LEA R92, P1, R8, R2, 0x2 ;  /* 0x00000002085c7211 */ /* 0x004fe400078210ff */
[----:B------:R-:W-:-:S02]  /*3cbd0*/  LEA.HI.X.SX32 R95, R9, R0, 0x2, P2 ;  /* 0x00000000095f7211 */ /* 0x000fc400010f16ff */
[----:B------:R-:W-:Y:S01]  /*3cbe0*/  LEA.HI.X.SX32 R93, R8, R0, 0x2, P1 ;  /* 0x00000000085d7211 */ /* 0x000fe200008f16ff */
[----:B------:R-:W-:Y:S02]  /*3cbf0*/  VIADD R13, R6, 0x5 ;  /* 0x00000005060d7836 */ /* 0x000fe40000000000 */
[----:B------:R-:W-:Y:S01]  /*3cc00*/  STL.64 [R1+0x7e8], R94 ;  /* 0x0007e85e01007387 */ /* 0x000fe20000100a00 */
[----:B------:R-:W-:Y:S01]  /*3cc10*/  ISETP.LT.AND P2, PT, R14, UR7, !P0 ;  /* 0x000000070e007c0c */ /* 0x000fe2000c741270 */
[----:B------:R-:W-:Y:S02]  /*3cc20*/  ULDC UR7, c[0x0][0x22c] ;  /* 0x00008b0000077ab9 */ /* 0x000fe40000000800 */
[----:B------:R-:W-:Y:S04]  /*3cc30*/  STL.64 [R1+0x7e0], R92 ;  /* 0x0007e05c01007387 */ /* 0x000fe80000100a00 */
[----:B------:R-:W2:Y:S01]  /*3cc40*/  LDL.LU R151, [R1+0x44] ;  /* 0x0000440001977983 */ /* 0x000ea20000300800 */
[----:B------:R-:W-:Y:S01]  /*3cc50*/  ISETP.LT.AND P1, PT, R13, UR7, !P0 ;  /* 0x000000070d007c0c */ /* 0x000fe2000c721270 */
[----:B------:R-:W-:-:S02]  /*3cc60*/  IMAD.MOV.U32 R8, RZ, RZ, R120 ;  /* 0x000000ffff087224 */ /* 0x000fc400078e0078 */
[----:B------:R-:W-:Y:S01]  /*3cc70*/  IMAD.MOV.U32 R10, RZ, RZ, R122 ;  /* 0x000000ffff0a7224 */ /* 0x000fe200078e007a */
[----:B------:R-:W3:Y:S01]  /*3cc80*/  LDL.LU R17, [R1+0x4c] ;  /* 0x00004c0001117983 */ /* 0x000ee20000300800 */
[----:B------:R-:W-:Y:S02]  /*3cc90*/  IMAD.MOV.U32 R9, RZ, RZ, R121 ;  /* 0x000000ffff097224 */ /* 0x000fe400078e0079 */
[----:B------:R-:W-:Y:S01]  /*3cca0*/  IMAD.MOV.U32 R11, RZ, RZ, R123 ;  /* 0x000000ffff0b7224 */ /* 0x000fe200078e007b */
[----:B------:R-:W4:Y:S01]  /*3ccb0*/  LDL.LU R22, [R1+0x450] ;  /* 0x0004500001167983 */ /* 0x000f220000300800 */
[----:B------:R-:W-:Y:S01]  /*3ccc0*/  LOP3.LUT R2, R124, 0x7f, RZ, 0xc0, !PT ;  /* 0x0000007f7c027812 */ /* 0x000fe200078ec0ff */
[----:B------:R-:W-:Y:S02]  /*3ccd0*/  IMAD.MOV.U32 R117, RZ, RZ, R125 ;  /* 0x000000ffff757224 */ /* 0x000fe400078e007d */
[----:B------:R-:W-:Y:S01]  /*3cce0*/  IMAD.MOV.U32 R118, RZ, RZ, R126 ;  /* 0x000000ffff767224 */ /* 0x000fe200078e007e */
[----:B------:R-:W4:Y:S01]  /*3ccf0*/  LDL.LU R21, [R1+0x458] ;  /* 0x0004580001157983 */ /* 0x000f220000300800 */
[----:B------:R-:W-:Y:S01]  /*3cd00*/  IMAD.MOV.U32 R119, RZ, RZ, R127 ;  /* 0x000000ffff777224 */ /* 0x000fe200078e007f */
[----:B------:R-:W-:Y:S01]  /*3cd10*/  @P2 LOP3.LUT R3, R3, 0x10, RZ, 0xfc, !PT ;  /* 0x0000001003032812 */ /* 0x000fe200078efcff */
[C---:B------:R-:W-:Y:S01]  /*3cd20*/  VIADD R152, R6.reuse, 0x39 ;  /* 0x0000003906987836 */ /* 0x040fe20000000000 */
[----:B------:R-:W2:Y:S01]  /*3cd30*/  LDL.LU R12, [R1+0x404] ;  /* 0x00040400010c7983 */ /* 0x000ea20000300800 */
[----:B------:R-:W-:Y:S01]  /*3cd40*/  VIADD R153, R6, 0x3a ;  /* 0x0000003a06997836 */ /* 0x000fe20000000000 */
[----:B------:R-:W-:-:S02]  /*3cd50*/  ULDC UR7, c[0x0][0x22c] ;  /* 0x00008b0000077ab9 */ /* 0x000fc40000000800 */
[----:B------:R-:W2:Y:S04]  /*3cd60*/  LDL.LU R13, [R1+0x40c] ;  /* 0x00040c00010d7983 */ /* 0x000ea80000300800 */
[----:B------:R-:W2:Y:S04]  /*3cd70*/  LDL.LU R14, [R1+0x4] ;  /* 0x00000400010e7983 */ /* 0x000ea80000300800 */
[----:B------:R-:W2:Y:S04]  /*3cd80*/  LDL.LU R15, [R1+0xc] ;  /* 0x00000c00010f7983 */ /* 0x000ea80000300800 */
[----:B------:R1:W-:Y:S04]  /*3cd90*/  STSM.16.M88.4 [R4], R8 ;  /* 0x0000000804007844 */ /* 0x0003e80000000200 */
[----:B-1----:R-:W4:Y:S04]  /*3cda0*/  LDL.LU R8, [R1+0x410] ;  /* 0x0004100001087983 */ /* 0x002f280000300800 */
[----:B------:R-:W4:Y:S04]  /*3cdb0*/  LDL.LU R9, [R1+0x418] ;  /* 0x0004180001097983 */ /* 0x000f280000300800 */
[----:B------:R-:W4:Y:S04]  /*3cdc0*/  LDL.LU R10, [R1+0x10] ;  /* 0x00001000010a7983 */ /* 0x000f280000300800 */
[----:B------:R-:W4:Y:S01]  /*3cdd0*/  LDL.LU R11, [R1+0x18] ;  /* 0x00001800010b7983 */ /* 0x000f220000300800 */
[----:B------:R-:W-:Y:S01]  /*3cde0*/  BAR.SYNC.DEFER_BLOCKING 0x0 ;  /* 0x0000000000007b1d */ /* 0x000fe20000010000 */
[----:B------:R-:W-:Y:S01]  /*3cdf0*/  LEA R0, R2, UR6, 0x4 ;  /* 0x0000000602007c11 */ /* 0x000fe2000f8e20ff */
        /* <DEDUP_REMOVED lines=8> */
[----:B------:R-:W-:Y:S01]  /*3ce80*/  LOP3.LUT R3, R3, 0xfffffff7, RZ, 0xc0, !PT ;  /* 0xfffffff703037812 */ /* 0x000fe200078ec0ff */
[----:B------:R-:W-:Y:S01]  /*3ce90*/  VIADD R2, R6, 0x1 ;  /* 0x0000000106027836 */ /* 0x000fe20000000000 */
[----:B------:R-:W-:Y:S01]  /*3cea0*/  ULDC UR6, c[0x0][0x22c] ;  /* 0x00008b0000067ab9 */ /* 0x000fe20000000800 */
[----:B------:R-:W1:Y:S01]  /*3ceb0*/  LDS.128 R92, [R0] ;  /* 0x00000000005c7984 */ /* 0x000e620000000c00 */
[----:B------:R-:W-:Y:S01]  /*3cec0*/  BAR.SYNC.DEFER_BLOCKING 0x0 ;  /* 0x0000000000007b1d */ /* 0x000fe20000010000 */
        /* <DEDUP_REMOVED lines=14> */
[----:B-1----:R-:W-:Y:S04]  /*3cfb0*/  STL.64 [R1+0x7d0], R92 ;  /* 0x0007d05c01007387 */ /* 0x002fe80000100a00 */
[----:B------:R-:W-:Y:S01]  /*3cfc0*/  STL.64 [R1+0x7d8], R94 ;  /* 0x0007d85e01007387 */ /* 0x000fe20000100a00 */
[----:B------:R-:W-:-:S03]  /*3cfd0*/  IMAD.MOV.U32 R138, RZ, RZ, R146 ;  /* 0x000000ffff8a7224 */ /* 0x000fc600078e0092 */
[----:B--2---:R-:W-:Y:S01]  /*3cfe0*/  STSM.16.M88.4 [R4], R12 ;  /* 0x0000000c04007844 */ /* 0x004fe20000000200 */
[----:B------:R-:W-:Y:S06]  /*3cff0*/  BAR.SYNC.DEFER_BLOCKING 0x0 ;  /* 0x0000000000007b1d */ /* 0x000fec0000010000 */
[----:B------:R-:W1:Y:S01]  /*3d000*/  LDS.128 R12, [R0] ;  /* 0x00000000000c7984 */ /* 0x000e620000000c00 */
[----:B------:R-:W-:Y:S02]  /*3d010*/  IMAD.MOV.U32 R143, RZ, RZ, R151 ;  /* 0x000000ffff8f7224 */ /* 0x000fe400078e0097 */
[----:B---3--:R-:W-:Y:S01]  /*3d020*/  IMAD.MOV.U32 R144, RZ, RZ, R17 ;  /* 0x000000ffff907224 */ /* 0x008fe200078e0011 */
[----:B------:R-:W-:Y:S01]  /*3d030*/  BAR.SYNC.DEFER_BLOCKING 0x0 ;  /* 0x0000000000007b1d */ /* 0x000fe20000010000 */
[----:B----4-:R-:W-:-:S02]  /*3d040*/  IMAD.MOV.U32 R145, RZ, RZ, R22 ;  /* 0x000000ffff917224 */ /* 0x010fc400078e0016 */
[----:B------:R-:W-:-:S03]  /*3d050*/  IMAD.MOV.U32 R146, RZ, RZ, R21 ;  /* 0x000000ffff927224 */ /* 0x000fc600078e0015 */
[----:B-1----:R1:W-:Y:S04]  /*3d060*/  STL.64 [R1+0x7c0], R12 ;  /* 0x0007c00c01007387 */ /* 0x0023e80000100a00 */
[----:B------:R2:W-:Y:S04]  /*3d070*/  STL.64 [R1+0x7c8], R14 ;  /* 0x0007c80e01007387 */ /* 0x0005e80000100a00 */
[----:B------:R-:W3:Y:S04]  /*3d080*/  LDL.LU R147, [R1+0x50] ;  /* 0x0000500001937983 */ /* 0x000ee80000300800 */
[----:B------:R-:W4:Y:S04]  /*3d090*/  LDL.LU R148, [R1+0x58] ;  /* 0x0000580001947983 */ /* 0x000f280000300800 */
[----:B------:R-:W4:Y:S04]  /*3d0a0*/  LDL.LU R149, [R1+0x454] ;  /* 0x0004540001957983 */ /* 0x000f280000300800 */
[----:B------:R-:W4:Y:S04]  /*3d0b0*/  LDL.LU R150, [R1+0x45c] ;  /* 0x00045c0001967983 */ /* 0x000f280000300800 */
[----:B------:R-:W4:Y:S04]  /*3d0c0*/  LDL.LU R151, [R1+0x54] ;  /* 0x0000540001977983 */ /* 0x000f280000300800 */
[----:B------:R-:W4:Y:S04]  /*3d0d0*/  LDL.LU R17, [R1+0x5c] ;  /* 0x00005c0001117983 */ /* 0x000f280000300800 */
[----:B------:R-:W4:Y:S04]  /*3d0e0*/  LDL.LU R22, [R1+0x460] ;  /* 0x0004600001167983 */ /* 0x000f280000300800 */
[----:B------:R-:W4:Y:S04]  /*3d0f0*/  LDL.LU R21, [R1+0x468] ;  /* 0x0004680001157983 */ /* 0x000f280000300800 */
[----:B------:R2:W-:Y:S01]  /*3d100*/  STSM.16.M88.4 [R4], R8 ;  /* 0x0000000804007844 */ /* 0x0005e20000000200 */
[----:B------:R-:W-:Y:S01]  /*3d110*/  BAR.SYNC.DEFER_BLOCKING 0x0 ;  /* 0x0000000000007b1d */ /* 0x000fe20000010000 */
[----:B-1----:R-:W-:-:S02]  /*3d120*/  IMAD.MOV.U32 R12, RZ, RZ, R117 ;  /* 0x000000ffff0c7224 */ /* 0x002fc400078e0075 */
[----:B------:R-:W-:-:S03]  /*3d130*/  IMAD.MOV.U32 R13, RZ, RZ, R118 ;  /* 0x000000ffff0d7224 */ /* 0x000fc600078e0076 */
[----:B------:R-:W1:Y:S01]  /*3d140*/  LDS.128 R92, [R0] ;  /* 0x00000000005c7984 */ /* 0x000e620000000c00 */
[----:B--2---:R-:W-:Y:S02]  /*3d150*/  IMAD.MOV.U32 R14, RZ, RZ, R119 ;  /* 0x000000ffff0e7224 */ /* 0x004fe400078e0077 */
[----:B------:R-:W-:Y:S01]  /*3d160*/  IMAD.MOV.U32 R15, RZ, RZ, R120 ;  /* 0x000000ffff0f7224 */ /* 0x000fe200078e0078 */
[----:B------:R-:W-:Y:S06]  /*3d170*/  BAR.SYNC.DEFER_BLOCKING 0x0 ;  /* 0x0000000000007b1d */ /* 0x000fec0000010000 */
[----:B------:R-:W-:Y:S02]  /*3d180*/  STSM.16.M88.4 [R4], R12 ;  /* 0x0000000c04007844 */ /* 0x000fe40000000200 */
[----:B------:R-:W-:Y:S06]  /*3d190*/  BAR.SYNC.DEFER_BLOCKING 0x0 ;  /* 0x0000000000007b1d */ /* 0x000fec0000010000 */
[----:B------:R-:W2:Y:S01]  /*3d1a0*/  LDS.128 R12, [R0] ;  /* 0x00000000000c7984 */ /* 0x000ea20000000c00 */
[----:B------:R-:W-:-:S02]  /*3d1b0*/  IMAD.MOV.U32 R10, RZ, RZ, R123 ;  /* 0x000000ffff0a7224 */ /* 0x000fc400078e007b */
[----:B------:R-:W-:Y:S01]  /*3d1c0*/  IMAD.MOV.U32 R11, RZ, RZ, R124 ;  /* 0x000000ffff0b7224 */ /* 0x000fe200078e007c */
[----:B-1----:R-:W-:Y:S01]  /*3d1d0*/  STL.64 [R1+0x7b0], R92 ;  /* 0x0007b05c01007387 */ /* 0x002fe20000100a00 */
[----:B------:R-:W-:Y:S02]  /*3d1e0*/  IMAD.MOV.U32 R123, RZ, RZ, R131 ;  /* 0x000000ffff7b7224 */ /* 0x000fe400078e0083 */
[----:B------:R-:W-:Y:S01]  /*3d1f0*/  IMAD.MOV.U32 R117, RZ, RZ, R125 ;  /* 0x000000ffff757224 */ /* 0x000fe200078e007d */
[----:B------:R-:W-:Y:S01]  /*3d200*/  STL.64 [R1+0x7b8], R94 ;  /* 0x0007b85e01007387 */ /* 0x000fe20000100a00 */
[----:B------:R-:W-:Y:S02]  /*3d210*/  IMAD.MOV.U32 R124, RZ, RZ, R132 ;  /* 0x000000ffff7c7224 */ /* 0x000fe400078e0084 */
[----:B------:R-:W-:Y:S01]  /*3d220*/  IMAD.MOV.U32 R131, RZ, RZ, R139 ;  /* 0x000000ffff837224 */ /* 0x000fe200078e008b */
[----:B------:R-:W-:Y:S01]  /*3d230*/  BAR.SYNC.DEFER_BLOCKING 0x0 ;  /* 0x0000000000007b1d */ /* 0x000fe20000010000 */
        /* <DEDUP_REMOVED lines=12> */
[----:B--2---:R1:W-:Y:S01]  /*3d300*/  STL.64 [R1+0x7a0], R12 ;  /* 0x0007a00c01007387 */ /* 0x0043e20000100a00 */
[----:B------:R-:W-:-:S03]  /*3d310*/  IMAD.MOV.U32 R128, RZ, RZ, R136 ;  /* 0x000000ffff807224 */ /* 0x000fc600078e0088 */
[----:B------:R2:W-:Y:S01]  /*3d320*/  STL.64 [R1+0x7a8], R14 ;  /* 0x0007a80e01007387 */ /* 0x0005e20000100a00 */
[----:B------:R-:W-:Y:S02]  /*3d330*/  IMAD.MOV.U32 R135, RZ, RZ, R143 ;  /* 0x000000ffff877224 */ /* 0x000fe400078e008f */
[----:B------:R-:W-:Y:S02]  /*3d340*/  IMAD.MOV.U32 R122, RZ, RZ, R130 ;  /* 0x000000ffff7a7224 */ /* 0x000fe400078e0082 */
[----:B------:R-:W-:Y:S02]  /*3d350*/  IMAD.MOV.U32 R129, RZ, RZ, R137 ;  /* 0x000000ffff817224 */ /* 0x000fe400078e0089 */
[----:B------:R-:W-:Y:S02]  /*3d360*/  IMAD.MOV.U32 R136, RZ, RZ, R144 ;  /* 0x000000ffff887224 */ /* 0x000fe400078e0090 */
[----:B------:R-:W-:Y:S02]  /*3d370*/  IMAD.MOV.U32 R130, RZ, RZ, R138 ;  /* 0x000000ffff827224 */ /* 0x000fe400078e008a */
[----:B------:R-:W-:-:S02]  /*3d380*/  IMAD.MOV.U32 R137, RZ, RZ, R145 ;  /* 0x000000ffff897224 */ /* 0x000fc400078e0091 */
[----:B------:R-:W-:Y:S02]  /*3d390*/  IMAD.MOV.U32 R138, RZ, RZ, R146 ;  /* 0x000000ffff8a7224 */ /* 0x000fe400078e0092 */
[----:B---3--:R-:W-:Y:S02]  /*3d3a0*/  IMAD.MOV.U32 R139, RZ, RZ, R147 ;  /* 0x000000ffff8b7224 */ /* 0x008fe400078e0093 */
[----:B------:R-:W3:Y:S01]  /*3d3b0*/  LDL.LU R147, [R1+0x60] ;  /* 0x0000600001937983 */ /* 0x000ee20000300800 */
[----:B----4-:R-:W-:-:S03]  /*3d3c0*/  IMAD.MOV.U32 R140, RZ, RZ, R148 ;  /* 0x000000ffff8c7224 */ /* 0x010fc600078e0094 */
[----:B------:R-:W4:Y:S01]  /*3d3d0*/  LDL.LU R148, [R1+0x68] ;  /* 0x0000680001947983 */ /* 0x000f220000300800 */
[----:B------:R-:W-:-:S03]  /*3d3e0*/  IMAD.MOV.U32 R141, RZ, RZ, R149 ;  /* 0x000000ffff8d7224 */ /* 0x000fc600078e0095 */
        /* <DEDUP_REMOVED lines=10> */
[----:B------:R-:W4:Y:S04]  /*3d490*/  LDL.LU R21, [R1+0x478] ;  /* 0x0004780001157983 */ /* 0x000f280000300800 */
[----:B------:R2:W-:Y:S01]  /*3d4a0*/  STSM.16.M88.4 [R4], R8 ;  /* 0x0000000804007844 */ /* 0x0005e20000000200 */
[----:B------:R-:W-:Y:S01]  /*3d4b0*/  BAR.SYNC.DEFER_BLOCKING 0x0 ;  /* 0x0000000000007b1d */ /* 0x000fe20000010000 */
[----:B-1----:R-:W-:Y:S02]  /*3d4c0*/  IMAD.MOV.U32 R12, RZ, RZ, R117 ;  /* 0x000000ffff0c7224 */ /* 0x002fe400078e0075 */
        /* <DEDUP_REMOVED lines=677> */
[----:B---3--:R-:W-:Y:S02]  /*3ff20*/  IMAD.MOV.U32 R139, RZ, RZ, R147 ;  /* 0x000000ffff8b7224 */ /* 0x008fe400078e0093 */
[----:B----4-:R-:W-:Y:S02]  /*3ff30*/  IMAD.MOV.U32 R140, RZ, RZ, R148 ;  /* 0x000000ffff8c7224 */ /* 0x010fe400078e0094 */
[----:B------:R-:W-:Y:S02]  /*3ff40*/  IMAD.MOV.U32 R143, RZ, RZ, R149 ;  /* 0x000000ffff8f7224 */ /* 0x000fe400078e0095 */
[----:B------:R-:W3:Y:S01]  /*3ff50*/  LDL.LU R149, [R1+0x140] ;  /* 0x0001400001957983 */ /* 0x000ee20000300800 */
        /* <DEDUP_REMOVED lines=10> */
[----:B------:R-:W3:Y:S04]  /*40000*/  LDL.LU R141, [R1+0x524] ;  /* 0x00052400018d7983 */ /* 0x000ee80000300800 */
        /* <DEDUP_REMOVED lines=12> */
[----:B------:R-:W-:-:S03]  /*400d0*/  IMAD.MOV.U32 R8, RZ, RZ, R121 ;  /* 0x000000ffff087224 */ /* 0x000fc600078e0079 */
[----:B-1----:R-:W-:Y:S01]  /*400e0*/  STL.64 [R1+0x610], R92 ;  /* 0x0006105c01007387 */ /* 0x002fe20000100a00 */
[----:B------:R-:W-:Y:S02]  /*400f0*/  IMAD.MOV.U32 R9, RZ, RZ, R122 ;  /* 0x000000ffff097224 */ /* 0x000fe400078e007a */
[----:B------:R-:W-:Y:S01]  /*40100*/  IMAD.MOV.U32 R121, RZ, RZ, R129 ;  /* 0x000000ffff797224 */ /* 0x000fe200078e0081 */
[----:B------:R-:W-:Y:S01]  /*40110*/  STL.64 [R1+0x618], R94 ;  /* 0x0006185e01007387 */ /* 0x000fe20000100a00 */
[----:B------:R-:W-:Y:S02]  /*40120*/  IMAD.MOV.U32 R10, RZ, RZ, R123 ;  /* 0x000000ffff0a7224 */ /* 0x000fe400078e007b */
[----:B------:R-:W-:Y:S01]  /*40130*/  IMAD.MOV.U32 R122, RZ, RZ, R130 ;  /* 0x000000ffff7a7224 */ /* 0x000fe200078e0082 */
[----:B------:R-:W-:Y:S01]  /*40140*/  BAR.SYNC.DEFER_BLOCKING 0x0 ;  /* 0x0000000000007b1d */ /* 0x000fe20000010000 */
        /* <DEDUP_REMOVED lines=11> */
[----:B--2---:R1:W-:Y:S04]  /*40200*/  STL.64 [R1+0x600], R12 ;  /* 0x0006000c01007387 */ /* 0x0043e80000100a00 */
[----:B------:R2:W-:Y:S04]  /*40210*/  STL.64 [R1+0x608], R14 ;  /* 0x0006080e01007387 */ /* 0x0005e80000100a00 */
[----:B------:R-:W2:Y:S01]  /*40220*/  LDL.LU R137, [R1+0x124] ;  /* 0x0001240001897983 */ /* 0x000ea20000300800 */
[----:B------:R-:W-:-:S03]  /*40230*/  IMAD.MOV.U32 R117, RZ, RZ, R125 ;  /* 0x000000ffff757224 */ /* 0x000fc600078e007d */
[----:B------:R-:W2:Y:S01]  /*40240*/  LDL.LU R138, [R1+0x12c] ;  /* 0x00012c00018a7983 */ /* 0x000ea20000300800 */
[----:B------:R-:W-:-:S03]  /*40250*/  IMAD.MOV.U32 R118, RZ, RZ, R126 ;  /* 0x000000ffff767224 */ /* 0x000fc600078e007e */
[----:B------:R-:W2:Y:S01]  /*40260*/  LDL.LU R139, [R1+0x530] ;  /* 0x00053000018b7983 */ /* 0x000ea20000300800 */
[----:B------:R-:W-:-:S03]  /*40270*/  IMAD.MOV.U32 R125, RZ, RZ, R133 ;  /* 0x000000ffff7d7224 */ /* 0x000fc600078e0085 */
[----:B------:R-:W2:Y:S01]  /*40280*/  LDL.LU R140, [R1+0x538] ;  /* 0x00053800018c7983 */ /* 0x000ea20000300800 */
[----:B------:R-:W-:-:S03]  /*40290*/  IMAD.MOV.U32 R126, RZ, RZ, R134 ;  /* 0x000000ffff7e7224 */ /* 0x000fc600078e0086 */
[----:B------:R2:W-:Y:S01]  /*402a0*/  STSM.16.M88.4 [R4], R8 ;  /* 0x0000000804007844 */ /* 0x0005e20000000200 */
[----:B------:R-:W-:Y:S01]  /*402b0*/  BAR.SYNC.DEFER_BLOCKING 0x0 ;  /* 0x0000000000007b1d */ /* 0x000fe20000010000 */
[----:B---3--:R-:W-:-:S05]  /*402c0*/  IMAD.MOV.U32 R135, RZ, RZ, R141 ;  /* 0x000000ffff877224 */ /* 0x008fca00078e008d */
[----:B------:R-:W3:Y:S01]  /*402d0*/  LDS.128 R92, [R0] ;  /* 0x00000000005c7984 */ /* 0x000ee20000000c00 */
[----:B----4-:R-:W-:-:S03]  /*402e0*/  IMAD.MOV.U32 R136, RZ, RZ, R142 ;  /* 0x000000ffff887224 */ /* 0x010fc600078e008e */
[----:B------:R-:W4:Y:S04]  /*402f0*/  LDL.LU R141, [R1+0x130] ;  /* 0x00013000018d7983 */ /* 0x000f280000300800 */
[----:B------:R-:W4:Y:S04]  /*40300*/  LDL.LU R142, [R1+0x138] ;  /* 0x00013800018e7983 */ /* 0x000f280000300800 */
[----:B------:R-:W4:Y:S04]  /*40310*/  LDL.LU R133, [R1+0x514] ;  /* 0x0005140001857983 */ /* 0x000f280000300800 */
[----:B------:R-:W4:Y:S01]  /*40320*/  LDL.LU R134, [R1+0x51c] ;  /* 0x00051c0001867983 */ /* 0x000f220000300800 */
[----:B-1----:R-:W-:-:S02]  /*40330*/  IMAD.MOV.U32 R12, RZ, RZ, R117 ;  /* 0x000000ffff0c7224 */ /* 0x002fc400078e0075 */
[----:B------:R-:W-:Y:S02]  /*40340*/  IMAD.MOV.U32 R13, RZ, RZ, R118 ;  /* 0x000000ffff0d7224 */ /* 0x000fe400078e0076 */
[----:B--2---:R-:W-:Y:S02]  /*40350*/  IMAD.MOV.U32 R14, RZ, RZ, R119 ;  /* 0x000000ffff0e7224 */ /* 0x004fe400078e0077 */
[----:B------:R-:W-:Y:S01]  /*40360*/  IMAD.MOV.U32 R15, RZ, RZ, R120 ;  /* 0x000000ffff0f7224 */ /* 0x000fe200078e0078 */
[----:B------:R-:W-:Y:S06]  /*40370*/  BAR.SYNC.DEFER_BLOCKING 0x0 ;  /* 0x0000000000007b1d */ /* 0x000fec0000010000 */
[----:B------:R-:W-:Y:S02]  /*40380*/  STSM.16.M88.4 [R4], R12 ;  /* 0x0000000c04007844 */ /* 0x000fe40000000200 */
[----:B------:R-:W-:Y:S06]  /*40390*/  BAR.SYNC.DEFER_BLOCKING 0x0 ;  /* 0x0000000000007b1d */ /* 0x000fec0000010000 */
[----:B------:R-:W1:Y:S01]  /*403a0*/  LDS.128 R12, [R0] ;  /* 0x00000000000c7984 */ /* 0x000e620000000c00 */
[----:B------:R-:W-:-:S03]  /*403b0*/  IMAD.MOV.U32 R10, RZ, RZ, R123 ;  /* 0x000000ffff0a7224 */ /* 0x000fc600078e007b */
[----:B---3--:R-:W-:Y:S01]  /*403c0*/  STL.64 [R1+0x4f0], R92 ;  /* 0x0004f05c01007387 */ /* 0x008fe20000100a00 */
[----:B------:R-:W-:-:S03]  /*403d0*/  IMAD.MOV.U32 R11, RZ, RZ, R124 ;  /* 0x000000ffff0b7224 */ /* 0x000fc600078e007c */
[----:B------:R-:W-:Y:S01]  /*403e0*/  STL.64 [R1+0x4f8], R94 ;  /* 0x0004f85e01007387 */ /* 0x000fe20000100a00 */
[----:B------:R-:W-:Y:S02]  /*403f0*/  IMAD.MOV.U32 R123, RZ, RZ, R129 ;  /* 0x000000ffff7b7224 */ /* 0x000fe400078e0081 */
[----:B------:R-:W-:Y:S01]  /*40400*/  IMAD.MOV.U32 R124, RZ, RZ, R130 ;  /* 0x000000ffff7c7224 */ /* 0x000fe200078e0082 */
[----:B------:R-:W-:Y:S06]  /*40410*/  BAR.SYNC.DEFER_BLOCKING 0x0 ;  /* 0x0000000000007b1d */ /* 0x000fec0000010000 */
[----:B-1----:R1:W-:Y:S04]  /*40420*/  STL.64 [R1+0x4e0], R12 ;  /* 0x0004e00c01007387 */ /* 0x0023e80000100a00 */
[----:B------:R2:W-:Y:S04]  /*40430*/  STL.64 [R1+0x4e8], R14 ;  /* 0x0004e80e01007387 */ /* 0x0005e80000100a00 */
[----:B------:R-:W3:Y:S04]  /*40440*/  LDL.LU R129, [R1+0x114] ;  /* 0x0001140001817983 */ /* 0x000ee80000300800 */
[----:B------:R-:W3:Y:S01]  /*40450*/  LDL.LU R130, [R1+0x11c] ;  /* 0x00011c0001827983 */ /* 0x000ee20000300800 */
[----:B------:R-:W-:-:S02]  /*40460*/  IMAD.MOV.U32 R119, RZ, RZ, R125 ;  /* 0x000000ffff777224 */ /* 0x000fc400078e007d */
[----:B------:R-:W-:Y:S02]  /*40470*/  IMAD.MOV.U32 R8, RZ, RZ, R121 ;  /* 0x000000ffff087224 */ /* 0x000fe400078e0079 */
[----:B------:R-:W-:Y:S02]  /*40480*/  IMAD.MOV.U32 R120, RZ, RZ, R126 ;  /* 0x000000ffff787224 */ /* 0x000fe400078e007e */
[----:B------:R-:W-:Y:S02]  /*40490*/  IMAD.MOV.U32 R125, RZ, RZ, R131 ;  /* 0x000000ffff7d7224 */ /* 0x000fe400078e0083 */
[----:B------:R-:W-:Y:S01]  /*404a0*/  IMAD.MOV.U32 R9, RZ, RZ, R122 ;  /* 0x000000ffff097224 */ /* 0x000fe200078e007a */
[----:B------:R-:W3:Y:S01]  /*404b0*/  LDL.LU R131, [R1+0x520] ;  /* 0x0005200001837983 */ /* 0x000ee20000300800 */
[----:B------:R-:W-:Y:S02]  /*404c0*/  IMAD.MOV.U32 R121, RZ, RZ, R127 ;  /* 0x000000ffff797224 */ /* 0x000fe400078e007f */
[----:B------:R-:W-:-:S02]  /*404d0*/  IMAD.MOV.U32 R126, RZ, RZ, R132 ;  /* 0x000000ffff7e7224 */ /* 0x000fc400078e0084 */
[----:B------:R-:W-:Y:S01]  /*404e0*/  IMAD.MOV.U32 R122, RZ, RZ, R128 ;  /* 0x000000ffff7a7224 */ /* 0x000fe200078e0080 */
[----:B------:R-:W3:Y:S04]  /*404f0*/  LDL.LU R132, [R1+0x528] ;  /* 0x0005280001847983 */ /* 0x000ee80000300800 */
[----:B------:R2:W-:Y:S01]  /*40500*/  STSM.16.M88.4 [R4], R8 ;  /* 0x0000000804007844 */ /* 0x0005e20000000200 */
[----:B------:R-:W-:Y:S01]  /*40510*/  BAR.SYNC.DEFER_BLOCKING 0x0 ;  /* 0x0000000000007b1d */ /* 0x000fe20000010000 */
[----:B-1----:R-:W-:Y:S02]  /*40520*/  IMAD.MOV.U32 R12, RZ, RZ, R119 ;  /* 0x000000ffff0c7224 */ /* 0x002fe400078e0077 */
[----:B------:R-:W-:-:S03]  /*40530*/  IMAD.MOV.U32 R13, RZ, RZ, R120 ;  /* 0x000000ffff0d7224 */ /* 0x000fc600078e0078 */
[----:B------:R-:W1:Y:S01]  /*40540*/  LDS.128 R92, [R0] ;  /* 0x00000000005c7984 */ /* 0x000e620000000c00 */
[----:B----4-:R-:W-:-:S03]  /*40550*/  IMAD.MOV.U32 R127, RZ, RZ, R133 ;  /* 0x000000ffff7f7224 */ /* 0x010fc600078e0085 */
[----:B------:R-:W4:Y:S01]  /*40560*/  LDL.LU R133, [R1+0x120] ;  /* 0x0001200001857983 */ /* 0x000f220000300800 */
[----:B------:R-:W-:-:S03]  /*40570*/  IMAD.MOV.U32 R128, RZ, RZ, R134 ;  /* 0x000000ffff807224 */ /* 0x000fc600078e0086 */
[----:B------:R-:W4:Y:S01]  /*40580*/  LDL.LU R134, [R1+0x128] ;  /* 0x0001280001867983 */ /* 0x000f220000300800 */
[----:B--2---:R-:W-:Y:S02]  /*40590*/  IMAD.MOV.U32 R14, RZ, RZ, R121 ;  /* 0x000000ffff0e7224 */ /* 0x004fe400078e0079 */
[----:B------:R-:W-:Y:S01]  /*405a0*/  IMAD.MOV.U32 R15, RZ, RZ, R122 ;  /* 0x000000ffff0f7224 */ /* 0x000fe200078e007a */
[----:B------:R-:W-:Y:S06]  /*405b0*/  BAR.SYNC.DEFER_BLOCKING 0x0 ;  /* 0x0000000000007b1d */ /* 0x000fec0000010000 */
[----:B------:R-:W-:Y:S02]  /*405c0*/  STSM.16.M88.4 [R4], R12 ;  /* 0x0000000c04007844 */ /* 0x000fe40000000200 */
[----:B------:R-:W-:Y:S01]  /*405d0*/  BAR.SYNC.DEFER_BLOCKING 0x0 ;  /* 0x0000000000007b1d */ /* 0x000fe20000010000 */
[----:B------:R-:W-:-:S02]  /*405e0*/  IMAD.MOV.U32 R8, RZ, RZ, R123 ;  /* 0x000000ffff087224 */ /* 0x000fc400078e007b */
[----:B------:R-:W-:-:S03]  /*405f0*/  IMAD.MOV.U32 R9, RZ, RZ, R124 ;  /* 0x000000ffff097224 */ /* 0x000fc600078e007c */
[----:B------:R-:W2:Y:S01]  /*40600*/  LDS.128 R12, [R0] ;  /* 0x00000000000c7984 */ /* 0x000ea20000000c00 */
[----:B------:R-:W-:Y:S02]  /*40610*/  IMAD.MOV.U32 R10, RZ, RZ, R125 ;  /* 0x000000ffff0a7224 */ /* 0x000fe400078e007d */
[----:B------:R-:W-:Y:S01]  /*40620*/  IMAD.MOV.U32 R11, RZ, RZ, R126 ;  /* 0x000000ffff0b7224 */ /* 0x000fe200078e007e */
[----:B------:R-:W-:Y:S06]  /*40630*/  BAR.SYNC.DEFER_BLOCKING 0x0 ;  /* 0x0000000000007b1d */ /* 0x000fec0000010000 */
[----:B------:R-:W-:Y:S04]  /*40640*/  STSM.16.M88.4 [R4], R8 ;  /* 0x0000000804007844 */ /* 0x000fe80000000200 */
[----:B-1----:R-:W-:Y:S04]  /*40650*/  STL.64 [R1+0x4d0], R92 ;  /* 0x0004d05c01007387 */ /* 0x002fe80000100a00 */
[----:B------:R-:W-:Y:S01]  /*40660*/  STL.64 [R1+0x4d8], R94 ;  /* 0x0004d85e01007387 */ /* 0x000fe20000100a00 */
[----:B------:R-:W-:Y:S06]  /*40670*/  BAR.SYNC.DEFER_BLOCKING 0x0 ;  /* 0x0000000000007b1d */ /* 0x000fec0000010000 */
[----:B------:R-:W1:Y:S04]  /*40680*/  LDS.128 R92, [R0] ;  /* 0x00000000005c7984 */ /* 0x000e680000000c00 */
[----:B--2---:R2:W-:Y:S04]  /*40690*/  STL.64 [R1+0x4c0], R12 ;  /* 0x0004c00c01007387 */ /* 0x0045e80000100a00 */
[----:B------:R3:W-:Y:S01]  /*406a0*/  STL.64 [R1+0x4c8], R14 ;  /* 0x0004c80e01007387 */ /* 0x0007e20000100a00 */
[----:B--2---:R-:W-:-:S02]  /*406b0*/  IMAD.MOV.U32 R12, RZ, RZ, R127 ;  /* 0x000000ffff0c7224 */ /* 0x004fc400078e007f */
[----:B------:R-:W-:Y:S02]  /*406c0*/  IMAD.MOV.U32 R13, RZ, RZ, R128 ;  /* 0x000000ffff0d7224 */ /* 0x000fe400078e0080 */
[----:B---3--:R-:W-:Y:S02]  /*406d0*/  IMAD.MOV.U32 R14, RZ, RZ, R129 ;  /* 0x000000ffff0e7224 */ /* 0x008fe400078e0081 */
[----:B------:R-:W-:Y:S01]  /*406e0*/  IMAD.MOV.U32 R15, RZ, RZ, R130 ;  /* 0x000000ffff0f7224 */ /* 0x000fe200078e0082 */
[----:B------:R-:W-:Y:S06]  /*406f0*/  BAR.SYNC.DEFER_BLOCKING 0x0 ;  /* 0x0000000000007b1d */ /* 0x000fec0000010000 */
[----:B------:R-:W-:Y:S02]  /*40700*/  STSM.16.M88.4 [R4], R12 ;  /* 0x0000000c04007844 */ /* 0x000fe40000000200 */
[----:B------:R-:W-:Y:S01]  /*40710*/  BAR.SYNC.DEFER_BLOCKING 0x0 ;  /* 0x0000000000007b1d */ /* 0x000fe20000010000 */
[----:B------:R-:W-:-:S02]  /*40720*/  IMAD.MOV.U32 R8, RZ, RZ, R131 ;  /* 0x000000ffff087224 */ /* 0x000fc400078e0083 */
[----:B------:R-:W-:-:S03]  /*40730*/  IMAD.MOV.U32 R9, RZ, RZ, R132 ;  /* 0x000000ffff097224 */ /* 0x000fc600078e0084 */
[----:B------:R-:W2:Y:S04]  /*40740*/  LDS.128 R12, [R0] ;  /* 0x00000000000c7984 */ /* 0x000ea80000000c00 */
[----:B-1----:R-:W-:Y:S04]  /*40750*/  STL.64 [R1+0x4b0], R92 ;  /* 0x0004b05c01007387 */ /* 0x002fe80000100a00 */
[----:B------:R-:W-:Y:S01]  /*40760*/  STL.64 [R1+0x4b8], R94 ;  /* 0x0004b85e01007387 */ /* 0x000fe20000100a00 */
[----:B------:R-:W-:Y:S06]  /*40770*/  BAR.SYNC.DEFER_BLOCKING 0x0 ;  /* 0x0000000000007b1d */ /* 0x000fec0000010000 */
[----:B--2---:R1:W-:Y:S04]  /*40780*/  STL.64 [R1+0x4a0], R12 ;  /* 0x0004a00c01007387 */ /* 0x0043e80000100a00 */
[----:B------:R2:W-:Y:S01]  /*40790*/  STL.64 [R1+0x4a8], R14 ;  /* 0x0004a80e01007387 */ /* 0x0005e20000100a00 */
[----:B----4-:R-:W-:-:S02]  /*407a0*/  IMAD.MOV.U32 R10, RZ, RZ, R133 ;  /* 0x000000ffff0a7224 */ /* 0x010fc400078e0085 */
[----:B------:R-:W-:-:S05]  /*407b0*/  IMAD.MOV.U32 R11, RZ, RZ, R134 ;  /* 0x000000ffff0b7224 */ /* 0x000fca00078e0086 */
        /* <DEDUP_REMOVED lines=9> */
[----:B------:R-:W-:Y:S01]  /*40850*/  BAR.SYNC.DEFER_BLOCKING 0x0 ;  /* 0x0000000000007b1d */ /* 0x000fe20000010000 */
[----:B---3--:R-:W-:-:S02]  /*40860*/  IMAD.MOV.U32 R8, RZ, RZ, R139 ;  /* 0x000000ffff087224 */ /* 0x008fc400078e008b */
        /* <DEDUP_REMOVED lines=25> */
[----:B------:R3:W-:Y:S04]  /*40a00*/  STSM.16.M88.4 [R4], R8 ;  /* 0x0000000804007844 */ /* 0x0007e80000000200 */
[----:B-1----:R-:W-:Y:S04]  /*40a10*/  STL.64 [R1+0x470], R92 ;  /* 0x0004705c01007387 */ /* 0x002fe80000100a00 */
[----:B------:R-:W-:Y:S01]  /*40a20*/  STL.64 [R1+0x478], R94 ;  /* 0x0004785e01007387 */ /* 0x000fe20000100a00 */
[----:B------:R-:W-:Y:S06]  /*40a30*/  BAR.SYNC.DEFER_BLOCKING 0x0 ;  /* 0x0000000000007b1d */ /* 0x000fec0000010000 */
[----:B------:R-:W1:Y:S04]  /*40a40*/  LDS.128 R92, [R0] ;  /* 0x00000000005c7984 */ /* 0x000e680000000c00 */
[----:B--2---:R2:W-:Y:S04]  /*40a50*/  STL.64 [R1+0x460], R12 ;  /* 0x0004600c01007387 */ /* 0x0045e80000100a00 */
[----:B------:R4:W-:Y:S04]  /*40a60*/  STL.64 [R1+0x468], R14 ;  /* 0x0004680e01007387 */ /* 0x0009e80000100a00 */
[----:B---3--:R-:W3:Y:S01]  /*40a70*/  LDL.LU R8, [R1+0x550] ;  /* 0x0005500001087983 */ /* 0x008ee20000300800 */
[----:B--2---:R-:W-:-:S03]  /*40a80*/  IMAD.MOV.U32 R12, RZ, RZ, R151 ;  /* 0x000000ffff0c7224 */ /* 0x004fc600078e0097 */
[----:B------:R-:W3:Y:S01]  /*40a90*/  LDL.LU R9, [R1+0x558] ;  /* 0x0005580001097983 */ /* 0x000ee20000300800 */
[----:B------:R-:W-:Y:S02]  /*40aa0*/  IMAD.MOV.U32 R13, RZ, RZ, R17 ;  /* 0x000000ffff0d7224 */ /* 0x000fe400078e0011 */
[----:B----4-:R-:W-:Y:S01]  /*40ab0*/  IMAD.MOV.U32 R14, RZ, RZ, R22 ;  /* 0x000000ffff0e7224 */ /* 0x010fe200078e0016 */
[----:B------:R-:W3:Y:S01]  /*40ac0*/  LDL.LU R10, [R1+0x150] ;  /* 0x00015000010a7983 */ /* 0x000ee20000300800 */
[----:B------:R-:W-:Y:S01]  /*40ad0*/  IMAD.MOV.U32 R15, RZ, RZ, R21 ;  /* 0x000000ffff0f7224 */ /* 0x000fe200078e0015 */
[----:B------:R-:W-:Y:S06]  /*40ae0*/  BAR.SYNC.DEFER_BLOCKING 0x0 ;  /* 0x0000000000007b1d */ /* 0x000fec0000010000 */
[----:B------:R-:W3:Y:S04]  /*40af0*/  LDL.LU R11, [R1+0x158] ;  /* 0x00015800010b7983 */ /* 0x000ee80000300800 */
[----:B------:R-:W-:Y:S01]  /*40b00*/  STSM.16.M88.4 [R4], R12 ;  /* 0x0000000c04007844 */ /* 0x000fe20000000200 */
[----:B------:R-:W-:Y:S06]  /*40b10*/  BAR.SYNC.DEFER_BLOCKING 0x0 ;  /* 0x0000000000007b1d */ /* 0x000fec0000010000 */
[----:B------:R-:W2:Y:S04]  /*40b20*/  LDS.128 R12, [R0] ;  /* 0x00000000000c7984 */ /* 0x000ea80000000c00 */
[----:B-1----:R-:W-:Y:S04]  /*40b30*/  STL.64 [R1+0x450], R92 ;  /* 0x0004505c01007387 */ /* 0x002fe80000100a00 */
[----:B------:R-:W-:Y:S01]  /*40b40*/  STL.64 [R1+0x458], R94 ;  /* 0x0004585e01007387 */ /* 0x000fe20000100a00 */
[----:B------:R-:W-:Y:S06]  /*40b50*/  BAR.SYNC.DEFER_BLOCKING 0x0 ;  /* 0x0000000000007b1d */ /* 0x000fec0000010000 */
[----:B--2---:R1:W-:Y:S04]  /*40b60*/  STL.64 [R1+0x440], R12 ;  /* 0x0004400c01007387 */ /* 0x0043e80000100a00 */
[----:B------:R2:W-:Y:S04]  /*40b70*/  STL.64 [R1+0x448], R14 ;  /* 0x0004480e01007387 */ /* 0x0005e80000100a00 */
[----:B-1----:R-:W4:Y:S04]  /*40b80*/  LDL.LU R12, [R1+0x554] ;  /* 0x00055400010c7983 */ /* 0x002f280000300800 */
[----:B------:R-:W4:Y:S04]  /*40b90*/  LDL.LU R13, [R1+0x55c] ;  /* 0x00055c00010d7983 */ /* 0x000f280000300800 */
[----:B--2---:R-:W4:Y:S04]  /*40ba0*/  LDL.LU R14, [R1+0x154] ;  /* 0x00015400010e7983 */ /* 0x004f280000300800 */
[----:B------:R-:W4:Y:S04]  /*40bb0*/  LDL.LU R15, [R1+0x15c] ;  /* 0x00015c00010f7983 */ /* 0x000f280000300800 */
[----:B---3--:R1:W-:Y:S01]  /*40bc0*/  STSM.16.M88.4 [R4], R8 ;  /* 0x0000000804007844 */ /* 0x0083e20000000200 */
[----:B------:R-:W-:Y:S06]  /*40bd0*/  BAR.SYNC.DEFER_BLOCKING 0x0 ;  /* 0x0000000000007b1d */ /* 0x000fec0000010000 */
[----:B-1----:R-:W2:Y:S04]  /*40be0*/  LDL.LU R8, [R1+0x560] ;  /* 0x0005600001087983 */ /* 0x002ea80000300800 */
[----:B------:R-:W2:Y:S04]  /*40bf0*/  LDL.LU R9, [R1+0x568] ;  /* 0x0005680001097983 */ /* 0x000ea80000300800 */
[----:B------:R-:W2:Y:S04]  /*40c00*/  LDL.LU R10, [R1+0x160] ;  /* 0x00016000010a7983 */ /* 0x000ea80000300800 */
[----:B------:R-:W1:Y:S01]  /*40c10*/  LDS.128 R92, [R0] ;  /* 0x00000000005c7984 */ /* 0x000e620000000c00 */
[----:B------:R-:W-:Y:S06]  /*40c20*/  BAR.SYNC.DEFER_BLOCKING 0x0 ;  /* 0x0000000000007b1d */ /* 0x000fec0000010000 */
[----:B------:R-:W2:Y:S04]  /*40c30*/  LDL.LU R11, [R1+0x168] ;  /* 0x00016800010b7983 */ /* 0x000ea80000300800 */
[----:B----4-:R-:W-:Y:S01]  /*40c40*/  STSM.16.M88.4 [R4], R12 ;  /* 0x0000000c04007844 */ /* 0x010fe20000000200 */
[----:B------:R-:W-:Y:S06]  /*40c50*/  BAR.SYNC.DEFER_BLOCKING 0x0 ;  /* 0x0000000000007b1d */ /* 0x000fec0000010000 */
[----:B------:R-:W3:Y:S04]  /*40c60*/  LDS.128 R12, [R0] ;  /* 0x00000000000c7984 */ /* 0x000ee80000000c00 */
[----:B-1----:R-:W-:Y:S04]  /*40c70*/  STL.64 [R1+0x430], R92 ;  /* 0x0004305c01007387 */ /* 0x002fe80000100a00 */
[----:B------:R-:W-:Y:S01]  /*40c80*/  STL.64 [R1+0x438], R94 ;  /* 0x0004385e01007387 */ /* 0x000fe20000100a00 */
[----:B------:R-:W-:Y:S06]  /*40c90*/  BAR.SYNC.DEFER_BLOCKING 0x0 ;  /* 0x0000000000007b1d */ /* 0x000fec0000010000 */
[----:B---3--:R1:W-:Y:S04]  /*40ca0*/  STL.64 [R1+0x420], R12 ;  /* 0x0004200c01007387 */ /* 0x0083e80000100a00 */
[----:B------:R3:W-:Y:S04]  /*40cb0*/  STL.64 [R1+0x428], R14 ;  /* 0x0004280e01007387 */ /* 0x0007e80000100a00 */
[----:B-1----:R-:W4:Y:S04]  /*40cc0*/  LDL.LU R12, [R1+0x564] ;  /* 0x00056400010c7983 */ /* 0x002f280000300800 */
[----:B------:R-:W4:Y:S04]  /*40cd0*/  LDL.LU R13, [R1+0x56c] ;  /* 0x00056c00010d7983 */ /* 0x000f280000300800 */
[----:B---3--:R-:W4:Y:S04]  /*40ce0*/  LDL.LU R14, [R1+0x164] ;  /* 0x00016400010e7983 */ /* 0x008f280000300800 */
[----:B------:R-:W4:Y:S04]  /*40cf0*/  LDL.LU R15, [R1+0x16c] ;  /* 0x00016c00010f7983 */ /* 0x000f280000300800 */
[----:B--2---:R1:W-:Y:S01]  /*40d00*/  STSM.16.M88.4 [R4], R8 ;  /* 0x0000000804007844 */ /* 0x0043e20000000200 */
[----:B------:R-:W-:Y:S06]  /*40d10*/  BAR.SYNC.DEFER_BLOCKING 0x0 ;  /* 0x0000000000007b1d */ /* 0x000fec0000010000 */
[----:B-1----:R-:W2:Y:S04]  /*40d20*/  LDL.LU R8, [R1+0x570] ;  /* 0x0005700001087983 */ /* 0x002ea80000300800 */
[----:B------:R-:W2:Y:S04]  /*40d30*/  LDL.LU R9, [R1+0x578] ;  /* 0x0005780001097983 */ /* 0x000ea80000300800 */
[----:B------:R-:W2:Y:S04]  /*40d40*/  LDL.LU R10, [R1+0x170] ;  /* 0x00017000010a7983 */ /* 0x000ea80000300800 */
[----:B------:R-:W1:Y:S01]  /*40d50*/  LDS.128 R92, [R0] ;  /* 0x00000000005c7984 */ /* 0x000e620000000c00 */
[----:B------:R-:W-:Y:S06]  /*40d60*/  BAR.SYNC.DEFER_BLOCKING 0x0 ;  /* 0x0000000000007b1d */ /* 0x000fec0000010000 */
[----:B------:R-:W2:Y:S04]  /*40d70*/  LDL.LU R11, [R1+0x178] ;  /* 0x00017800010b7983 */ /* 0x000ea80000300800 */
[----:B-1----:R-:W-:Y:S04]  /*40d80*/  STL.64 [R1+0x410], R92 ;  /* 0x0004105c01007387 */ /* 0x002fe80000100a00 */
[----:B------:R-:W-:Y:S04]  /*40d90*/  STL.64 [R1+0x418], R94 ;  /* 0x0004185e01007387 */ /* 0x000fe80000100a00 */
[----:B----4-:R-:W-:Y:S01]  /*40da0*/  STSM.16.M88.4 [R4], R12 ;  /* 0x0000000c04007844 */ /* 0x010fe20000000200 */
[----:B------:R-:W-:Y:S06]  /*40db0*/  BAR.SYNC.DEFER_BLOCKING 0x0 ;  /* 0x0000000000007b1d */ /* 0x000fec0000010000 */
[----:B------:R-:W1:Y:S02]  /*40dc0*/  LDS.128 R12, [R0] ;  /* 0x00000000000c7984 */ /* 0x000e640000000c00 */
[----:B------:R-:W-:Y:S06]  /*40dd0*/  BAR.SYNC.DEFER_BLOCKING 0x0 ;  /* 0x0000000000007b1d */ /* 0x000fec0000010000 */
[----:B-1----:R1:W-:Y:S04]  /*40de0*/  STL.64 [R1+0x400], R12 ;  /* 0x0004000c01007387 */ /* 0x0023e80000100a00 */
        /* <DEDUP_REMOVED lines=169> */
[----:B------:R-:W1:Y:S01]  /*41880*/  LDS.128 R92, [R0] ;  /* 0x00000000005c7984 */ /* 0x000e620000000c00 */
[----:B------:R-:W-:Y:S06]  /*41890*/  BAR.SYNC.DEFER_BLOCKING 0x0 ;  /* 0x0000000000007b1d */ /* 0x000fec0000010000 */
[----:B-1----:R-:W-:Y:S04]  /*418a0*/  STL.64 [R1+0x70], R92 ;  /* 0x0000705c01007387 */ /* 0x002fe80000100a00 */
[----:B------:R-:W-:Y:S04]  /*418b0*/  STL.64 [R1+0x78], R94 ;  /* 0x0000785e01007387 */ /* 0x000fe80000100a00 */
[----:B----4-:R-:W-:Y:S01]  /*418c0*/  STSM.16.M88.4 [R4], R12 ;  /* 0x0000000c04007844 */ /* 0x010fe20000000200 */
[----:B------:R-:W-:Y:S06]  /*418d0*/  BAR.SYNC.DEFER_BLOCKING 0x0 ;  /* 0x0000000000007b1d */ /* 0x000fec0000010000 */
[----:B------:R-:W1:Y:S04]  /*418e0*/  LDS.128 R12, [R0] ;  /* 0x00000000000c7984 */ /* 0x000e680000000c00 */
[----:B-1----:R1:W-:Y:S04]  /*418f0*/  STL.64 [R1+0x60], R12 ;  /* 0x0000600c01007387 */ /* 0x0023e80000100a00 */
[----:B------:R-:W-:Y:S04]  /*41900*/  STL.64 [R1+0x68], R14 ;  /* 0x0000680e01007387 */ /* 0x000fe80000100a00 */
[----:B-1----:R-:W3:Y:S04]  /*41910*/  LDL.LU R12, [R1+0x204] ;  /* 0x00020400010c7983 */ /* 0x002ee80000300800 */
[----:B------:R-:W3:Y:S01]  /*41920*/  LDL.LU R13, [R1+0x20c] ;  /* 0x00020c00010d7983 */ /* 0x000ee20000300800 */
[----:B------:R-:W-:-:S02]  /*41930*/  IMAD.MOV.U32 R10, RZ, RZ, R24 ;  /* 0x000000ffff0a7224 */ /* 0x000fc400078e0018 */
[----:B------:R-:W-:Y:S01]  /*41940*/  IMAD.MOV.U32 R11, RZ, RZ, R26 ;  /* 0x000000ffff0b7224 */ /* 0x000fe200078e001a */
[----:B------:R-:W-:Y:S06]  /*41950*/  BAR.SYNC.DEFER_BLOCKING 0x0 ;  /* 0x0000000000007b1d */ /* 0x000fec0000010000 */
[----:B------:R-:W-:Y:S04]  /*41960*/  STL [R1+0x1958], R25 ;  /* 0x0019581901007387 */ /* 0x000fe80000100800 */
[----:B--2---:R1:W-:Y:S01]  /*41970*/  STSM.16.M88.4 [R4], R8 ;  /* 0x0000000804007844 */ /* 0x0043e20000000200 */
[----:B------:R-:W-:Y:S06]  /*41980*/  BAR.SYNC.DEFER_BLOCKING 0x0 ;  /* 0x0000000000007b1d */ /* 0x000fec0000010000 */
[----:B-1----:R-:W2:Y:S04]  /*41990*/  LDL.LU R8, [R1+0x210] ;  /* 0x0002100001087983 */ /* 0x002ea80000300800 */
[----:B------:R-:W2:Y:S04]  /*419a0*/  LDL.LU R9, [R1+0x218] ;  /* 0x0002180001097983 */ /* 0x000ea80000300800 */
[----:B------:R-:W1:Y:S01]  /*419b0*/  LDS.128 R92, [R0] ;  /* 0x00000000005c7984 */ /* 0x000e620000000c00 */
[----:B------:R-:W-:-:S02]  /*419c0*/  IMAD.MOV.U32 R14, RZ, RZ, R25 ;  /* 0x000000ffff0e7224 */ /* 0x000fc400078e0019 */
[----:B------:R-:W-:Y:S01]  /*419d0*/  IMAD.MOV.U32 R15, RZ, RZ, R27 ;  /* 0x000000ffff0f7224 */ /* 0x000fe200078e001b */
[----:B------:R-:W-:Y:S06]  /*419e0*/  BAR.SYNC.DEFER_BLOCKING 0x0 ;  /* 0x0000000000007b1d */ /* 0x000fec0000010000 */
[----:B-1----:R-:W-:Y:S04]  /*419f0*/  STL.64 [R1+0x50], R92 ;  /* 0x0000505c01007387 */ /* 0x002fe80000100a00 */
[----:B------:R-:W-:Y:S01]  /*41a00*/  STL.64 [R1+0x58], R94 ;  /* 0x0000585e01007387 */ /* 0x000fe20000100a00 */
[----:B------:R-:W-:-:S02]  /*41a10*/  IMAD.MOV.U32 R10, RZ, RZ, R28 ;  /* 0x000000ffff0a7224 */ /* 0x000fc400078e001c */
[----:B------:R-:W-:Y:S01]  /*41a20*/  IMAD.MOV.U32 R11, RZ, RZ, R30 ;  /* 0x000000ffff0b7224 */ /* 0x000fe200078e001e */
[----:B---3--:R-:W-:Y:S01]  /*41a30*/  STSM.16.M88.4 [R4], R12 ;  /* 0x0000000c04007844 */ /* 0x008fe20000000200 */
[----:B------:R-:W-:Y:S06]  /*41a40*/  BAR.SYNC.DEFER_BLOCKING 0x0 ;  /* 0x0000000000007b1d */ /* 0x000fec0000010000 */
[----:B------:R-:W1:Y:S02]  /*41a50*/  LDS.128 R12, [R0] ;  /* 0x00000000000c7984 */ /* 0x000e640000000c00 */
[----:B------:R-:W-:Y:S06]  /*41a60*/  BAR.SYNC.DEFER_BLOCKING 0x0 ;  /* 0x0000000000007b1d */ /* 0x000fec0000010000 */
[----:B-1----:R1:W-:Y:S04]  /*41a70*/  STL.64 [R1+0x40], R12 ;  /* 0x0000400c01007387 */ /* 0x0023e80000100a00 */
[----:B------:R-:W-:Y:S04]  /*41a80*/  STL.64 [R1+0x48], R14 ;  /* 0x0000480e01007387 */ /* 0x000fe80000100a00 */
[----:B-1----:R-:W3:Y:S04]  /*41a90*/  LDL.LU R12, [R1+0x214] ;  /* 0x00021400010c7983 */ /* 0x002ee80000300800 */
[----:B------:R-:W3:Y:S04]  /*41aa0*/  LDL.LU R13, [R1+0x21c] ;  /* 0x00021c00010d7983 */ /* 0x000ee80000300800 */
[----:B--2---:R1:W-:Y:S04]  /*41ab0*/  STSM.16.M88.4 [R4], R8 ;  /* 0x0000000804007844 */ /* 0x0043e80000000200 */
[----:B-1----:R-:W2:Y:S04]  /*41ac0*/  LDL.LU R8, [R1+0x220] ;  /* 0x0002200001087983 */ /* 0x002ea80000300800 */
[----:B------:R-:W2:Y:S01]  /*41ad0*/  LDL.LU R9, [R1+0x228] ;  /* 0x0002280001097983 */ /* 0x000ea20000300800 */
[----:B------:R-:W-:-:S02]  /*41ae0*/  IMAD.MOV.U32 R14, RZ, RZ, R29 ;  /* 0x000000ffff0e7224 */ /* 0x000fc400078e001d */
[----:B------:R-:W-:Y:S01]  /*41af0*/  IMAD.MOV.U32 R15, RZ, RZ, R31 ;  /* 0x000000ffff0f7224 */ /* 0x000fe200078e001f */
[----:B------:R-:W-:Y:S06]  /*41b00*/  BAR.SYNC.DEFER_BLOCKING 0x0 ;  /* 0x0000000000007b1d */ /* 0x000fec0000010000 */
[----:B------:R-:W1:Y:S02]  /*41b10*/  LDS.128 R28, [R0] ;  /* 0x00000000001c7984 */ /* 0x000e640000000c00 */
        /* <DEDUP_REMOVED lines=13> */
[----:B--2---:R1:W-:Y:S01]  /*41bf0*/  STSM.16.M88.4 [R4], R8 ;  /* 0x0000000804007844 */ /* 0x0043e20000000200 */
[----:B------:R-:W-:Y:S06]  /*41c00*/  BAR.SYNC.DEFER_BLOCKING 0x0 ;  /* 0x0000000000007b1d */ /* 0x000fec0000010000 */
[----:B-1----:R-:W2:Y:S04]  /*41c10*/  LDL.LU R8, [R1+0x230] ;  /* 0x0002300001087983 */ /* 0x002ea80000300800 */
[----:B------:R-:W2:Y:S04]  /*41c20*/  LDL.LU R9, [R1+0x238] ;  /* 0x0002380001097983 */ /* 0x000ea80000300800 */
[----:B------:R-:W1:Y:S01]  /*41c30*/  LDS.128 R28, [R0] ;  /* 0x00000000001c7984 */ /* 0x000e620000000c00 */
[----:B------:R-:W-:-:S02]  /*41c40*/  IMAD.MOV.U32 R14, RZ, RZ, R33 ;  /* 0x000000ffff0e7224 */ /* 0x000fc400078e0021 */
[----:B------:R-:W-:Y:S01]  /*41c50*/  IMAD.MOV.U32 R15, RZ, RZ, R35 ;  /* 0x000000ffff0f7224 */ /* 0x000fe200078e0023 */
[----:B------:R-:W-:Y:S01]  /*41c60*/  BAR.SYNC.DEFER_BLOCKING 0x0 ;  /* 0x0000000000007b1d */ /* 0x000fe20000010000 */
[----:B------:R-:W-:Y:S02]  /*41c70*/  IMAD.MOV.U32 R10, RZ, RZ, R36 ;  /* 0x000000ffff0a7224 */ /* 0x000fe400078e0024 */
[----:B------:R-:W-:-:S03]  /*41c80*/  IMAD.MOV.U32 R11, RZ, RZ, R38 ;  /* 0x000000ffff0b7224 */ /* 0x000fc600078e0026 */
[----:B-1----:R-:W-:Y:S04]  /*41c90*/  STL.64 [R1+0x10], R28 ;  /* 0x0000101c01007387 */ /* 0x002fe80000100a00 */
[----:B------:R-:W-:Y:S04]  /*41ca0*/  STL.64 [R1+0x18], R30 ;  /* 0x0000181e01007387 */ /* 0x000fe80000100a00 */
[----:B---3--:R-:W-:Y:S01]  /*41cb0*/  STSM.16.M88.4 [R4], R12 ;  /* 0x0000000c04007844 */ /* 0x008fe20000000200 */
[----:B------:R-:W-:Y:S06]  /*41cc0*/  BAR.SYNC.DEFER_BLOCKING 0x0 ;  /* 0x0000000000007b1d */ /* 0x000fec0000010000 */
[----:B------:R-:W1:Y:S02]  /*41cd0*/  LDS.128 R12, [R0] ;  /* 0x00000000000c7984 */ /* 0x000e640000000c00 */
[----:B------:R-:W-:Y:S06]  /*41ce0*/  BAR.SYNC.DEFER_BLOCKING 0x0 ;  /* 0x0000000000007b1d */ /* 0x000fec0000010000 */
[----:B--2---:R2:W-:Y:S02]  /*41cf0*/  STSM.16.M88.4 [R4], R8 ;  /* 0x0000000804007844 */ /* 0x0045e40000000200 */
[----:B------:R-:W-:Y:S06]  /*41d00*/  BAR.SYNC.DEFER_BLOCKING 0x0 ;  /* 0x0000000000007b1d */ /* 0x000fec0000010000 */
[----:B-1----:R1:W-:Y:S04]  /*41d10*/  STL.64 [R1], R12 ;  /* 0x0000000c01007387 */ /* 0x0023e80000100a00 */
[----:B------:R-:W-:Y:S04]  /*41d20*/  STL.64 [R1+0x8], R14 ;  /* 0x0000080e01007387 */ /* 0x000fe80000100a00 */
[----:B--2---:R-:W2:Y:S04]  /*41d30*/  LDL.LU R8, [R1+0x234] ;  /* 0x0002340001087983 */ /* 0x004ea80000300800 */
[----:B------:R-:W2:Y:S04]  /*41d40*/  LDL.LU R9, [R1+0x23c] ;  /* 0x00023c0001097983 */ /* 0x000ea80000300800 */
[----:B------:R-:W3:Y:S01]  /*41d50*/  LDS.128 R248, [R0] ;  /* 0x0000000000f87984 */ /* 0x000ee20000000c00 */
[----:B------:R-:W-:-:S02]  /*41d60*/  IMAD.MOV.U32 R10, RZ, RZ, R37 ;  /* 0x000000ffff0a7224 */ /* 0x000fc400078e0025 */
[----:B------:R-:W-:Y:S01]  /*41d70*/  IMAD.MOV.U32 R11, RZ, RZ, R39 ;  /* 0x000000ffff0b7224 */ /* 0x000fe200078e0027 */
[----:B------:R-:W-:Y:S06]  /*41d80*/  BAR.SYNC.DEFER_BLOCKING 0x0 ;  /* 0x0000000000007b1d */ /* 0x000fec0000010000 */
[----:B-1----:R-:W4:Y:S04]  /*41d90*/  LDL.LU R12, [R1+0x240] ;  /* 0x00024000010c7983 */ /* 0x002f280000300800 */
[----:B------:R-:W4:Y:S04]  /*41da0*/  LDL.LU R13, [R1+0x248] ;  /* 0x00024800010d7983 */ /* 0x000f280000300800 */
[----:B---3--:R-:W-:Y:S04]  /*41db0*/  STL [R1+0x1968], R248 ;  /* 0x001968f801007387 */ /* 0x008fe80000100800 */
[----:B------:R-:W-:Y:S04]  /*41dc0*/  STL [R1+0x1964], R249 ;  /* 0x001964f901007387 */ /* 0x000fe80000100800 */
[----:B------:R-:W-:Y:S04]  /*41dd0*/  STL [R1+0x1960], R250 ;  /* 0x001960fa01007387 */ /* 0x000fe80000100800 */
[----:B------:R-:W-:Y:S04]  /*41de0*/  STL [R1+0x195c], R251 ;  /* 0x00195cfb01007387 */ /* 0x000fe80000100800 */
[----:B--2---:R-:W-:Y:S01]  /*41df0*/  STSM.16.M88.4 [R4], R8 ;  /* 0x0000000804007844 */ /* 0x004fe20000000200 */
[----:B------:R-:W-:Y:S06]  /*41e00*/  BAR.SYNC.DEFER_BLOCKING 0x0 ;  /* 0x0000000000007b1d */ /* 0x000fec0000010000 */
[----:B------:R-:W1:Y:S04]  /*41e10*/  LDS.128 R244, [R0] ;  /* 0x0000000000f47984 */ /* 0x000e680000000c00 */
[----:B-1----:R-:W-:Y:S04]  /*41e20*/  STL [R1+0x1974], R245 ;  /* 0x001974f501007387 */ /* 0x002fe80000100800 */
[----:B------:R-:W-:Y:S04]  /*41e30*/  STL [R1+0x1970], R246 ;  /* 0x001970f601007387 */ /* 0x000fe80000100800 */
[----:B------:R-:W-:Y:S04]  /*41e40*/  STL [R1+0x196c], R247 ;  /* 0x00196cf701007387 */ /* 0x000fe80000100800 */
[----:B------:R-:W2:Y:S04]  /*41e50*/  LDL.LU R8, [R1+0x244] ;  /* 0x0002440001087983 */ /* 0x000ea80000300800 */
[----:B------:R-:W2:Y:S01]  /*41e60*/  LDL.LU R9, [R1+0x24c] ;  /* 0x00024c0001097983 */ /* 0x000ea20000300800 */
[----:B------:R-:W-:-:S02]  /*41e70*/  IMAD.MOV.U32 R14, RZ, RZ, R40 ;  /* 0x000000ffff0e7224 */ /* 0x000fc400078e0028 */
[----:B------:R-:W-:Y:S01]  /*41e80*/  IMAD.MOV.U32 R15, RZ, RZ, R42 ;  /* 0x000000ffff0f7224 */ /* 0x000fe200078e002a */
[----:B------:R-:W-:Y:S06]  /*41e90*/  BAR.SYNC.DEFER_BLOCKING 0x0 ;  /* 0x0000000000007b1d */ /* 0x000fec0000010000 */
[----:B----4-:R1:W-:Y:S02]  /*41ea0*/  STSM.16.M88.4 [R4], R12 ;  /* 0x0000000c04007844 */ /* 0x0103e40000000200 */
[----:B------:R-:W-:Y:S06]  /*41eb0*/  BAR.SYNC.DEFER_BLOCKING 0x0 ;  /* 0x0000000000007b1d */ /* 0x000fec0000010000 */
[----:B-1----:R-:W3:Y:S04]  /*41ec0*/  LDL.LU R12, [R1+0x250] ;  /* 0x00025000010c7983 */ /* 0x002ee80000300800 */
[----:B------:R-:W3:Y:S04]  /*41ed0*/  LDL.LU R13, [R1+0x258] ;  /* 0x00025800010d7983 */ /* 0x000ee80000300800 */
[----:B------:R-:W-:Y:S01]  /*41ee0*/  LDS.128 R240, [R0] ;  /* 0x0000000000f07984 */ /* 0x000fe20000000c00 */
[----:B------:R-:W-:-:S02]  /*41ef0*/  IMAD.MOV.U32 R10, RZ, RZ, R41 ;  /* 0x000000ffff0a7224 */ /* 0x000fc400078e0029 */
[----:B------:R-:W-:Y:S01]  /*41f00*/  IMAD.MOV.U32 R11, RZ, RZ, R43 ;  /* 0x000000ffff0b7224 */ /* 0x000fe200078e002b */
[----:B------:R-:W-:Y:S06]  /*41f10*/  BAR.SYNC.DEFER_BLOCKING 0x0 ;  /* 0x0000000000007b1d */ /* 0x000fec0000010000 */
[----:B--2---:R1:W-:Y:S02]  /*41f20*/  STSM.16.M88.4 [R4], R8 ;  /* 0x0000000804007844 */ /* 0x0043e40000000200 */
[----:B------:R-:W-:Y:S06]  /*41f30*/  BAR.SYNC.DEFER_BLOCKING 0x0 ;  /* 0x0000000000007b1d */ /* 0x000fec0000010000 */
[----:B-1----:R-:W2:Y:S04]  /*41f40*/  LDL.LU R8, [R1+0x254] ;  /* 0x0002540001087983 */ /* 0x002ea80000300800 */
[----:B------:R-:W2:Y:S04]  /*41f50*/  LDL.LU R9, [R1+0x25c] ;  /* 0x00025c0001097983 */ /* 0x000ea80000300800 */
[----:B------:R-:W-:Y:S01]  /*41f60*/  LDS.128 R236, [R0] ;  /* 0x0000000000ec7984 */ /* 0x000fe20000000c00 */
[----:B------:R-:W-:-:S02]  /*41f70*/  IMAD.MOV.U32 R14, RZ, RZ, R44 ;  /* 0x000000ffff0e7224 */ /* 0x000fc400078e002c */
[----:B------:R-:W-:Y:S01]  /*41f80*/  IMAD.MOV.U32 R15, RZ, RZ, R46 ;  /* 0x000000ffff0f7224 */ /* 0x000fe200078e002e */
[----:B------:R-:W-:Y:S06]  /*41f90*/  BAR.SYNC.DEFER_BLOCKING 0x0 ;  /* 0x0000000000007b1d */ /* 0x000fec0000010000 */
[----:B---3--:R1:W-:Y:S02]  /*41fa0*/  STSM.16.M88.4 [R4], R12 ;  /* 0x0000000c04007844 */ /* 0x0083e40000000200 */
        /* <DEDUP_REMOVED lines=67> */
[----:B------:R-:W1:Y:S01]  /*423e0*/  LDS.128 R200, [R0] ;  /* 0x0000000000c87984 */ /* 0x000e620000000c00 */
[----:B------:R-:W-:-:S02]  /*423f0*/  IMAD.MOV.U32 R10, RZ, RZ, R61 ;  /* 0x000000ffff0a7224 */ /* 0x000fc400078e003d */
[----:B------:R-:W-:Y:S01]  /*42400*/  IMAD.MOV.U32 R11, RZ, RZ, R63 ;  /* 0x000000ffff0b7224 */ /* 0x000fe200078e003f */
[----:B------:R-:W-:Y:S06]  /*42410*/  BAR.SYNC.DEFER_BLOCKING 0x0 ;  /* 0x0000000000007b1d */ /* 0x000fec0000010000 */
[----:B--2---:R2:W-:Y:S02]  /*42420*/  STSM.16.M88.4 [R4], R8 ;  /* 0x0000000804007844 */ /* 0x0045e40000000200 */
[----:B------:R-:W-:Y:S06]  /*42430*/  BAR.SYNC.DEFER_BLOCKING 0x0 ;  /* 0x0000000000007b1d */ /* 0x000fec0000010000 */
[----:B--2---:R-:W2:Y:S04]  /*42440*/  LDL.LU R8, [R1+0x2a4] ;  /* 0x0002a40001087983 */ /* 0x004ea80000300800 */
[----:B------:R-:W2:Y:S04]  /*42450*/  LDL.LU R9, [R1+0x2ac] ;  /* 0x0002ac0001097983 */ /* 0x000ea80000300800 */
[----:B------:R-:W4:Y:S01]  /*42460*/  LDS.128 R196, [R0] ;  /* 0x0000000000c47984 */ /* 0x000f220000000c00 */
[----:B------:R-:W-:-:S02]  /*42470*/  IMAD.MOV.U32 R14, RZ, RZ, R64 ;  /* 0x000000ffff0e7224 */ /* 0x000fc400078e0040 */
[----:B------:R-:W-:Y:S01]  /*42480*/  IMAD.MOV.U32 R15, RZ, RZ, R66 ;  /* 0x000000ffff0f7224 */ /* 0x000fe200078e0042 */
[----:B------:R-:W-:Y:S06]  /*42490*/  BAR.SYNC.DEFER_BLOCKING 0x0 ;  /* 0x0000000000007b1d */ /* 0x000fec0000010000 */
[----:B---3--:R3:W-:Y:S02]  /*424a0*/  STSM.16.M88.4 [R4], R12 ;  /* 0x0000000c04007844 */ /* 0x0087e40000000200 */
[----:B------:R-:W-:Y:S06]  /*424b0*/  BAR.SYNC.DEFER_BLOCKING 0x0 ;  /* 0x0000000000007b1d */ /* 0x000fec0000010000 */
[----:B---3--:R-:W3:Y:S04]  /*424c0*/  LDL.LU R12, [R1+0x2b0] ;  /* 0x0002b000010c7983 */ /* 0x008ee80000300800 */
[----:B------:R-:W3:Y:S04]  /*424d0*/  LDL.LU R13, [R1+0x2b8] ;  /* 0x0002b800010d7983 */ /* 0x000ee80000300800 */
[----:B------:R-:W4:Y:S01]  /*424e0*/  LDS.128 R192, [R0] ;  /* 0x0000000000c07984 */ /* 0x000f220000000c00 */
        /* <DEDUP_REMOVED lines=23> */
[----:B------:R-:W4:Y:S04]  /*42660*/  LDL.LU R28, [R1+0x2d0] ;  /* 0x0002d000011c7983 */ /* 0x000f280000300800 */
[----:B------:R-:W4:Y:S04]  /*42670*/  LDL.LU R29, [R1+0x2d8] ;  /* 0x0002d800011d7983 */ /* 0x000f280000300800 */
[----:B------:R-:W1:Y:S01]  /*42680*/  LDS.128 R180, [R0] ;  /* 0x0000000000b47984 */ /* 0x000e620000000c00 */
[----:B------:R-:W-:-:S02]  /*42690*/  IMAD.MOV.U32 R14, RZ, RZ, R72 ;  /* 0x000000ffff0e7224 */ /* 0x000fc400078e0048 */
[----:B------:R-:W-:Y:S01]  /*426a0*/  IMAD.MOV.U32 R15, RZ, RZ, R74 ;  /* 0x000000ffff0f7224 */ /* 0x000fe200078e004a */
[----:B------:R-:W-:Y:S01]  /*426b0*/  BAR.SYNC.DEFER_BLOCKING 0x0 ;  /* 0x0000000000007b1d */ /* 0x000fe20000010000 */
[----:B------:R-:W-:Y:S02]  /*426c0*/  IMAD.MOV.U32 R10, RZ, RZ, R73 ;  /* 0x000000ffff0a7224 */ /* 0x000fe400078e0049 */
[----:B------:R-:W-:-:S03]  /*426d0*/  IMAD.MOV.U32 R11, RZ, RZ, R75 ;  /* 0x000000ffff0b7224 */ /* 0x000fc600078e004b */
[----:B------:R-:W4:Y:S04]  /*426e0*/  LDL.LU R32, [R1+0x2d4] ;  /* 0x0002d40001207983 */ /* 0x000f280000300800 */
[----:B------:R-:W4:Y:S04]  /*426f0*/  LDL.LU R33, [R1+0x2dc] ;  /* 0x0002dc0001217983 */ /* 0x000f280000300800 */
[----:B---3--:R-:W-:Y:S01]  /*42700*/  STSM.16.M88.4 [R4], R12 ;  /* 0x0000000c04007844 */ /* 0x008fe20000000200 */
[----:B------:R-:W-:Y:S06]  /*42710*/  BAR.SYNC.DEFER_BLOCKING 0x0 ;  /* 0x0000000000007b1d */ /* 0x000fec0000010000 */
[----:B------:R-:W-:Y:S02]  /*42720*/  LDS.128 R176, [R0] ;  /* 0x0000000000b07984 */ /* 0x000fe40000000c00 */
[----:B------:R-:W-:Y:S01]  /*42730*/  BAR.SYNC.DEFER_BLOCKING 0x0 ;  /* 0x0000000000007b1d */ /* 0x000fe20000010000 */
[----:B------:R-:W-:-:S02]  /*42740*/  IMAD.MOV.U32 R30, RZ, RZ, R76 ;  /* 0x000000ffff1e7224 */ /* 0x000fc400078e004c */
[----:B------:R-:W-:-:S03]  /*42750*/  IMAD.MOV.U32 R31, RZ, RZ, R78 ;  /* 0x000000ffff1f7224 */ /* 0x000fc600078e004e */
[----:B--2---:R-:W-:Y:S02]  /*42760*/  STSM.16.M88.4 [R4], R8 ;  /* 0x0000000804007844 */ /* 0x004fe40000000200 */
[----:B------:R-:W-:Y:S06]  /*42770*/  BAR.SYNC.DEFER_BLOCKING 0x0 ;  /* 0x0000000000007b1d */ /* 0x000fec0000010000 */
[----:B------:R-:W2:Y:S02]  /*42780*/  LDS.128 R172, [R0] ;  /* 0x0000000000ac7984 */ /* 0x000ea40000000c00 */
[----:B------:R-:W-:Y:S06]  /*42790*/  BAR.SYNC.DEFER_BLOCKING 0x0 ;  /* 0x0000000000007b1d */ /* 0x000fec0000010000 */
[----:B----4-:R3:W-:Y:S02]  /*427a0*/  STSM.16.M88.4 [R4], R28 ;  /* 0x0000001c04007844 */ /* 0x0107e40000000200 */
[----:B------:R-:W-:Y:S06]  /*427b0*/  BAR.SYNC.DEFER_BLOCKING 0x0 ;  /* 0x0000000000007b1d */ /* 0x000fec0000010000 */
[----:B---3--:R-:W3:Y:S04]  /*427c0*/  LDL.LU R28, [R1+0x2e0] ;  /* 0x0002e000011c7983 */ /* 0x008ee80000300800 */
[----:B------:R-:W3:Y:S04]  /*427d0*/  LDL.LU R29, [R1+0x2e8] ;  /* 0x0002e800011d7983 */ /* 0x000ee80000300800 */
[----:B------:R-:W4:Y:S04]  /*427e0*/  LDL.LU R36, [R1+0x2e4] ;  /* 0x0002e40001247983 */ /* 0x000f280000300800 */
[----:B------:R-:W4:Y:S04]  /*427f0*/  LDL.LU R37, [R1+0x2ec] ;  /* 0x0002ec0001257983 */ /* 0x000f280000300800 */
[----:B------:R-:W2:Y:S04]  /*42800*/  LDL.LU R40, [R1+0x2f0] ;  /* 0x0002f00001287983 */ /* 0x000ea80000300800 */
[----:B------:R-:W2:Y:S04]  /*42810*/  LDL.LU R41, [R1+0x2f8] ;  /* 0x0002f80001297983 */ /* 0x000ea80000300800 */
[----:B------:R-:W2:Y:S04]  /*42820*/  LDL.LU R44, [R1+0x2f4] ;  /* 0x0002f400012c7983 */ /* 0x000ea80000300800 */
[----:B------:R-:W2:Y:S04]  /*42830*/  LDL.LU R45, [R1+0x2fc] ;  /* 0x0002fc00012d7983 */ /* 0x000ea80000300800 */
[----:B------:R-:W1:Y:S01]  /*42840*/  LDS.128 R12, [R0] ;  /* 0x00000000000c7984 */ /* 0x000e620000000c00 */
[----:B------:R-:W-:-:S02]  /*42850*/  IMAD.MOV.U32 R34, RZ, RZ, R77 ;  /* 0x000000ffff227224 */ /* 0x000fc400078e004d */
[----:B------:R-:W-:Y:S01]  /*42860*/  IMAD.MOV.U32 R35, RZ, RZ, R79 ;  /* 0x000000ffff237224 */ /* 0x000fe200078e004f */
[----:B------:R-:W-:Y:S06]  /*42870*/  BAR.SYNC.DEFER_BLOCKING 0x0 ;  /* 0x0000000000007b1d */ /* 0x000fec0000010000 */
[----:B------:R-:W2:Y:S04]  /*42880*/  LDL.LU R48, [R1+0x300] ;  /* 0x0003000001307983 */ /* 0x000ea80000300800 */
[----:B------:R-:W2:Y:S04]  /*42890*/  LDL.LU R49, [R1+0x308] ;  /* 0x0003080001317983 */ /* 0x000ea80000300800 */
[----:B------:R-:W-:Y:S01]  /*428a0*/  STSM.16.M88.4 [R4], R32 ;  /* 0x0000002004007844 */ /* 0x000fe20000000200 */
[----:B------:R-:W-:Y:S01]  /*428b0*/  BAR.SYNC.DEFER_BLOCKING 0x0 ;  /* 0x0000000000007b1d */ /* 0x000fe20000010000 */
[----:B------:R-:W-:-:S02]  /*428c0*/  IMAD.MOV.U32 R30, RZ, RZ, R80 ;  /* 0x000000ffff1e7224 */ /* 0x000fc400078e0050 */
[----:B------:R-:W-:-:S03]  /*428d0*/  IMAD.MOV.U32 R31, RZ, RZ, R82 ;  /* 0x000000ffff1f7224 */ /* 0x000fc600078e0052 */
[----:B------:R-:W1:Y:S02]  /*428e0*/  LDS.128 R8, [R0] ;  /* 0x0000000000087984 */ /* 0x000e640000000c00 */
[----:B------:R-:W-:Y:S01]  /*428f0*/  BAR.SYNC.DEFER_BLOCKING 0x0 ;  /* 0x0000000000007b1d */ /* 0x000fe20000010000 */
[----:B------:R-:W-:Y:S02]  /*42900*/  IMAD.MOV.U32 R38, RZ, RZ, R81 ;  /* 0x000000ffff267224 */ /* 0x000fe400078e0051 */
[----:B------:R-:W-:Y:S02]  /*42910*/  IMAD.MOV.U32 R39, RZ, RZ, R83 ;  /* 0x000000ffff277224 */ /* 0x000fe400078e0053 */
[----:B------:R-:W-:Y:S02]  /*42920*/  IMAD.MOV.U32 R42, RZ, RZ, R84 ;  /* 0x000000ffff2a7224 */ /* 0x000fe400078e0054 */
[----:B------:R-:W-:Y:S02]  /*42930*/  IMAD.MOV.U32 R43, RZ, RZ, R86 ;  /* 0x000000ffff2b7224 */ /* 0x000fe400078e0056 */
[----:B------:R-:W-:-:S02]  /*42940*/  IMAD.MOV.U32 R46, RZ, RZ, R85 ;  /* 0x000000ffff2e7224 */ /* 0x000fc400078e0055 */
[----:B------:R-:W-:Y:S01]  /*42950*/  IMAD.MOV.U32 R47, RZ, RZ, R87 ;  /* 0x000000ffff2f7224 */ /* 0x000fe200078e0057 */
[----:B------:R-:W-:Y:S01]  /*42960*/  @P1 LOP3.LUT R3, R3, 0x8, RZ, 0xfc, !PT ;  /* 0x0000000803031812 */ /* 0x000fe200078efcff */
[----:B------:R-:W-:-:S03]  /*42970*/  VIADD R27, R6, 0x3 ;  /* 0x00000003061b7836 */ /* 0x000fc60000000000 */
[----:B------:R-:W-:Y:S01]  /*42980*/  LOP3.LUT R3, R3, 0xfffffffb, RZ, 0xc0, !PT ;  /* 0xfffffffb03037812 */ /* 0x000fe200078ec0ff */
[C---:B------:R-:W-:Y:S01]  /*42990*/  VIADD R26, R6.reuse, 0x2 ;  /* 0x00000002061a7836 */ /* 0x040fe20000000000 */
[----:B---3--:R-:W-:Y:S01]  /*429a0*/  STSM.16.M88.4 [R4], R28 ;  /* 0x0000001c04007844 */ /* 0x008fe20000000200 */
[----:B------:R-:W-:Y:S06]  /*429b0*/  BAR.SYNC.DEFER_BLOCKING 0x0 ;  /* 0x0000000000007b1d */ /* 0x000fec0000010000 */
[----:B------:R-:W3:Y:S02]  /*429c0*/  LDS.128 R32, [R0] ;  /* 0x0000000000207984 */ /* 0x000ee40000000c00 */
[----:B------:R-:W-:Y:S06]  /*429d0*/  BAR.SYNC.DEFER_BLOCKING 0x0 ;  /* 0x0000000000007b1d */ /* 0x000fec0000010000 */
[----:B----4-:R-:W-:Y:S02]  /*429e0*/  STSM.16.M88.4 [R4], R36 ;  /* 0x0000002404007844 */ /* 0x010fe40000000200 */
[----:B------:R-:W-:Y:S06]  /*429f0*/  BAR.SYNC.DEFER_BLOCKING 0x0 ;  /* 0x0000000000007b1d */ /* 0x000fec0000010000 */
[----:B------:R-:W4:Y:S02]  /*42a00*/  LDS.128 R28, [R0] ;  /* 0x00000000001c7984 */ /* 0x000f240000000c00 */
[----:B------:R-:W-:Y:S06]  /*42a10*/  BAR.SYNC.DEFER_BLOCKING 0x0 ;  /* 0x0000000000007b1d */ /* 0x000fec0000010000 */
[----:B--2---:R-:W-:Y:S02]  /*42a20*/  STSM.16.M88.4 [R4], R40 ;  /* 0x0000002804007844 */ /* 0x004fe40000000200 */
[----:B------:R-:W-:Y:S06]  /*42a30*/  BAR.SYNC.DEFER_BLOCKING 0x0 ;  /* 0x0000000000007b1d */ /* 0x000fec0000010000 */
[----:B------:R-:W2:Y:S02]  /*42a40*/  LDS.128 R40, [R0] ;  /* 0x0000000000287984 */ /* 0x000ea40000000c00 */
[----:B------:R-:W-:Y:S06]  /*42a50*/  BAR.SYNC.DEFER_BLOCKING 0x0 ;  /* 0x0000000000007b1d */ /* 0x000fec0000010000 */
[----:B------:R1:W-:Y:S02]  /*42a60*/  STSM.16.M88.4 [R4], R44 ;  /* 0x0000002c04007844 */ /* 0x0003e40000000200 */
[----:B------:R-:W-:Y:S01]  /*42a70*/  BAR.SYNC.DEFER_BLOCKING 0x0 ;  /* 0x0000000000007b1d */ /* 0x000fe20000010000 */
[----:B-1----:R-:W-:-:S05]  /*42a80*/  VIADD R44, R6, 0x4 ;  /* 0x00000004062c7836 */ /* 0x002fca0000000000 */
[----:B------:R-:W-:Y:S01]  /*42a90*/  ISETP.LT.AND P1, PT, R44, UR60, !P0 ;  /* 0x0000003c2c007c0c */ /* 0x000fe2000c721270 */
[C---:B------:R-:W-:Y:S01]  /*42aa0*/  VIADD R45, R6.reuse, 0xc ;  /* 0x0000000c062d7836 */ /* 0x040fe20000000000 */
[----:B------:R-:W-:Y:S01]  /*42ab0*/  ULDC UR60, c[0x0][0x22c] ;  /* 0x00008b00003c7ab9 */ /* 0x000fe20000000800 */
[----:B------:R-:W-:Y:S01]  /*42ac0*/  VIADD R46, R6, 0xd ;  /* 0x0000000d062e7836 */ /* 0x000fe20000000000 */
[----:B------:R-:W1:Y:S09]  /*42ad0*/  LDS.128 R36, [R0] ;  /* 0x0000000000247984 */ /* 0x000e720000000c00 */
[----:B------:R-:W-:-:S02]  /*42ae0*/  @P1 LOP3.LUT R3, R3, 0x4, RZ, 0xfc, !PT ;  /* 0x0000000403031812 */ /* 0x000fc400078efcff */
[----:B------:R-:W-:Y:S01]  /*42af0*/  ISETP.LT.AND P1, PT, R27, UR59, !P0 ;  /* 0x0000003b1b007c0c */ /* 0x000fe2000c721270 */
[----:B------:R-:W-:Y:S01]  /*42b00*/  VIADD R47, R6, 0xe ;  /* 0x0000000e062f7836 */ /* 0x000fe20000000000 */
[----:B------:R-:W-:Y:S01]  /*42b10*/  LOP3.LUT R3, R3, 0xfffffffd, RZ, 0xc0, !PT ;  /* 0xfffffffd03037812 */ /* 0x000fe200078ec0ff */
[----:B------:R-:W-:Y:S01]  /*42b20*/  IMAD.MOV.U32 R50, RZ, RZ, R88 ;  /* 0x000000ffff327224 */ /* 0x000fe200078e0058 */
[----:B------:R-:W-:-:S09]  /*42b30*/  ULDC UR59, c[0x0][0x22c] ;  /* 0x00008b00003b7ab9 */ /* 0x000fd20000000800 */
[----:B------:R-:W-:Y:S02]  /*42b40*/  @P1 LOP3.LUT R3, R3, 0x2, RZ, 0xfc, !PT ;  /* 0x0000000203031812 */ /* 0x000fe400078efcff */
[----:B------:R-:W-:Y:S01]  /*42b50*/  ISETP.LT.AND P1, PT, R26, UR58, !P0 ;  /* 0x0000003a1a007c0c */ /* 0x000fe2000c721270 */
[----:B------:R-:W-:Y:S01]  /*42b60*/  IMAD.MOV.U32 R51, RZ, RZ, R90 ;  /* 0x000000ffff337224 */ /* 0x000fe200078e005a */
[----:B------:R-:W-:Y:S01]  /*42b70*/  LOP3.LUT R3, R3, 0xfffffffe, RZ, 0xc0, !PT ;  /* 0xfffffffe03037812 */ /* 0x000fe200078ec0ff */
[----:B------:R-:W-:Y:S01]  /*42b80*/  BAR.SYNC.DEFER_BLOCKING 0x0 ;  /* 0x0000000000007b1d */ /* 0x000fe20000010000 */
[C---:B------:R-:W-:Y:S02]  /*42b90*/  VIADD R52, R6.reuse, 0x13 ;  /* 0x0000001306347836 */ /* 0x040fe40000000000 */
[C---:B------:R-:W-:Y:S02]  /*42ba0*/  VIADD R53, R6.reuse, 0x14 ;  /* 0x0000001406357836 */ /* 0x040fe40000000000 */
[----:B------:R-:W-:Y:S01]  /*42bb0*/  VIADD R54, R6, 0x15 ;  /* 0x0000001506367836 */ /* 0x000fe20000000000 */
[----:B------:R-:W-:-:S04]  /*42bc0*/  ULDC UR58, c[0x0][0x22c] ;  /* 0x00008b00003a7ab9 */ /* 0x000fc80000000800 */
[----:B------:R-:W-:Y:S02]  /*42bd0*/  @P1 LOP3.LUT R3, R3, 0x1, RZ, 0xfc, !PT ;  /* 0x0000000103031812 */ /* 0x000fe400078efcff */
[----:B------:R-:W-:Y:S01]  /*42be0*/  ISETP.LT.AND P1, PT, R2, UR57, !P0 ;  /* 0x0000003902007c0c */ /* 0x000fe2000c721270 */
[----:B------:R-:W-:Y:S01]  /*42bf0*/  VIADD R55, R6, 0x16 ;  /* 0x0000001606377836 */ /* 0x000fe20000000000 */
[----:B------:R-:W-:-:S11]  /*42c00*/  ULDC UR57, c[0x0][0x22c] ;  /* 0x00008b0000397ab9 */ /* 0x000fd60000000800 */
[----:B------:R-:W-:Y:S02]  /*42c10*/  @P1 LOP3.LUT R5, R5, 0x8000, RZ, 0xfc, !PT ;  /* 0x0000800005051812 */ /* 0x000fe400078efcff */
[----:B------:R-:W-:Y:S01]  /*42c20*/  ISETP.LT.AND P1, PT, R45, UR56, !P0 ;  /* 0x000000382d007c0c */ /* 0x000fe2000c721270 */
[----:B------:R3:W-:Y:S01]  /*42c30*/  STSM.16.M88.4 [R4], R48 ;  /* 0x0000003004007844 */ /* 0x0007e20000000200 */
[----:B------:R-:W-:Y:S01]  /*42c40*/  VIADD R56, R6, 0x17 ;  /* 0x0000001706387836 */ /* 0x000fe20000000000 */
[----:B------:R-:W-:-:S10]  /*42c50*/  ULDC UR56, c[0x0][0x22c] ;  /* 0x00008b0000387ab9 */ /* 0x000fd40000000800 */
[----:B------:R-:W-:Y:S02]  /*42c60*/  @P1 LOP3.LUT R19, R19, 0x4000, RZ, 0xfc, !PT ;  /* 0x0000400013131812 */ /* 0x000fe400078efcff */
[----:B------:R-:W-:Y:S01]  /*42c70*/  ISETP.LT.AND P1, PT, R46, UR55, !P0 ;  /* 0x000000372e007c0c */ /* 0x000fe2000c721270 */
[C---:B------:R-:W-:Y:S01]  /*42c80*/  VIADD R57, R6.reuse, 0x18 ;  /* 0x0000001806397836 */ /* 0x040fe20000000000 */
[----:B------:R-:W-:Y:S01]  /*42c90*/  LOP3.LUT R19, R19, 0xffffdfff, RZ, 0xc0, !PT ;  /* 0xffffdfff13137812 */ /* 0x000fe200078ec0ff */
[----:B---3--:R-:W-:Y:S01]  /*42ca0*/  VIADD R48, R6, 0xf ;  /* 0x0000000f06307836 */ /* 0x008fe20000000000 */
[----:B------:R-:W-:-:S09]  /*42cb0*/  ULDC UR55, c[0x0][0x22c] ;  /* 0x00008b0000377ab9 */ /* 0x000fd20000000800 */
[----:B------:R-:W-:Y:S02]  /*42cc0*/  @P1 LOP3.LUT R19, R19, 0x2000, RZ, 0xfc, !PT ;  /* 0x0000200013131812 */ /* 0x000fe400078efcff */
[----:B------:R-:W-:Y:S01]  /*42cd0*/  ISETP.LT.AND P1, PT, R47, UR54, !P0 ;  /* 0x000000362f007c0c */ /* 0x000fe2000c721270 */
[C---:B------:R-:W-:Y:S01]  /*42ce0*/  VIADD R49, R6.reuse, 0x10 ;  /* 0x0000001006317836 */ /* 0x040fe20000000000 */
[----:B------:R-:W-:Y:S01]  /*42cf0*/  LOP3.LUT R19, R19, 0xffffefff, RZ, 0xc0, !PT ;  /* 0xffffefff13137812 */ /* 0x000fe200078ec0ff */
[----:B------:R-:W-:Y:S01]  /*42d00*/  VIADD R50, R6, 0x11 ;  /* 0x0000001106327836 */ /* 0x000fe20000000000 */
        /* <DEDUP_REMOVED lines=75> */
[----:B------:R-:W-:Y:S01]  /*431c0*/  VIADD R81, R6, 0x30 ;  /* 0x0000003006517836 */ /* 0x000fe20000000000 */
[----:B------:R-:W-:-:S11]  /*431d0*/  ULDC UR41, c[0x0][0x22c] ;  /* 0x00008b0000297ab9 */ /* 0x000fd60000000800 */
        /* <DEDUP_REMOVED lines=52> */
[C---:B------:R-:W-:Y:S02]  /*43520*/  VIADD R163, R6.reuse, 0x44 ;  /* 0x0000004406a37836 */ /* 0x040fe40000000000 */
[----:B------:R-:W-:Y:S01]  /*43530*/  VIADD R252, R6, 0x4d ;  /* 0x0000004d06fc7836 */ /* 0x000fe20000000000 */
[----:B------:R-:W-:Y:S01]  /*43540*/  LOP3.LUT R16, R16, 0x7fffffff, RZ, 0xc0, !PT ;  /* 0x7fffffff10107812 */ /* 0x000fe200078ec0ff */
[----:B------:R-:W-:Y:S01]  /*43550*/  VIADD R164, R6, 0x45 ;  /* 0x0000004506a47836 */ /* 0x000fe20000000000 */
[----:B------:R-:W-:-:S05]  /*43560*/  ULDC UR32, c[0x0][0x22c] ;  /* 0x00008b0000207ab9 */ /* 0x000fca0000000800 */
        /* <DEDUP_REMOVED lines=138> */
[----:B------:R-:W-:Y:S01]  /*43e10*/  VIADD R97, R6, 0x74 ;  /* 0x0000007406617836 */ /* 0x000fe20000000000 */
[----:B------:R-:W-:Y:S01]  /*43e20*/  LOP3.LUT R18, R18, 0xbfffffff, RZ, 0xc0, !PT ;  /* 0xbfffffff12127812 */ /* 0x000fe200078ec0ff */
[----:B------:R-:W-:-:S10]  /*43e30*/  ULDC UR8, c[0x0][0x22c] ;  /* 0x00008b0000087ab9 */ /* 0x000fd40000000800 */
        /* <DEDUP_REMOVED lines=27> */
[----:B------:R-:W-:Y:S01]  /*43ff0*/  ULDC UR58, c[0x0][0x22c] ;  /* 0x00008b00003a7ab9 */ /* 0x000fe20000000800 */
[----:B------:R-:W-:-:S11]  /*44000*/  LOP3.LUT R18, R18, 0xfeffffff, RZ, 0xc0, !PT ;  /* 0xfeffffff12127812 */ /* 0x000fd600078ec0ff */
        /* <DEDUP_REMOVED lines=9> */
[----:B------:R-:W-:Y:S02]  /*440a0*/  ISETP.LT.AND P1, PT, R164, UR55, !P0 ;  /* 0x00000037a4007c0c */ /* 0x000fe4000c721270 */
[----:B------:R-:W-:Y:S01]  /*440b0*/  LOP3.LUT R7, R7, 0x7fffffff, RZ, 0xc0, !PT ;  /* 0x7fffffff07077812 */ /* 0x000fe200078ec0ff */
[----:B------:R-:W-:Y:S01]  /*440c0*/  VIADD R45, R6, 0x7d ;  /* 0x0000007d062d7836 */ /* 0x000fe20000000000 */
[----:B------:R-:W-:Y:S01]  /*440d0*/  LOP3.LUT R18, R18, 0xffdfffff, RZ, 0xc0, !PT ;  /* 0xffdfffff12127812 */ /* 0x000fe200078ec0ff */
[----:B------:R-:W-:-:S08]  /*440e0*/  ULDC UR55, c[0x0][0x22c] ;  /* 0x00008b0000377ab9 */ /* 0x000fd00000000800 */
        /* <DEDUP_REMOVED lines=259> */
[C---:B------:R-:W-:Y:S01]  /*45120*/  VIADD R159, R6.reuse, 0xb1 ;  /* 0x000000b1069f7836 */ /* 0x040fe20000000000 */
[----:B------:R-:W-:Y:S01]  /*45130*/  ISETP.LT.AND P2, PT, R157, UR61, !P0 ;  /* 0x0000003d9d007c0c */ /* 0x000fe2000c741270 */
[----:B------:R-:W-:Y:S01]  /*45140*/  ULDC UR59, c[0x0][0x22c] ;  /* 0x00008b00003b7ab9 */ /* 0x000fe20000000800 */
[----:B------:R-:W-:Y:S01]  /*45150*/  VIADD R160, R6, 0xb2 ;  /* 0x000000b206a07836 */ /* 0x000fe20000000000 */
[----:B------:R-:W-:Y:S01]  /*45160*/  LOP3.LUT R20, R20, 0x7fffffff, RZ, 0xc0, !PT ;  /* 0x7fffffff14147812 */ /* 0x000fe200078ec0ff */
[----:B------:R-:W-:Y:S01]  /*45170*/  VIADD R161, R6, 0xb3 ;  /* 0x000000b306a17836 */ /* 0x000fe20000000000 */
[----:B------:R-:W-:-:S04]  /*45180*/  ULDC UR61, c[0x0][0x22c] ;  /* 0x00008b00003d7ab9 */ /* 0x000fc80000000800 */
        /* <DEDUP_REMOVED lines=117> */
[----:B------:R-:W-:Y:S01]  /*458e0*/  ULDC UR35, c[0x0][0x22c] ;  /* 0x00008b0000237ab9 */ /* 0x000fe20000000800 */
[----:B------:R-:W-:-:S11]  /*458f0*/  LOP3.LUT R7, R7, 0xfffffdff, RZ, 0xc0, !PT ;  /* 0xfffffdff07077812 */ /* 0x000fd600078ec0ff */
        /* <DEDUP_REMOVED lines=148> */
[----:B------:R-:W-:Y:S01]  /*46240*/  VIADD R127, R6, 0xe8 ;  /* 0x000000e8067f7836 */ /* 0x000fe20000000000 */
[----:B------:R-:W-:Y:S02]  /*46250*/  ULDC UR60, c[0x0][0x22c] ;  /* 0x00008b00003c7ab9 */ /* 0x000fe40000000800 */
[----:B------:R-:W-:Y:S02]  /*46260*/  @P2 LOP3.LUT R24, R24, 0x800, RZ, 0xfc, !PT ;  /* 0x0000080018182812 */ /* 0x000fe400078efcff */
[----:B------:R-:W-:Y:S01]  /*46270*/  ISETP.LT.AND P2, PT, R159, UR59, !P0 ;  /* 0x0000003b9f007c0c */ /* 0x000fe2000c741270 */
[----:B------:R-:W-:Y:S01]  /*46280*/  VIADD R126, R6, 0xe9 ;  /* 0x000000e9067e7836 */ /* 0x000fe20000000000 */
[----:B------:R-:W-:Y:S01]  /*46290*/  LOP3.LUT R24, R24, 0xfffffbff, RZ, 0xc0, !PT ;  /* 0xfffffbff18187812 */ /* 0x000fe200078ec0ff */
[----:B------:R-:W-:Y:S01]  /*462a0*/  VIADD R125, R6, 0xea ;  /* 0x000000ea067d7836 */ /* 0x000fe20000000000 */
[----:B------:R-:W-:-:S02]  /*462b0*/  ULDC UR59, c[0x0][0x22c] ;  /* 0x00008b00003b7ab9 */ /* 0x000fc40000000800 */
        /* <DEDUP_REMOVED lines=63> */
[----:B------:R-:W-:-:S03]  /*466b0*/  ULDC UR48, c[0x0][0x22c] ;  /* 0x00008b0000307ab9 */ /* 0x000fc60000000800 */
        /* <DEDUP_REMOVED lines=16> */
[----:B------:R-:W3:Y:S01]  /*467c0*/  LDL.LU R245, [R1+0x1974] ;  /* 0x0019740001f57983 */ /* 0x000ee20000300800 */
[----:B------:R-:W-:Y:S01]  /*467d0*/  VIADD R93, R6, 0x105 ;  /* 0x00000105065d7836 */ /* 0x000fe20000000000 */
[----:B------:R-:W-:Y:S01]  /*467e0*/  ULDC UR45, c[0x0][0x22c] ;  /* 0x00008b00002d7ab9 */ /* 0x000fe20000000800 */
[----:B------:R-:W-:Y:S02]  /*467f0*/  @P1 LOP3.LUT R20, R20, 0x10000000, RZ, 0xfc, !PT ;  /* 0x1000000014141812 */ /* 0x000fe400078efcff */
[----:B------:R-:W-:Y:S01]  /*46800*/  ISETP.LT.AND P1, PT, R246, UR44, !P0 ;  /* 0x0000002cf6007c0c */ /* 0x000fe2000c721270 */
[----:B------:R-:W-:Y:S01]  /*46810*/  VIADD R91, R6, 0x106 ;  /* 0x00000106065b7836 */ /* 0x000fe20000000000 */
[----:B------:R-:W-:Y:S01]  /*46820*/  LOP3.LUT R20, R20, 0xf7ffffff, RZ, 0xc0, !PT ;  /* 0xf7ffffff14147812 */ /* 0x000fe200078ec0ff */
[----:B------:R-:W3:Y:S01]  /*46830*/  LDL.LU R246, [R1+0x1970] ;  /* 0x0019700001f67983 */ /* 0x000ee20000300800 */
[----:B------:R-:W-:Y:S01]  /*46840*/  VIADD R89, R6, 0x107 ;  /* 0x0000010706597836 */ /* 0x000fe20000000000 */
[----:B------:R-:W-:Y:S01]  /*46850*/  ULDC UR44, c[0x0][0x22c] ;  /* 0x00008b00002c7ab9 */ /* 0x000fe20000000800 */
[----:B------:R-:W-:-:S02]  /*46860*/  @P2 LOP3.LUT R20, R20, 0x8000000, RZ, 0xfc, !PT ;  /* 0x0800000014142812 */ /* 0x000fc400078efcff */
        /* <DEDUP_REMOVED lines=38> */
[----:B------:R-:W4:Y:S01]  /*46ad0*/  LDL.LU R25, [R1+0x1958] ;  /* 0x0019580001197983 */ /* 0x000f220000300800 */
[----:B------:R-:W-:Y:S01]  /*46ae0*/  VIADD R52, R6, 0x113 ;  /* 0x0000011306347836 */ /* 0x000fe20000000000 */
[----:B------:R-:W-:Y:S01]  /*46af0*/  ULDC UR38, c[0x0][0x22c] ;  /* 0x00008b0000267ab9 */ /* 0x000fe20000000800 */
[----:B------:R-:W-:-:S02]  /*46b00*/  @P2 LOP3.LUT R20, R20, 0x200000, RZ, 0xfc, !PT ;  /* 0x0020000014142812 */ /* 0x000fc400078efcff */
[----:B------:R-:W-:Y:S01]  /*46b10*/  ISETP.LT.AND P2, PT, R92, UR37, !P0 ;  /* 0x000000255c007c0c */ /* 0x000fe2000c741270 */
[----:B------:R-:W-:Y:S01]  /*46b20*/  VIADD R53, R6, 0x114 ;  /* 0x0000011406357836 */ /* 0x000fe20000000000 */
[----:B------:R-:W-:Y:S01]  /*46b30*/  LOP3.LUT R20, R20, 0xffefffff, RZ, 0xc0, !PT ;  /* 0xffefffff14147812 */ /* 0x000fe200078ec0ff */
[----:B------:R-:W2:Y:S01]  /*46b40*/  LDL.LU R92, [R1+0x1954] ;  /* 0x00195400015c7983 */ /* 0x000ea20000300800 */
[----:B------:R-:W-:Y:S01]  /*46b50*/  VIADD R54, R6, 0x115 ;  /* 0x0000011506367836 */ /* 0x000fe20000000000 */
[----:B------:R-:W-:Y:S01]  /*46b60*/  ULDC UR37, c[0x0][0x22c] ;  /* 0x00008b0000257ab9 */ /* 0x000fe20000000800 */
[----:B------:R-:W-:-:S04]  /*46b70*/  @P1 LOP3.LUT R20, R20, 0x100000, RZ, 0xfc, !PT ;  /* 0x0010000014141812 */ /* 0x000fc800078efcff */
[----:B------:R-:W-:Y:S02]  /*46b80*/  LOP3.LUT R20, R20, 0xfff7ffff, RZ, 0xc0, !PT ;  /* 0xfff7ffff14147812 */ /* 0x000fe400078ec0ff */
[----:B------:R-:W-:Y:S01]  /*46b90*/  ISETP.LT.AND P1, PT, R94, UR36, !P0 ;  /* 0x000000245e007c0c */ /* 0x000fe2000c721270 */
[----:B------:R-:W-:Y:S01]  /*46ba0*/  VIADD R55, R6, 0x116 ;  /* 0x0000011606377836 */ /* 0x000fe20000000000 */
[----:B------:R-:W-:Y:S01]  /*46bb0*/  @P2 LOP3.LUT R20, R20, 0x80000, RZ, 0xfc, !PT ;  /* 0x0008000014142812 */ /* 0x000fe200078efcff */
[----:B------:R-:W3:Y:S01]  /*46bc0*/  LDL.LU R94, [R1+0x1950] ;  /* 0x00195000015e7983 */ /* 0x000ee20000300800 */
[----:B------:R-:W-:Y:S01]  /*46bd0*/  ISETP.LT.AND P2, PT, R21, UR35, !P0 ;  /* 0x0000002315007c0c */ /* 0x000fe2000c741270 */
[----:B------:R-:W-:Y:S01]  /*46be0*/  VIADD R56, R6, 0x117 ;  /* 0x0000011706387836 */ /* 0x000fe20000000000 */
[----:B------:R-:W-:Y:S01]  /*46bf0*/  LOP3.LUT R20, R20, 0xfffbffff, RZ, 0xc0, !PT ;  /* 0xfffbffff14147812 */ /* 0x000fe200078ec0ff */
[----:B------:R-:W4:Y:S01]  /*46c00*/  LDL.LU R21, [R1+0x194c] ;  /* 0x00194c0001157983 */ /* 0x000f220000300800 */
[C---:B------:R-:W-:Y:S01]  /*46c10*/  VIADD R57, R6.reuse, 0x118 ;  /* 0x0000011806397836 */ /* 0x040fe20000000000 */
[----:B------:R-:W-:Y:S01]  /*46c20*/  ULDC UR36, c[0x0][0x22c] ;  /* 0x00008b0000247ab9 */ /* 0x000fe20000000800 */
[----:B------:R-:W-:Y:S01]  /*46c30*/  VIADD R58, R6, 0x119 ;  /* 0x00000119063a7836 */ /* 0x000fe20000000000 */
[----:B------:R-:W-:-:S02]  /*46c40*/  ULDC UR35, c[0x0][0x22c] ;  /* 0x00008b0000237ab9 */ /* 0x000fc40000000800 */
[----:B------:R-:W-:Y:S02]  /*46c50*/  @P1 LOP3.LUT R20, R20, 0x40000, RZ, 0xfc, !PT ;  /* 0x0004000014141812 */ /* 0x000fe400078efcff */
[----:B------:R-:W-:Y:S01]  /*46c60*/  ISETP.LT.AND P1, PT, R22, UR34, !P0 ;  /* 0x0000002216007c0c */ /* 0x000fe2000c721270 */
[----:B------:R-:W-:Y:S01]  /*46c70*/  VIADD R59, R6, 0x11a ;  /* 0x0000011a063b7836 */ /* 0x000fe20000000000 */
[----:B------:R-:W-:Y:S01]  /*46c80*/  LOP3.LUT R20, R20, 0xfffdffff, RZ, 0xc0, !PT ;  /* 0xfffdffff14147812 */ /* 0x000fe200078ec0ff */
[----:B------:R-:W2:Y:S01]  /*46c90*/  LDL.LU R22, [R1+0x1948] ;  /* 0x0019480001167983 */ /* 0x000ea20000300800 */
        /* <DEDUP_REMOVED lines=13> */
[----:B------:R-:W-:Y:S01]  /*46d70*/  VIADD R64, R6, 0x11f ;  /* 0x0000011f06407836 */ /* 0x000fe20000000000 */
[----:B------:R-:W-:Y:S01]  /*46d80*/  MOV R96, UR5 ;  /* 0x0000000500607c02 */ /* 0x000fe20008000f00 */
[----:B------:R-:W-:Y:S01]  /*46d90*/  ULDC UR5, c[0x0][0x22c] ;  /* 0x00008b0000057ab9 */ /* 0x000fe20000000800 */
[----:B------:R-:W-:Y:S01]  /*46da0*/  @P2 LOP3.LUT R20, R20, 0x8000, RZ, 0xfc, !PT ;  /* 0x0000800014142812 */ /* 0x000fe200078efcff */
[----:B------:R-:W-:Y:S01]  /*46db0*/  VIADD R65, R6, 0x120 ;  /* 0x0000012006417836 */ /* 0x000fe20000000000 */
[----:B------:R-:W-:Y:S02]  /*46dc0*/  ULDC UR32, c[0x0][0x22c] ;  /* 0x00008b0000207ab9 */ /* 0x000fe40000000800 */
[----:B------:R-:W-:-:S04]  /*46dd0*/  LOP3.LUT R20, R20, 0xffffbfff, RZ, 0xc0, !PT ;  /* 0xffffbfff14147812 */ /* 0x000fc800078ec0ff */
[----:B------:R-:W-:Y:S02]  /*46de0*/  @P1 LOP3.LUT R20, R20, 0x4000, RZ, 0xfc, !PT ;  /* 0x0000400014141812 */ /* 0x000fe400078efcff */
[----:B------:R-:W-:Y:S01]  /*46df0*/  ISETP.LT.AND P1, PT, R98, UR31, !P0 ;  /* 0x0000001f62007c0c */ /* 0x000fe2000c721270 */
[----:B------:R-:W-:Y:S01]  /*46e00*/  VIADD R66, R6, 0x121 ;  /* 0x0000012106427836 */ /* 0x000fe20000000000 */
[----:B------:R-:W-:Y:S01]  /*46e10*/  LOP3.LUT R20, R20, 0xffffdfff, RZ, 0xc0, !PT ;  /* 0xffffdfff14147812 */ /* 0x000fe200078ec0ff */
[C---:B------:R-:W-:Y:S01]  /*46e20*/  VIADD R67, R6.reuse, 0x122 ;  /* 0x0000012206437836 */ /* 0x040fe20000000000 */
[----:B------:R-:W-:Y:S01]  /*46e30*/  MOV R98, UR4 ;  /* 0x0000000400627c02 */ /* 0x000fe20008000f00 */
[----:B------:R-:W-:Y:S01]  /*46e40*/  ULDC UR4, c[0x0][0x22c] ;  /* 0x00008b0000047ab9 */ /* 0x000fe20000000800 */
[----:B------:R-:W-:Y:S01]  /*46e50*/  VIADD R68, R6, 0x123 ;  /* 0x0000012306447836 */ /* 0x000fe20000000000 */
[----:B------:R-:W-:-:S06]  /*46e60*/  ULDC UR31, c[0x0][0x22c] ;  /* 0x00008b00001f7ab9 */ /* 0x000fcc0000000800 */
[----:B------:R-:W-:Y:S02]  /*46e70*/  @P1 LOP3.LUT R20, R20, 0x2000, RZ, 0xfc, !PT ;  /* 0x0000200014141812 */ /* 0x000fe400078efcff */
[----:B------:R-:W-:Y:S01]  /*46e80*/  ISETP.LT.AND P1, PT, R100, UR30, !P0 ;  /* 0x0000001e64007c0c */ /* 0x000fe2000c721270 */
[----:B------:R-:W-:Y:S01]  /*46e90*/  VIADD R69, R6, 0x124 ;  /* 0x0000012406457836 */ /* 0x000fe20000000000 */
[----:B------:R-:W-:Y:S01]  /*46ea0*/  LOP3.LUT R20, R20, 0xffffefff, RZ, 0xc0, !PT ;  /* 0xffffefff14147812 */ /* 0x000fe200078ec0ff */
[----:B------:R-:W-:Y:S01]  /*46eb0*/  VIADD R70, R6, 0x125 ;  /* 0x0000012506467836 */ /* 0x000fe20000000000 */
[----:B------:R-:W-:Y:S01]  /*46ec0*/  MOV R100, UR61 ;  /* 0x0000003d00647c02 */ /* 0x000fe20008000f00 */
[----:B------:R-:W-:Y:S01]  /*46ed0*/  ULDC UR61, c[0x0][0x22c] ;  /* 0x00008b00003d7ab9 */ /* 0x000fe20000000800 */
[----:B------:R-:W-:Y:S01]  /*46ee0*/  ISETP.LT.AND P2, PT, R125, UR4, !P0 ;  /* 0x000000047d007c0c */ /* 0x000fe2000c741270 */
[----:B------:R-:W-:Y:S01]  /*46ef0*/  ULDC UR4, c[0x0][0x22c] ;  /* 0x00008b0000047ab9 */ /* 0x000fe20000000800 */
[----:B------:R-:W-:-:S05]  /*46f00*/  ULDC UR30, c[0x0][0x22c] ;  /* 0x00008b00001e7ab9 */ /* 0x000fca0000000800 */
        /* <DEDUP_REMOVED lines=9> */
[----:B------:R-:W-:Y:S01]  /*46fa0*/  ULDC UR28, c[0x0][0x22c] ;  /* 0x00008b00001c7ab9 */ /* 0x000fe20000000800 */
[----:B------:R-:W-:Y:S01]  /*46fb0*/  MOV R102, UR60 ;  /* 0x0000003c00667c02 */ /* 0x000fe20008000f00 */
[----:B------:R-:W-:Y:S01]  /*46fc0*/  ULDC UR60, c[0x0][0x22c] ;  /* 0x00008b00003c7ab9 */ /* 0x000fe20000000800 */
[----:B------:R-:W-:Y:S01]  /*46fd0*/  ISETP.LT.AND P3, PT, R126, UR61, !P0 ;  /* 0x0000003d7e007c0c */ /* 0x000fe2000c761270 */
[----:B------:R-:W-:Y:S01]  /*46fe0*/  ULDC UR61, c[0x0][0x22c] ;  /* 0x00008b00003d7ab9 */ /* 0x000fe20000000800 */
[----:B------:R-:W-:Y:S01]  /*46ff0*/  VIADD R73, R6, 0x128 ;  /* 0x0000012806497836 */ /* 0x000fe20000000000 */
[----:B------:R-:W3:Y:S04]  /*47000*/  LDL.LU R151, [R1+0x1940] ;  /* 0x0019400001977983 */ /* 0x000ee80000300800 */
[----:B------:R-:W-:-:S02]  /*47010*/  @P1 LOP3.LUT R20, R20, 0x400, RZ, 0xfc, !PT ;  /* 0x0000040014141812 */ /* 0x000fc400078efcff */
[----:B------:R-:W-:Y:S01]  /*47020*/  ISETP.LT.AND P1, PT, R150, UR27, !P0 ;  /* 0x0000001b96007c0c */ /* 0x000fe2000c721270 */
[----:B------:R-:W-:Y:S01]  /*47030*/  ULDC UR27, c[0x0][0x22c] ;  /* 0x00008b00001b7ab9 */ /* 0x000fe20000000800 */
[----:B------:R-:W-:Y:S01]  /*47040*/  LOP3.LUT R20, R20, 0xfffffdff, RZ, 0xc0, !PT ;  /* 0xfffffdff14147812 */ /* 0x000fe200078ec0ff */
[----:B------:R-:W-:Y:S01]  /*47050*/  VIADD R74, R6, 0x129 ;  /* 0x00000129064a7836 */ /* 0x000fe20000000000 */
[----:B------:R-:W3:Y:S09]  /*47060*/  LDL.LU R150, [R1+0x193c] ;  /* 0x00193c0001967983 */ /* 0x000ef20000300800 */
        /* <DEDUP_REMOVED lines=57> */
[----:B------:R-:W-:Y:S01]  /*47400*/  VIADD R84, R6, 0x133 ;  /* 0x0000013306547836 */ /* 0x000fe20000000000 */
[----:B------:R-:W3:Y:S01]  /*47410*/  LDL.LU R140, [R1+0x1914] ;  /* 0x00191400018c7983 */ /* 0x000ee20000300800 */
[----:B----4-:R-:W-:-:S09]  /*47420*/  LOP3.LUT R21, R21, 0x7fffffff, RZ, 0xc0, !PT ;  /* 0x7fffffff15157812 */ /* 0x010fd200078ec0ff */
[----:B------:R-:W-:Y:S02]  /*47430*/  @P1 LOP3.LUT R21, R21, 0x80000000, RZ, 0xfc, !PT ;  /* 0x8000000015151812 */ /* 0x000fe400078efcff */
[----:B------:R-:W-:Y:S01]  /*47440*/  ISETP.LT.AND P1, PT, R139, UR16, !P0 ;  /* 0x000000108b007c0c */ /* 0x000fe2000c721270 */
[----:B------:R-:W-:Y:S01]  /*47450*/  ULDC UR16, c[0x0][0x22c] ;  /* 0x00008b0000107ab9 */ /* 0x000fe20000000800 */
[----:B------:R-:W-:Y:S01]  /*47460*/  LOP3.LUT R21, R21, 0xbfffffff, RZ, 0xc0, !PT ;  /* 0xbfffffff15157812 */ /* 0x000fe200078ec0ff */
[C---:B------:R-:W-:Y:S01]  /*47470*/  VIADD R85, R6.reuse, 0x134 ;  /* 0x0000013406557836 */ /* 0x040fe20000000000 */
[----:B------:R-:W-:Y:S01]  /*47480*/  LOP3.LUT R25, R25, 0x7fffffff, RZ, 0xc0, !PT ;  /* 0x7fffffff19197812 */ /* 0x000fe200078ec0ff */
[----:B------:R-:W-:Y:S01]  /*47490*/  VIADD R86, R6, 0x135 ;  /* 0x0000013506567836 */ /* 0x000fe20000000000 */
[----:B--2---:R-:W-:Y:S01]  /*474a0*/  LOP3.LUT R22, R22, 0x7fffffff, RZ, 0xc0, !PT ;  /* 0x7fffffff16167812 */ /* 0x004fe200078ec0ff */
[----:B------:R-:W-:Y:S01]  /*474b0*/  VIADD R87, R6, 0x136 ;  /* 0x0000013606577836 */ /* 0x000fe20000000000 */
[----:B------:R-:W2:Y:S05]  /*474c0*/  LDL.LU R139, [R1+0x1910] ;  /* 0x00191000018b7983 */ /* 0x000eaa0000300800 */
[----:B------:R-:W-:-:S02]  /*474d0*/  @P1 LOP3.LUT R21, R21, 0x40000000, RZ, 0xfc, !PT ;  /* 0x4000000015151812 */ /* 0x000fc400078efcff */
[----:B------:R-:W-:Y:S01]  /*474e0*/  ISETP.LT.AND P1, PT, R138, UR15, !P0 ;  /* 0x0000000f8a007c0c */ /* 0x000fe2000c721270 */
[----:B------:R-:W-:Y:S01]  /*474f0*/  ULDC UR15, c[0x0][0x22c] ;  /* 0x00008b00000f7ab9 */ /* 0x000fe20000000800 */
[----:B------:R-:W-:Y:S01]  /*47500*/  LOP3.LUT R21, R21, 0xdfffffff, RZ, 0xc0, !PT ;  /* 0xdfffffff15157812 */ /* 0x000fe200078ec0ff */
[C---:B------:R-:W-:Y:S02]  /*47510*/  VIADD R88, R6.reuse, 0x137 ;  /* 0x0000013706587836 */ /* 0x040fe40000000000 */
[C---:B------:R-:W-:Y:S02]  /*47520*/  VIADD R90, R6.reuse, 0x138 ;  /* 0x00000138065a7836 */ /* 0x040fe40000000000 */
[C---:B------:R-:W-:Y:S02]  /*47530*/  VIADD R152, R6.reuse, 0x139 ;  /* 0x0000013906987836 */ /* 0x040fe40000000000 */
[C---:B------:R-:W-:Y:S02]  /*47540*/  VIADD R153, R6.reuse, 0x13a ;  /* 0x0000013a06997836 */ /* 0x040fe40000000000 */
[----:B------:R-:W-:-:S02]  /*47550*/  VIADD R154, R6, 0x13b ;  /* 0x0000013b069a7836 */ /* 0x000fc40000000000 */
[C---:B------:R-:W-:Y:S01]  /*47560*/  VIADD R155, R6.reuse, 0x13c ;  /* 0x0000013c069b7836 */ /* 0x040fe20000000000 */
[----:B------:R-:W-:Y:S01]  /*47570*/  @P1 LOP3.LUT R21, R21, 0x20000000, RZ, 0xfc, !PT ;  /* 0x2000000015151812 */ /* 0x000fe200078efcff */
[C---:B------:R-:W-:Y:S01]  /*47580*/  VIADD R156, R6.reuse, 0x13d ;  /* 0x0000013d069c7836 */ /* 0x040fe20000000000 */
[----:B------:R-:W-:Y:S01]  /*47590*/  ISETP.LT.AND P1, PT, R137, UR14, !P0 ;  /* 0x0000000e89007c0c */ /* 0x000fe2000c721270 */
[----:B------:R-:W-:Y:S01]  /*475a0*/  ULDC UR14, c[0x0][0x22c] ;  /* 0x00008b00000e7ab9 */ /* 0x000fe20000000800 */
[----:B------:R-:W-:Y:S01]  /*475b0*/  LOP3.LUT R21, R21, 0xefffffff, RZ, 0xc0, !PT ;  /* 0xefffffff15157812 */ /* 0x000fe200078ec0ff */
[C---:B------:R-:W-:Y:S01]  /*475c0*/  VIADD R157, R6.reuse, 0x13e ;  /* 0x0000013e069d7836 */ /* 0x040fe20000000000 */
[----:B---3--:R-:W-:Y:S01]  /*475d0*/  LOP3.LUT R17, R17, 0x7fffffff, RZ, 0xc0, !PT ;  /* 0x7fffffff11117812 */ /* 0x008fe200078ec0ff */
[C---:B------:R-:W-:Y:S01]  /*475e0*/  VIADD R158, R6.reuse, 0x13f ;  /* 0x0000013f069e7836 */ /* 0x040fe20000000000 */
[----:B------:R-:W3:Y:S01]  /*475f0*/  LDL.LU R138, [R1+0x190c] ;  /* 0x00190c00018a7983 */ /* 0x000ee20000300800 */
[----:B------:R-:W-:-:S02]  /*47600*/  VIADD R159, R6, 0x140 ;  /* 0x00000140069f7836 */ /* 0x000fc40000000000 */
[----:B------:R-:W-:Y:S01]  /*47610*/  VIADD R160, R6, 0x141 ;  /* 0x0000014106a07836 */ /* 0x000fe20000000000 */
[----:B------:R-:W4:Y:S03]  /*47620*/  LDL.LU R137, [R1+0x1908] ;  /* 0x0019080001897983 */ /* 0x000f260000300800 */
[----:B------:R-:W-:Y:S02]  /*47630*/  @P1 LOP3.LUT R21, R21, 0x10000000, RZ, 0xfc, !PT ;  /* 0x1000000015151812 */ /* 0x000fe400078efcff */
        /* <DEDUP_REMOVED lines=10> */
[----:B------:R-:W2:Y:S09]  /*476e0*/  LDL.LU R135, [R1+0x1900] ;  /* 0x0019000001877983 */ /* 0x000eb20000300800 */
        /* <DEDUP_REMOVED lines=11> */
[----:B------:R-:W4:Y:S09]  /*477a0*/  LDL.LU R133, [R1+0x18f8] ;  /* 0x0018f80001857983 */ /* 0x000f320000300800 */
        /* <DEDUP_REMOVED lines=28> */
[----:B------:R-:W3:Y:S10]  /*47970*/  LDL.LU R128, [R1+0x18e4] ;  /* 0x0018e40001807983 */ /* 0x000ef40000300800 */
[----:B------:R-:W-:-:S02]  /*47980*/  @P1 LOP3.LUT R21, R21, 0x80000, RZ, 0xfc, !PT ;  /* 0x0008000015151812 */ /* 0x000fc400078efcff */
[----:B------:R-:W-:Y:S01]  /*47990*/  ISETP.LT.AND P1, PT, R127, UR60, !P0 ;  /* 0x0000003c7f007c0c */ /* 0x000fe2000c721270 */
[----:B------:R-:W-:Y:S01]  /*479a0*/  ULDC UR60, c[0x0][0x22c] ;  /* 0x00008b00003c7ab9 */ /* 0x000fe20000000800 */
[----:B------:R-:W-:Y:S01]  /*479b0*/  LOP3.LUT R21, R21, 0xfffbffff, RZ, 0xc0, !PT ;  /* 0xfffbffff15157812 */ /* 0x000fe200078ec0ff */
[----:B------:R-:W3:Y:S04]  /*479c0*/  LDL.LU R127, [R1+0x18e0] ;  /* 0x0018e000017f7983 */ /* 0x000ee80000300800 */
[----:B------:R-:W3:Y:S04]  /*479d0*/  LDL.LU R126, [R1+0x18dc] ;  /* 0x0018dc00017e7983 */ /* 0x000ee80000300800 */
[----:B------:R-:W3:Y:S02]  /*479e0*/  LDL.LU R125, [R1+0x18d8] ;  /* 0x0018d800017d7983 */ /* 0x000ee40000300800 */
[----:B------:R-:W-:-:S04]  /*479f0*/  @P1 LOP3.LUT R21, R21, 0x40000, RZ, 0xfc, !PT ;  /* 0x0004000015151812 */ /* 0x000fc800078efcff */
[----:B------:R-:W-:-:S04]  /*47a00*/  LOP3.LUT R21, R21, 0xfffdffff, RZ, 0xc0, !PT ;  /* 0xfffdffff15157812 */ /* 0x000fc800078ec0ff */
[----:B------:R-:W-:Y:S02]  /*47a10*/  @P3 LOP3.LUT R21, R21, 0x20000, RZ, 0xfc, !PT ;  /* 0x0002000015153812 */ /* 0x000fe400078efcff */
[----:B------:R-:W-:Y:S01]  /*47a20*/  ISETP.LT.AND P1, PT, R124, UR5, !P0 ;  /* 0x000000057c007c0c */ /* 0x000fe2000c721270 */
[----:B------:R-:W-:Y:S01]  /*47a30*/  ULDC UR5, c[0x0][0x22c] ;  /* 0x00008b0000057ab9 */ /* 0x000fe20000000800 */
[----:B------:R-:W-:Y:S01]  /*47a40*/  LOP3.LUT R21, R21, 0xfffeffff, RZ, 0xc0, !PT ;  /* 0xfffeffff15157812 */ /* 0x000fe200078ec0ff */
[----:B------:R-:W3:Y:S03]  /*47a50*/  LDL.LU R124, [R1+0x18d4] ;  /* 0x0018d400017c7983 */ /* 0x000ee60000300800 */
[----:B------:R-:W-:-:S04]  /*47a60*/  @P2 LOP3.LUT R21, R21, 0x10000, RZ, 0xfc, !PT ;  /* 0x0001000015152812 */ /* 0x000fc800078efcff */
[----:B------:R-:W-:-:S04]  /*47a70*/  LOP3.LUT R21, R21, 0xffff7fff, RZ, 0xc0, !PT ;  /* 0xffff7fff15157812 */ /* 0x000fc800078ec0ff */
[----:B------:R-:W-:Y:S02]  /*47a80*/  @P1 LOP3.LUT R21, R21, 0x8000, RZ, 0xfc, !PT ;  /* 0x0000800015151812 */ /* 0x000fe400078efcff */
[----:B------:R-:W-:Y:S01]  /*47a90*/  ISETP.LT.AND P1, PT, R123, UR60, !P0 ;  /* 0x0000003c7b007c0c */ /* 0x000fe2000c721270 */
[----:B------:R-:W-:Y:S01]  /*47aa0*/  ULDC UR60, c[0x0][0x22c] ;  /* 0x00008b00003c7ab9 */ /* 0x000fe20000000800 */
[----:B------:R-:W-:Y:S01]  /*47ab0*/  ISETP.LT.AND P3, PT, R122, UR61, !P0 ;  /* 0x0000003d7a007c0c */ /* 0x000fe2000c761270 */
[----:B------:R-:W-:Y:S01]  /*47ac0*/  ULDC UR61, c[0x0][0x22c] ;  /* 0x00008b00003d7ab9 */ /* 0x000fe20000000800 */
[----:B------:R-:W-:Y:S01]  /*47ad0*/  LOP3.LUT R21, R21, 0xffffbfff, RZ, 0xc0, !PT ;  /* 0xffffbfff15157812 */ /* 0x000fe200078ec0ff */
[----:B------:R-:W3:Y:S01]  /*47ae0*/  LDL.LU R123, [R1+0x18d0] ;  /* 0x0018d000017b7983 */ /* 0x000ee20000300800 */
[----:B------:R-:W-:Y:S01]  /*47af0*/  ISETP.LT.AND P2, PT, R121, UR4, !P0 ;  /* 0x0000000479007c0c */ /* 0x000fe2000c741270 */
[----:B------:R-:W-:Y:S01]  /*47b00*/  ULDC UR4, c[0x0][0x22c] ;  /* 0x00008b0000047ab9 */ /* 0x000fe20000000800 */
[----:B------:R-:W-:Y:S01]  /*47b10*/  VIADD R169, R6, 0x14a ;  /* 0x0000014a06a97836 */ /* 0x000fe20000000000 */
[----:B------:R-:W3:Y:S04]  /*47b20*/  LDL.LU R122, [R1+0x18cc] ;  /* 0x0018cc00017a7983 */ /* 0x000ee80000300800 */
[----:B------:R-:W-:Y:S01]  /*47b30*/  @P1 LOP3.LUT R21, R21, 0x4000, RZ, 0xfc, !PT ;  /* 0x0000400015151812 */ /* 0x000fe200078efcff */
[----:B------:R-:W3:Y:S03]  /*47b40*/  LDL.LU R121, [R1+0x18c8] ;  /* 0x0018c80001797983 */ /* 0x000ee60000300800 */
        /* <DEDUP_REMOVED lines=16> */
[----:B------:R-:W-:Y:S02]  /*47c50*/  ULDC UR4, c[0x0][0x22c] ;  /* 0x00008b0000047ab9 */ /* 0x000fe40000000800 */
        /* <DEDUP_REMOVED lines=35> */
[----:B------:R-:W-:Y:S01]  /*47e90*/  LOP3.LUT R21, R21, 0xfffffffb, RZ, 0xc0, !PT ;  /* 0xfffffffb15157812 */ /* 0x000fe200078ec0ff */
[----:B------:R-:W2:Y:S01]  /*47ea0*/  LDL.LU R111, [R1+0x18a0] ;  /* 0x0018a000016f7983 */ /* 0x000ea20000300800 */
[----:B------:R-:W-:Y:S01]  /*47eb0*/  ISETP.LT.AND P3, PT, R110, UR61, !P0 ;  /* 0x0000003d6e007c0c */ /* 0x000fe2000c761270 */
[----:B------:R-:W-:Y:S01]  /*47ec0*/  ULDC UR61, c[0x0][0x22c] ;  /* 0x00008b00003d7ab9 */ /* 0x000fe20000000800 */
[----:B------:R-:W-:Y:S01]  /*47ed0*/  ISETP.LT.AND P2, PT, R109, UR4, !P0 ;  /* 0x000000046d007c0c */ /* 0x000fe2000c741270 */
[----:B------:R-:W-:Y:S01]  /*47ee0*/  ULDC UR4, c[0x0][0x22c] ;  /* 0x00008b0000047ab9 */ /* 0x000fe20000000800 */
[----:B------:R-:W3:Y:S04]  /*47ef0*/  LDL.LU R110, [R1+0x189c] ;  /* 0x00189c00016e7983 */ /* 0x000ee80000300800 */
[----:B------:R-:W4:Y:S01]  /*47f00*/  LDL.LU R109, [R1+0x1898] ;  /* 0x00189800016d7983 */ /* 0x000f220000300800 */
        /* <DEDUP_REMOVED lines=8> */
[----:B------:R-:W-:Y:S01]  /*47f90*/  @P3 LOP3.LUT R21, R21, 0x2, RZ, 0xfc, !PT ;  /* 0x0000000215153812 */ /* 0x000fe200078efcff */
[----:B------:R-:W2:Y:S01]  /*47fa0*/  LDL.LU R107, [R1+0x1890] ;  /* 0x00189000016b7983 */ /* 0x000ea20000300800 */
[----:B------:R-:W-:Y:S01]  /*47fb0*/  ISETP.LT.AND P3, PT, R106, UR61, !P0 ;  /* 0x0000003d6a007c0c */ /* 0x000fe2000c761270 */
[----:B------:R-:W-:Y:S01]  /*47fc0*/  ULDC UR61, c[0x0][0x22c] ;  /* 0x00008b00003d7ab9 */ /* 0x000fe20000000800 */
[----:B------:R-:W-:Y:S01]  /*47fd0*/  LOP3.LUT R22, R22, 0xbfffffff, RZ, 0xc0, !PT ;  /* 0xbfffffff16167812 */ /* 0x000fe200078ec0ff */
[----:B------:R-:W3:Y:S01]  /*47fe0*/  LDL.LU R106, [R1+0x188c] ;  /* 0x00188c00016a7983 */ /* 0x000ee20000300800 */
[----:B------:R-:W-:-:S05]  /*47ff0*/  LOP3.LUT R21, R21, 0xfffffffe, RZ, 0xc0, !PT ;  /* 0xfffffffe15157812 */ /* 0x000fca00078ec0ff */
[----:B------:R-:W-:Y:S02]  /*48000*/  @P1 LOP3.LUT R22, R22, 0x40000000, RZ, 0xfc, !PT ;  /* 0x4000000016161812 */ /* 0x000fe400078efcff */
[----:B------:R-:W-:Y:S02]  /*48010*/  @P2 LOP3.LUT R21, R21, 0x1, RZ, 0xfc, !PT ;  /* 0x0000000115152812 */ /* 0x000fe400078efcff */
[----:B------:R-:W-:Y:S01]  /*48020*/  ISETP.LT.AND P2, PT, R105, UR4, !P0 ;  /* 0x0000000469007c0c */ /* 0x000fe2000c741270 */
[----:B------:R-:W-:Y:S01]  /*48030*/  ULDC UR4, c[0x0][0x22c] ;  /* 0x00008b0000047ab9 */ /* 0x000fe20000000800 */
[----:B------:R-:W-:Y:S01]  /*48040*/  LOP3.LUT R22, R22, 0xdfffffff, RZ, 0xc0, !PT ;  /* 0xdfffffff16167812 */ /* 0x000fe200078ec0ff */
[----:B------:R-:W-:Y:S01]  /*48050*/  VIADD R171, R6, 0x14c ;  /* 0x0000014c06ab7836 */ /* 0x000fe20000000000 */
[----:B------:R-:W-:Y:S01]  /*48060*/  ISETP.LT.AND P1, PT, R104, UR5, !P0 ;  /* 0x0000000568007c0c */ /* 0x000fe2000c721270 */
[----:B------:R-:W-:Y:S01]  /*48070*/  ULDC UR5, c[0x0][0x22c] ;  /* 0x00008b0000057ab9 */ /* 0x000fe20000000800 */
[----:B------:R-:W-:Y:S01]  /*48080*/  @P3 LOP3.LUT R22, R22, 0x20000000, RZ, 0xfc, !PT ;  /* 0x2000000016163812 */ /* 0x000fe200078efcff */
[----:B------:R-:W4:Y:S03]  /*48090*/  LDL.LU R105, [R1+0x1888] ;  /* 0x0018880001697983 */ /* 0x000f260000300800 */
[----:B------:R-:W-:Y:S01]  /*480a0*/  LOP3.LUT R22, R22, 0xefffffff, RZ, 0xc0, !PT ;  /* 0xefffffff16167812 */ /* 0x000fe200078ec0ff */
[----:B------:R-:W3:Y:S03]  /*480b0*/  LDL.LU R104, [R1+0x1884] ;  /* 0x0018840001687983 */ /* 0x000ee60000300800 */
[----:B------:R-:W-:-:S02]  /*480c0*/  @P2 LOP3.LUT R22, R22, 0x10000000, RZ, 0xfc, !PT ;  /* 0x1000000016162812 */ /* 0x000fc400078efcff */
[----:B------:R-:W-:Y:S02]  /*480d0*/  ISETP.LT.AND P2, PT, R103, UR60, !P0 ;  /* 0x0000003c67007c0c */ /* 0x000fe4000c741270 */
[----:B------:R-:W-:Y:S01]  /*480e0*/  LOP3.LUT R22, R22, 0xf7ffffff, RZ, 0xc0, !PT ;  /* 0xf7ffffff16167812 */ /* 0x000fe200078ec0ff */
[----:B------:R-:W2:Y:S03]  /*480f0*/  LDL.LU R103, [R1+0x1880] ;  /* 0x0018800001677983 */ /* 0x000ea60000300800 */
[----:B------:R-:W-:Y:S02]  /*48100*/  @P1 LOP3.LUT R22, R22, 0x8000000, RZ, 0xfc, !PT ;  /* 0x0800000016161812 */ /* 0x000fe400078efcff */
[----:B------:R-:W-:Y:S02]  /*48110*/  ISETP.LT.AND P1, PT, R101, UR61, !P0 ;  /* 0x0000003d65007c0c */ /* 0x000fe4000c721270 */
[----:B------:R-:W-:-:S04]  /*48120*/  LOP3.LUT R22, R22, 0xfbffffff, RZ, 0xc0, !PT ;  /* 0xfbffffff16167812 */ /* 0x000fc800078ec0ff */
[----:B------:R-:W-:-:S04]  /*48130*/  @P2 LOP3.LUT R22, R22, 0x4000000, RZ, 0xfc, !PT ;  /* 0x0400000016162812 */ /* 0x000fc800078efcff */
[----:B------:R-:W-:Y:S02]  /*48140*/  LOP3.LUT R22, R22, 0xfdffffff, RZ, 0xc0, !PT ;  /* 0xfdffffff16167812 */ /* 0x000fe400078ec0ff */
[----:B------:R-:W-:Y:S02]  /*48150*/  ISETP.LT.AND P2, PT, R99, UR4, !P0 ;  /* 0x0000000463007c0c */ /* 0x000fe4000c741270 */
[----:B------:R-:W-:Y:S02]  /*48160*/  @P1 LOP3.LUT R22, R22, 0x2000000, RZ, 0xfc, !PT ;  /* 0x0200000016161812 */ /* 0x000fe400078efcff */
[----:B------:R-:W-:Y:S02]  /*48170*/  ISETP.LT.AND P1, PT, R97, UR5, !P0 ;  /* 0x0000000561007c0c */ /* 0x000fe4000c721270 */
[----:B------:R-:W-:Y:S02]  /*48180*/  R2UR UR5, R96 ;  /* 0x00000000600572ca */ /* 0x000fe400000e0000 */
[----:B------:R-:W-:-:S02]  /*48190*/  LOP3.LUT R22, R22, 0xfeffffff, RZ, 0xc0, !PT ;  /* 0xfeffffff16167812 */ /* 0x000fc400078ec0ff */
[----:B------:R-:W-:-:S03]  /*481a0*/  R2UR UR4, R98 ;  /* 0x00000000620472ca */ /* 0x000fc600000e0000 */
[----:B------:R-:W-:Y:S02]  /*481b0*/  @P2 LOP3.LUT R22, R22, 0x1000000, RZ, 0xfc, !PT ;  /* 0x0100000016162812 */ /* 0x000fe400078efcff */
[----:B------:R-:W-:Y:S02]  /*481c0*/  R2UR UR61, R100 ;  /* 0x00000000643d72ca */ /* 0x000fe400000e0000 */
[----:B------:R-:W-:Y:S02]  /*481d0*/  LOP3.LUT R22, R22, 0xff7fffff, RZ, 0xc0, !PT ;  /* 0xff7fffff16167812 */ /* 0x000fe400078ec0ff */
[----:B------:R-:W-:Y:S02]  /*481e0*/  ISETP.LT.AND P2, PT, R95, UR5, !P0 ;  /* 0x000000055f007c0c */ /* 0x000fe4000c741270 */
[----:B------:R-:W-:Y:S02]  /*481f0*/  @P1 LOP3.LUT R22, R22, 0x800000, RZ, 0xfc, !PT ;  /* 0x0080000016161812 */ /* 0x000fe400078efcff */
[----:B------:R-:W-:-:S02]  /*48200*/  ISETP.LT.AND P1, PT, R93, UR4, !P0 ;  /* 0x000000045d007c0c */ /* 0x000fc4000c721270 */
[----:B------:R-:W-:Y:S02]  /*48210*/  LOP3.LUT R22, R22, 0xffbfffff, RZ, 0xc0, !PT ;  /* 0xffbfffff16167812 */ /* 0x000fe400078ec0ff */
[----:B------:R-:W-:Y:S02]  /*48220*/  R2UR UR60, R102 ;  /* 0x00000000663c72ca */ /* 0x000fe400000e0000 */
[----:B------:R-:W3:Y:S03]  /*48230*/  LDL.LU R102, [R1+0x187c] ;  /* 0x00187c0001667983 */ /* 0x000ee60000300800 */
[----:B------:R-:W-:Y:S01]  /*48240*/  @P2 LOP3.LUT R22, R22, 0x400000, RZ, 0xfc, !PT ;  /* 0x0040000016162812 */ /* 0x000fe200078efcff */
[----:B------:R-:W4:Y:S01]  /*48250*/  LDL.LU R101, [R1+0x1878] ;  /* 0x0018780001657983 */ /* 0x000f220000300800 */
[----:B------:R-:W-:Y:S01]  /*48260*/  ISETP.LT.AND P2, PT, R91, UR61, !P0 ;  /* 0x0000003d5b007c0c */ /* 0x000fe2000c741270 */
[----:B------:R-:W-:Y:S01]  /*48270*/  VIADD R252, R6, 0x14d ;  /* 0x0000014d06fc7836 */ /* 0x000fe20000000000 */
[----:B------:R-:W-:Y:S01]  /*48280*/  LOP3.LUT R22, R22, 0xffdfffff, RZ, 0xc0, !PT ;  /* 0xffdfffff16167812 */ /* 0x000fe200078ec0ff */
[----:B------:R-:W3:Y:S01]  /*48290*/  LDL.LU R100, [R1+0x1874] ;  /* 0x0018740001647983 */ /* 0x000ee20000300800 */
[----:B------:R-:W-:Y:S01]  /*482a0*/  R2UR UR5, R94 ;  /* 0x000000005e0572ca */ /* 0x000fe200000e0000 */
[----:B------:R-:W-:Y:S01]  /*482b0*/  ULDC UR61, c[0x0][0x22c] ;  /* 0x00008b00003d7ab9 */ /* 0x000fe20000000800 */
[----:B------:R-:W-:Y:S01]  /*482c0*/  @P1 LOP3.LUT R22, R22, 0x200000, RZ, 0xfc, !PT ;  /* 0x0020000016161812 */ /* 0x000fe200078efcff */
[----:B------:R-:W2:Y:S01]  /*482d0*/  LDL.LU R99, [R1+0x1870] ;  /* 0x0018700001637983 */ /* 0x000ea20000300800 */
[----:B------:R-:W-:Y:S01]  /*482e0*/  ISETP.LT.AND P1, PT, R89, UR60, !P0 ;  /* 0x0000003c59007c0c */ /* 0x000fe2000c721270 */
[----:B------:R-:W-:Y:S01]  /*482f0*/  ULDC UR60, c[0x0][0x22c] ;  /* 0x00008b00003c7ab9 */ /* 0x000fe20000000800 */
[----:B------:R-:W-:Y:S01]  /*48300*/  LOP3.LUT R22, R22, 0xffefffff, RZ, 0xc0, !PT ;  /* 0xffefffff16167812 */ /* 0x000fe200078ec0ff */
[----:B------:R-:W3:Y:S03]  /*48310*/  LDL.LU R98, [R1+0x186c] ;  /* 0x00186c0001627983 */ /* 0x000ee60000300800 */
[----:B------:R-:W-:Y:S01]  /*48320*/  @P2 LOP3.LUT R22, R22, 0x100000, RZ, 0xfc, !PT ;  /* 0x0010000016162812 */ /* 0x000fe200078efcff */
[----:B------:R-:W4:Y:S01]  /*48330*/  LDL.LU R97, [R1+0x1868] ;  /* 0x0018680001617983 */ /* 0x000f220000300800 */
[----:B------:R-:W-:Y:S01]  /*48340*/  ISETP.LT.AND P2, PT, R2, UR59, !P0 ;  /* 0x0000003b02007c0c */ /* 0x000fe2000c741270 */
[----:B------:R-:W-:Y:S01]  /*48350*/  ULDC UR59, c[0x0][0x22c] ;  /* 0x00008b00003b7ab9 */ /* 0x000fe20000000800 */
[----:B------:R-:W-:Y:S01]  /*48360*/  LOP3.LUT R22, R22, 0xfff7ffff, RZ, 0xc0, !PT ;  /* 0xfff7ffff16167812 */ /* 0x000fe200078ec0ff */
[----:B------:R-:W3:Y:S03]  /*48370*/  LDL.LU R96, [R1+0x1864] ;  /* 0x0018640001607983 */ /* 0x000ee60000300800 */
[----:B------:R-:W-:Y:S01]  /*48380*/  @P1 LOP3.LUT R22, R22, 0x80000, RZ, 0xfc, !PT ;  /* 0x0008000016161812 */ /* 0x000fe200078efcff */
[----:B------:R-:W2:Y:S01]  /*48390*/  LDL.LU R95, [R1+0x1860] ;  /* 0x00186000015f7983 */ /* 0x000ea20000300800 */
[----:B------:R-:W-:-:S02]  /*483a0*/  ISETP.LT.AND P1, PT, R26, UR58, !P0 ;  /* 0x0000003a1a007c0c */ /* 0x000fc4000c721270 */
[----:B------:R-:W-:Y:S01]  /*483b0*/  LOP3.LUT R22, R22, 0xfffbffff, RZ, 0xc0, !PT ;  /* 0xfffbffff16167812 */ /* 0x000fe200078ec0ff */
[----:B------:R-:W3:Y:S01]  /*483c0*/  LDL.LU R94, [R1+0x185c] ;  /* 0x00185c00015e7983 */ /* 0x000ee20000300800 */
[----:B------:R-:W-:Y:S01]  /*483d0*/  R2UR UR4, R92 ;  /* 0x000000005c0472ca */ /* 0x000fe200000e0000 */
[----:B------:R-:W-:Y:S01]  /*483e0*/  VIADD R26, R6, 0x14f ;  /* 0x0000014f061a7836 */ /* 0x000fe20000000000 */
[----:B------:R-:W-:Y:S01]  /*483f0*/  @P2 LOP3.LUT R22, R22, 0x40000, RZ, 0xfc, !PT ;  /* 0x0004000016162812 */ /* 0x000fe200078efcff */
[----:B------:R-:W4:Y:S01]  /*48400*/  LDL.LU R93, [R1+0x1858] ;  /* 0x00185800015d7983 */ /* 0x000f220000300800 */
[----:B------:R-:W-:Y:S01]  /*48410*/  ISETP.LT.AND P2, PT, R27, UR57, !P0 ;  /* 0x000000391b007c0c */ /* 0x000fe2000c741270 */
[----:B------:R-:W-:Y:S01]  /*48420*/  ULDC UR58, c[0x0][0x22c] ;  /* 0x00008b00003a7ab9 */ /* 0x000fe20000000800 */
[----:B------:R-:W-:Y:S01]  /*48430*/  LOP3.LUT R22, R22, 0xfffdffff, RZ, 0xc0, !PT ;  /* 0xfffdffff16167812 */ /* 0x000fe200078ec0ff */
[----:B------:R-:W3:Y:S01]  /*48440*/  LDL.LU R92, [R1+0x1854] ;  /* 0x00185400015c7983 */ /* 0x000ee20000300800 */
[----:B------:R-:W-:Y:S01]  /*48450*/  VIADD R27, R6, 0x14e ;  /* 0x0000014e061b7836 */ /* 0x000fe20000000000 */
[----:B------:R-:W-:Y:S01]  /*48460*/  LOP3.LUT R3, R3, 0x7fffffff, RZ, 0xc0, !PT ;  /* 0x7fffffff03037812 */ /* 0x000fe200078ec0ff */
[----:B------:R-:W-:Y:S01]  /*48470*/  ULDC UR57, c[0x0][0x22c] ;  /* 0x00008b0000397ab9 */ /* 0x000fe20000000800 */
[----:B------:R-:W-:Y:S01]  /*48480*/  @P1 LOP3.LUT R22, R22, 0x20000, RZ, 0xfc, !PT ;  /* 0x0002000016161812 */ /* 0x000fe200078efcff */
[----:B------:R-:W2:Y:S01]  /*48490*/  LDL.LU R91, [R1+0x1850] ;  /* 0x00185000015b7983 */ /* 0x000ea20000300800 */
[----:B------:R-:W-:Y:S01]  /*484a0*/  ISETP.LT.AND P1, PT, R44, UR56, !P0 ;  /* 0x000000382c007c0c */ /* 0x000fe2000c721270 */
[----:B------:R-:W-:Y:S01]  /*484b0*/  ULDC UR56, c[0x0][0x22c] ;  /* 0x00008b0000387ab9 */ /* 0x000fe20000000800 */
[----:B------:R-:W-:Y:S01]  /*484c0*/  LOP3.LUT R22, R22, 0xfffeffff, RZ, 0xc0, !PT ;  /* 0xfffeffff16167812 */ /* 0x000fe200078ec0ff */
[----:B------:R-:W4:Y:S03]  /*484d0*/  LDL.LU R89, [R1+0x184c] ;  /* 0x00184c0001597983 */ /* 0x000f260000300800 */
[----:B------:R-:W-:-:S02]  /*484e0*/  @P2 LOP3.LUT R22, R22, 0x10000, RZ, 0xfc, !PT ;  /* 0x0001000016162812 */ /* 0x000fc400078efcff */
[----:B------:R-:W-:Y:S01]  /*484f0*/  ISETP.LT.AND P2, PT, R45, UR55, !P0 ;  /* 0x000000372d007c0c */ /* 0x000fe2000c741270 */
[----:B------:R-:W-:Y:S01]  /*48500*/  ULDC UR55, c[0x0][0x22c] ;  /* 0x00008b0000377ab9 */ /* 0x000fe20000000800 */
[----:B------:R-:W-:-:S04]  /*48510*/  LOP3.LUT R22, R22, 0xffff7fff, RZ, 0xc0, !PT ;  /* 0xffff7fff16167812 */ /* 0x000fc800078ec0ff */
[----:B------:R-:W-:Y:S02]  /*48520*/  @P1 LOP3.LUT R22, R22, 0x8000, RZ, 0xfc, !PT ;  /* 0x0000800016161812 */ /* 0x000fe400078efcff */
        /* <DEDUP_REMOVED lines=61> */
[----:B------:R-:W-:-:S04]  /*48900*/  ULDC UR39, c[0x0][0x22c] ;  /* 0x00008b0000277ab9 */ /* 0x000fc80000000800 */
        /* <DEDUP_REMOVED lines=136> */
[----:B------:R-:W-:Y:S02]  /*49190*/  ISETP.LT.AND P3, PT, R158, UR7, !P0 ;  /* 0x000000079e007c0c */ /* 0x000fe4000c761270 */
        /* <DEDUP_REMOVED lines=48> */
[----:B------:R-:W-:Y:S01]  /*494a0*/  LOP3.LUT R17, R17, 0xffffefff, RZ, 0xc0, !PT ;  /* 0xffffefff11117812 */ /* 0x000fe200078ec0ff */
[----:B------:R-:W-:-:S03]  /*494b0*/  VIADD R27, R6, 0x150 ;  /* 0x00000150061b7836 */ /* 0x000fc60000000000 */
        /* <DEDUP_REMOVED lines=37> */
[----:B------:R-:W-:Y:S01]  /*49710*/  ISETP.LT.AND P2, PT, R26, UR33, !P0 ;  /* 0x000000211a007c0c */ /* 0x000fe2000c741270 */
[C---:B------:R-:W-:Y:S01]  /*49720*/  VIADD R26, R6.reuse, 0x15b ;  /* 0x0000015b061a7836 */ /* 0x040fe20000000000 */
[----:B------:R-:W-:Y:S01]  /*49730*/  LOP3.LUT R17, R17, 0xfffffffb, RZ, 0xc0, !PT ;  /* 0xfffffffb11117812 */ /* 0x000fe200078ec0ff */
[----:B------:R-:W-:-:S03]  /*49740*/  VIADD R27, R6, 0x15a ;  /* 0x0000015a061b7836 */ /* 0x000fc60000000000 */
[----:B------:R-:W-:Y:S02]  /*49750*/  @P1 LOP3.LUT R17, R17, 0x4, RZ, 0xfc, !PT ;  /* 0x0000000411111812 */ /* 0x000fe400078efcff */
[----:B------:R-:W-:Y:S02]  /*49760*/  ISETP.LT.AND P1, PT, R26, UR35, !P0 ;  /* 0x000000231a007c0c */ /* 0x000fe4000c721270 */
[----:B------:R-:W-:Y:S01]  /*49770*/  ISETP.LT.AND P3, PT, R27, UR34, !P0 ;  /* 0x000000221b007c0c */ /* 0x000fe2000c761270 */
[----:B------:R-:W-:Y:S01]  /*49780*/  VIADD R27, R6, 0x15c ;  /* 0x0000015c061b7836 */ /* 0x000fe20000000000 */
[----:B------:R-:W-:-:S04]  /*49790*/  LOP3.LUT R17, R17, 0xfffffffd, RZ, 0xc0, !PT ;  /* 0xfffffffd11117812 */ /* 0x000fc800078ec0ff */
[----:B------:R-:W-:Y:S02]  /*497a0*/  @P2 LOP3.LUT R17, R17, 0x2, RZ, 0xfc, !PT ;  /* 0x0000000211112812 */ /* 0x000fe400078efcff */
[----:B------:R-:W-:Y:S01]  /*497b0*/  ISETP.LT.AND P2, PT, R27, UR36, !P0 ;  /* 0x000000241b007c0c */ /* 0x000fe2000c741270 */
[----:B------:R-:W-:Y:S01]  /*497c0*/  VIADD R26, R6, 0x15d ;  /* 0x0000015d061a7836 */ /* 0x000fe20000000000 */
[----:B------:R-:W-:Y:S02]  /*497d0*/  LOP3.LUT R17, R17, 0xfffffffe, RZ, 0xc0, !PT ;  /* 0xfffffffe11117812 */ /* 0x000fe400078ec0ff */
[----:B------:R-:W-:Y:S02]  /*497e0*/  @P1 LOP3.LUT R3, R3, 0x80000000, RZ, 0xfc, !PT ;  /* 0x8000000003031812 */ /* 0x000fe400078efcff */
[----:B------:R-:W-:Y:S02]  /*497f0*/  @P3 LOP3.LUT R17, R17, 0x1, RZ, 0xfc, !PT ;  /* 0x0000000111113812 */ /* 0x000fe400078efcff */
[----:B------:R-:W-:-:S02]  /*49800*/  ISETP.LT.AND P3, PT, R26, UR37, !P0 ;  /* 0x000000251a007c0c */ /* 0x000fc4000c761270 */
        /* <DEDUP_REMOVED lines=76> */
[----:B------:R-:W-:-:S04]  /*49cd0*/  LOP3.LUT R3, R3, 0xfffff7ff, RZ, 0xc0, !PT ;  /* 0xfffff7ff03037812 */ /* 0x000fc800078ec0ff */
[----:B------:R-:W-:-:S04]  /*49ce0*/  @P3 LOP3.LUT R3, R3, 0x800, RZ, 0xfc, !PT ;  /* 0x0000080003033812 */ /* 0x000fc800078efcff */
[----:B------:R-:W-:-:S04]  /*49cf0*/  LOP3.LUT R3, R3, 0xfffffbff, RZ, 0xc0, !PT ;  /* 0xfffffbff03037812 */ /* 0x000fc800078ec0ff */
[----:B------:R-:W-:Y:S02]  /*49d00*/  @P1 LOP3.LUT R3, R3, 0x400, RZ, 0xfc, !PT ;  /* 0x0000040003031812 */ /* 0x000fe400078efcff */
[C---:B------:R-:W-:Y:S01]  /*49d10*/  ISETP.LT.AND P1, PT, R6.reuse, UR6, !P0 ;  /* 0x0000000606007c0c */ /* 0x040fe2000c721270 */
[C---:B------:R-:W-:Y:S02]  /*49d20*/  VIADD R27, R6.reuse, 0x171 ;  /* 0x00000171061b7836 */ /* 0x040fe40000000000 */
[C---:B------:R-:W-:Y:S01]  /*49d30*/  VIADD R26, R6.reuse, 0x172 ;  /* 0x00000172061a7836 */ /* 0x040fe20000000000 */
[----:B------:R-:W-:Y:S01]  /*49d40*/  LOP3.LUT R3, R3, 0xfffffdff, RZ, 0xc0, !PT ;  /* 0xfffffdff03037812 */ /* 0x000fe200078ec0ff */
[C---:B------:R-:W-:Y:S01]  /*49d50*/  VIADD R44, R6.reuse, 0x173 ;  /* 0x00000173062c7836 */ /* 0x040fe20000000000 */
[----:B------:R-:W-:Y:S01]  /*49d60*/  ISETP.LT.AND P2, PT, R27, UR57, !P0 ;  /* 0x000000391b007c0c */ /* 0x000fe2000c741270 */
[----:B------:R-:W-:Y:S01]  /*49d70*/  VIADD R27, R6, 0x174 ;  /* 0x00000174061b7836 */ /* 0x000fe20000000000 */
[----:B------:R-:W-:Y:S01]  /*49d80*/  ISETP.LT.AND P3, PT, R26, UR58, !P0 ;  /* 0x0000003a1a007c0c */ /* 0x000fe2000c761270 */
[----:B------:R-:W-:Y:S01]  /*49d90*/  VIADD R26, R6, 0x175 ;  /* 0x00000175061a7836 */ /* 0x000fe20000000000 */
[----:B------:R-:W-:-:S02]  /*49da0*/  ISETP.LT.AND P4, PT, R44, UR59, !P0 ;  /* 0x0000003b2c007c0c */ /* 0x000fc4000c781270 */
[----:B------:R-:W-:Y:S02]  /*49db0*/  ISETP.LT.AND P5, PT, R27, UR60, !P0 ;  /* 0x0000003c1b007c0c */ /* 0x000fe4000c7a1270 */
[----:B------:R-:W-:Y:S02]  /*49dc0*/  @P1 LOP3.LUT R3, R3, 0x200, RZ, 0xfc, !PT ;  /* 0x0000020003031812 */ /* 0x000fe400078efcff */
[----:B------:R-:W-:Y:S02]  /*49dd0*/  ISETP.LT.AND P6, PT, R26, UR61, !P0 ;  /* 0x0000003d1a007c0c */ /* 0x000fe4000c7c1270 */
[----:B------:R-:W-:Y:S01]  /*49de0*/  LOP3.LUT P1, RZ, R5, 0x8000, RZ, 0xc0, !PT ;  /* 0x0000800005ff7812 */ /* 0x000fe2000782c0ff */
[----:B------:R-:W3:Y:S01]  /*49df0*/  LDL.LU R26, [R1+0x7d0] ;  /* 0x0007d000011a7983 */ /* 0x000ee20000300800 */
[----:B------:R-:W-:Y:S01]  /*49e00*/  BAR.SYNC.DEFER_BLOCKING 0x0 ;  /* 0x0000000000007b1d */ /* 0x000fe20000010000 */
[----:B----4-:R-:W-:Y:S02]  /*49e10*/  IMAD.MOV.U32 R46, RZ, RZ, R89 ;  /* 0x000000ffff2e7224 */ /* 0x010fe400078e0059 */
[----:B--2---:R-:W-:-:S02]  /*49e20*/  IMAD.MOV.U32 R47, RZ, RZ, R91 ;  /* 0x000000ffff2f7224 */ /* 0x004fc400078e005b */
[----:B------:R-:W-:Y:S02]  /*49e30*/  IMAD.MOV.U32 R54, RZ, RZ, R93 ;  /* 0x000000ffff367224 */ /* 0x000fe400078e005d */
[----:B------:R-:W-:Y:S01]  /*49e40*/  IMAD.MOV.U32 R55, RZ, RZ, R95 ;  /* 0x000000ffff377224 */ /* 0x000fe200078e005f */
[----:B------:R2:W-:Y:S01]  /*49e50*/  STL.64 [R1+0x1928], R202 ;  /* 0x001928ca01007387 */ /* 0x0005e20000100a00 */
[----:B------:R-:W-:Y:S02]  /*49e60*/  IMAD.MOV.U32 R62, RZ, RZ, R97 ;  /* 0x000000ffff3e7224 */ /* 0x000fe400078e0061 */
[----:B------:R-:W-:Y:S02]  /*49e70*/  IMAD.MOV.U32 R63, RZ, RZ, R99 ;  /* 0x000000ffff3f7224 */ /* 0x000fe400078e0063 */
[----:B------:R-:W-:Y:S02]  /*49e80*/  IMAD.MOV.U32 R70, RZ, RZ, R101 ;  /* 0x000000ffff467224 */ /* 0x000fe400078e0065 */
[----:B------:R-:W-:-:S02]  /*49e90*/  IMAD.MOV.U32 R71, RZ, RZ, R103 ;  /* 0x000000ffff477224 */ /* 0x000fc400078e0067 */
[----:B------:R-:W-:Y:S02]  /*49ea0*/  IMAD.MOV.U32 R78, RZ, RZ, R105 ;  /* 0x000000ffff4e7224 */ /* 0x000fe400078e0069 */
[----:B------:R-:W-:Y:S01]  /*49eb0*/  IMAD.MOV.U32 R79, RZ, RZ, R107 ;  /* 0x000000ffff4f7224 */ /* 0x000fe200078e006b */
[----:B--2---:R-:W2:Y:S01]  /*49ec0*/  LDL.LU.64 R202, [R1+0x17e0] ;  /* 0x0017e00001ca7983 */ /* 0x004ea20000300a00 */
[----:B------:R-:W-:Y:S01]  /*49ed0*/  IMAD.MOV.U32 R86, RZ, RZ, R109 ;  /* 0x000000ffff567224 */ /* 0x000fe200078e006d */
[----:B------:R-:W-:Y:S01]  /*49ee0*/  LOP3.LUT R5, R5, 0xffffffdf, RZ, 0xc0, !PT ;  /* 0xffffffdf05057812 */ /* 0x000fe200078ec0ff */
[----:B------:R-:W-:Y:S01]  /*49ef0*/  IMAD.MOV.U32 R87, RZ, RZ, R111 ;  /* 0x000000ffff577224 */ /* 0x000fe200078e006f */
[----:B------:R-:W-:Y:S01]  /*49f00*/  STL.64 [R1+0x1920], R198 ;  /* 0x001920c601007387 */ /* 0x000fe20000100a00 */
[----:B------:R-:W-:Y:S01]  /*49f10*/  IMAD.MOV.U32 R154, RZ, RZ, R133 ;  /* 0x000000ffff9a7224 */ /* 0x000fe200078e0085 */
[----:B------:R-:W-:Y:S01]  /*49f20*/  @P0 LOP3.LUT R5, R5, 0x20, RZ, 0xfc, !PT ;  /* 0x0000002005050812 */ /* 0x000fe200078efcff */
[----:B------:R-:W-:Y:S01]  /*49f30*/  IMAD.MOV.U32 R155, RZ, RZ, R135 ;  /* 0x000000ffff9b7224 */ /* 0x000fe200078e0087 */
[----:B------:R-:W-:Y:S01]  /*49f40*/  STL.64 [R1+0x1918], R192 ;  /* 0x001918c001007387 */ /* 0x000fe20000100a00 */
[----:B------:R-:W-:Y:S01]  /*49f50*/  IMAD.MOV.U32 R158, RZ, RZ, R137 ;  /* 0x000000ffff9e7224 */ /* 0x000fe200078e0089 */
[----:B------:R-:W-:Y:S01]  /*49f60*/  LOP3.LUT P0, RZ, R3, 0x200, RZ, 0xc0, !PT ;  /* 0x0000020003ff7812 */ /* 0x000fe2000780c0ff */
[----:B------:R-:W-:Y:S01]  /*49f70*/  IMAD.MOV.U32 R159, RZ, RZ, R139 ;  /* 0x000000ffff9f7224 */ /* 0x000fe200078e008b */
[----:B------:R-:W-:Y:S01]  /*49f80*/  STL.64 [R1+0x1910], R188 ;  /* 0x001910bc01007387 */ /* 0x000fe20000100a00 */
[----:B------:R-:W-:Y:S01]  /*49f90*/  IMAD.MOV.U32 R162, RZ, RZ, R141 ;  /* 0x000000ffffa27224 */ /* 0x000fe200078e008d */
[----:B------:R-:W-:Y:S01]  /*49fa0*/  LOP3.LUT R19, R19, 0xfff7ffff, RZ, 0xc0, !PT ;  /* 0xfff7ffff13137812 */ /* 0x000fe200078ec0ff */
[----:B------:R-:W-:Y:S01]  /*49fb0*/  IMAD.MOV.U32 R163, RZ, RZ, R143 ;  /* 0x000000ffffa37224 */ /* 0x000fe200078e008f */
[----:B------:R-:W-:Y:S01]  /*49fc0*/  STL.64 [R1+0x1908], R194 ;  /* 0x001908c201007387 */ /* 0x000fe20000100a00 */
[----:B------:R-:W-:Y:S01]  /*49fd0*/  IMAD.MOV.U32 R166, RZ, RZ, R145 ;  /* 0x000000ffffa67224 */ /* 0x000fe200078e0091 */
[----:B------:R-:W-:Y:S01]  /*49fe0*/  @P2 LOP3.LUT R19, R19, 0x80000, RZ, 0xfc, !PT ;  /* 0x0008000013132812 */ /* 0x000fe200078efcff */
[----:B------:R-:W-:Y:S01]  /*49ff0*/  IMAD.MOV.U32 R167, RZ, RZ, R147 ;  /* 0x000000ffffa77224 */ /* 0x000fe200078e0093 */
[----:B------:R-:W-:Y:S01]  /*4a000*/  STL [R1+0x1900], R191 ;  /* 0x001900bf01007387 */ /* 0x000fe20000100800 */
[----:B------:R-:W-:Y:S01]  /*4a010*/  IMAD.MOV.U32 R170, RZ, RZ, R149 ;  /* 0x000000ffffaa7224 */ /* 0x000fe200078e0095 */
[----:B------:R-:W-:Y:S01]  /*4a020*/  LOP3.LUT R19, R19, 0xfffbffff, RZ, 0xc0, !PT ;  /* 0xfffbffff13137812 */ /* 0x000fe200078ec0ff */
[----:B------:R-:W-:Y:S01]  /*4a030*/  IMAD.MOV.U32 R171, RZ, RZ, R151 ;  /* 0x000000ffffab7224 */ /* 0x000fe200078e0097 */
[----:B------:R-:W-:Y:S01]  /*4a040*/  STL.64 [R1+0x18f8], R184 ;  /* 0x0018f8b801007387 */ /* 0x000fe20000100a00 */
[----:B------:R-:W-:Y:S01]  /*4a050*/  LOP3.LUT R2, R2, 0xefffffff, RZ, 0xc0, !PT ;  /* 0xefffffff02027812 */ /* 0x000fe200078ec0ff */
[----:B------:R-:W-:Y:S01]  /*4a060*/  ULDC UR6, c[0x0][0x22c] ;  /* 0x00008b0000067ab9 */ /* 0x000fe20000000800 */
[----:B------:R-:W-:Y:S01]  /*4a070*/  ULDC UR7, c[0x0][0x22c] ;  /* 0x00008b0000077ab9 */ /* 0x000fe20000000800 */
[----:B------:R-:W-:Y:S04]  /*4a080*/  STL [R1+0x18f0], R186 ;  /* 0x0018f0ba01007387 */ /* 0x000fe80000100800 */
[----:B------:R-:W4:Y:S01]  /*4a090*/  LDS.128 R48, [R0] ;  /* 0x0000000000307984 */ /* 0x000f220000000c00 */
[----:B---3--:R-:W-:Y:S01]  /*4a0a0*/  IMAD.MOV.U32 R95, RZ, RZ, R115 ;  /* 0x000000ffff5f7224 */ /* 0x008fe200078e0073 */
[----:B------:R-:W-:-:S02]  /*4a0b0*/  @P3 LOP3.LUT R19, R19, 0x40000, RZ, 0xfc, !PT ;  /* 0x0004000013133812 */ /* 0x000fc400078efcff */
[----:B------:R-:W-:Y:S01]  /*4a0c0*/  STL.64 [R1+0x18e8], R180 ;  /* 0x0018e8b401007387 */ /* 0x000fe20000100a00 */
[----:B------:R-:W-:Y:S02]  /*4a0d0*/  IMAD.MOV.U32 R103, RZ, RZ, R119 ;  /* 0x000000ffff677224 */ /* 0x000fe400078e0077 */
[----:B------:R-:W-:Y:S01]  /*4a0e0*/  IMAD.MOV.U32 R111, RZ, RZ, R123 ;  /* 0x000000ffff6f7224 */ /* 0x000fe200078e007b */
[----:B------:R-:W-:Y:S01]  /*4a0f0*/  STL [R1+0x18e0], R187 ;  /* 0x0018e0bb01007387 */ /* 0x000fe20000100800 */
[----:B------:R-:W-:Y:S02]  /*4a100*/  LOP3.LUT R5, R5, 0xffffffbf, RZ, 0xc0, !PT ;  /* 0xffffffbf05057812 */ /* 0x000fe400078ec0ff */
[----:B------:R-:W-:Y:S01]  /*4a110*/  LOP3.LUT R19, R19, 0xfffdffff, RZ, 0xc0, !PT ;  /* 0xfffdffff13137812 */ /* 0x000fe200078ec0ff */
[----:B------:R-:W-:Y:S01]  /*4a120*/  STL.64 [R1+0x18d8], R182 ;  /* 0x0018d8b601007387 */ /* 0x000fe20000100a00 */
[----:B------:R-:W-:Y:S01]  /*4a130*/  BAR.SYNC.DEFER_BLOCKING 0x0 ;  /* 0x0000000000007b1d */ /* 0x000fe20000010000 */
[----:B------:R-:W-:Y:S01]  /*4a140*/  IMAD.MOV.U32 R119, RZ, RZ, R127 ;  /* 0x000000ffff777224 */ /* 0x000fe200078e007f */
[----:B------:R-:W-:-:S04]  /*4a150*/  @P4 LOP3.LUT R19, R19, 0x20000, RZ, 0xfc, !PT ;  /* 0x0002000013134812 */ /* 0x000fc800078efcff */
[----:B------:R-:W-:Y:S01]  /*4a160*/  STL [R1+0x18d0], R172 ;  /* 0x0018d0ac01007387 */ /* 0x000fe20000100800 */
[----:B------:R-:W-:Y:S01]  /*4a170*/  IMAD.MOV.U32 R127, RZ, RZ, R131 ;  /* 0x000000ffff7f7224 */ /* 0x000fe200078e0083 */
[----:B------:R-:W-:Y:S02]  /*4a180*/  LOP3.LUT R19, R19, 0xfffeffff, RZ, 0xc0, !PT ;  /* 0xfffeffff13137812 */ /* 0x000fe400078ec0ff */
[----:B------:R-:W-:Y:S02]  /*4a190*/  STL.64 [R1+0x18c8], R176 ;  /* 0x0018c8b001007387 */ /* 0x000fe40000100a00 */
[----:B------:R-:W-:Y:S02]  /*4a1a0*/  @P5 LOP3.LUT R19, R19, 0x10000, RZ, 0xfc, !PT ;  /* 0x0001000013135812 */ /* 0x000fe400078efcff */
[----:B------:R-:W-:Y:S02]  /*4a1b0*/  STL [R1+0x18c0], R173 ;  /* 0x0018c0ad01007387 */ /* 0x000fe40000100800 */
[----:B------:R-:W-:-:S02]  /*4a1c0*/  LOP3.LUT R19, R19, 0xffff7fff, RZ, 0xc0, !PT ;  /* 0xffff7fff13137812 */ /* 0x000fc400078ec0ff */
[----:B------:R-:W-:Y:S02]  /*4a1d0*/  STL.64 [R1+0x18b8], R178 ;  /* 0x0018b8b201007387 */ /* 0x000fe40000100a00 */
[----:B------:R-:W-:Y:S02]  /*4a1e0*/  @P6 LOP3.LUT R19, R19, 0x8000, RZ, 0xfc, !PT ;  /* 0x0000800013136812 */ /* 0x000fe400078efcff */
        /* <DEDUP_REMOVED lines=10> */
[----:B-1----:R-:W-:Y:S04]  /*4a290*/  STL.64 [R1+0x1860], R36 ;  /* 0x0018602401007387 */ /* 0x002fe80000100a00 */
[----:B------:R-:W-:Y:S04]  /*4a2a0*/  STL.64 [R1+0x1858], R42 ;  /* 0x0018582a01007387 */ /* 0x000fe80000100a00 */
[----:B------:R-:W-:Y:S04]  /*4a2b0*/  STL.64 [R1+0x1850], R38 ;  /* 0x0018502601007387 */ /* 0x000fe80000100a00 */
[----:B------:R-:W3:Y:S04]  /*4a2c0*/  LDL.LU R44, [R1+0x304] ;  /* 0x00030400012c7983 */ /* 0x000ee80000300800 */
[----:B------:R-:W3:Y:S04]  /*4a2d0*/  LDL.LU R45, [R1+0x30c] ;  /* 0x00030c00012d7983 */ /* 0x000ee80000300800 */
[----:B---3--:R1:W-:Y:S01]  /*4a2e0*/  STSM.16.M88.4 [R4], R44 ;  /* 0x0000002c04007844 */ /* 0x0083e20000000200 */
[----:B------:R-:W-:Y:S06]  /*4a2f0*/  BAR.SYNC.DEFER_BLOCKING 0x0 ;  /* 0x0000000000007b1d */ /* 0x000fec0000010000 */
[----:B-1----:R-:W3:Y:S04]  /*4a300*/  LDL.LU R44, [R1+0x310] ;  /* 0x00031000012c7983 */ /* 0x002ee80000300800 */
[----:B------:R-:W3:Y:S01]  /*4a310*/  LDL.LU R45, [R1+0x318] ;  /* 0x00031800012d7983 */ /* 0x000ee20000300800 */
[----:B------:R-:W-:-:S02]  /*4a320*/  IMAD.MOV.U32 R46, RZ, RZ, R92 ;  /* 0x000000ffff2e7224 */ /* 0x000fc400078e005c */
[----:B------:R-:W-:Y:S01]  /*4a330*/  IMAD.MOV.U32 R47, RZ, RZ, R94 ;  /* 0x000000ffff2f7224 */ /* 0x000fe200078e005e */
[----:B------:R-:W4:Y:S04]  /*4a340*/  LDL.LU R52, [R1+0x314] ;  /* 0x0003140001347983 */ /* 0x000f280000300800 */
[----:B------:R-:W4:Y:S04]  /*4a350*/  LDL.LU R53, [R1+0x31c] ;  /* 0x00031c0001357983 */ /* 0x000f280000300800 */
[----:B------:R-:W1:Y:S01]  /*4a360*/  LDS.128 R56, [R0] ;  /* 0x0000000000387984 */ /* 0x000e620000000c00 */
[----:B------:R-:W-:Y:S06]  /*4a370*/  BAR.SYNC.DEFER_BLOCKING 0x0 ;  /* 0x0000000000007b1d */ /* 0x000fec0000010000 */
[----:B---3--:R-:W-:Y:S02]  /*4a380*/  STSM.16.M88.4 [R4], R44 ;  /* 0x0000002c04007844 */ /* 0x008fe40000000200 */
[----:B------:R-:W-:Y:S06]  /*4a390*/  BAR.SYNC.DEFER_BLOCKING 0x0 ;  /* 0x0000000000007b1d */ /* 0x000fec0000010000 */
[----:B------:R-:W3:Y:S02]  /*4a3a0*/  LDS.128 R44, [R0] ;  /* 0x00000000002c7984 */ /* 0x000ee40000000c00 */
[----:B------:R-:W-:Y:S06]  /*4a3b0*/  BAR.SYNC.DEFER_BLOCKING 0x0 ;  /* 0x0000000000007b1d */ /* 0x000fec0000010000 */
[----:B----4-:R4:W-:Y:S02]  /*4a3c0*/  STSM.16.M88.4 [R4], R52 ;  /* 0x0000003404007844 */ /* 0x0109e40000000200 */
[----:B------:R-:W-:Y:S06]  /*4a3d0*/  BAR.SYNC.DEFER_BLOCKING 0x0 ;  /* 0x0000000000007b1d */ /* 0x000fec0000010000 */
[----:B----4-:R-:W4:Y:S04]  /*4a3e0*/  LDL.LU R52, [R1+0x320] ;  /* 0x0003200001347983 */ /* 0x010f280000300800 */
[----:B------:R-:W4:Y:S01]  /*4a3f0*/  LDL.LU R53, [R1+0x328] ;  /* 0x0003280001357983 */ /* 0x000f220000300800 */
[----:B------:R-:W-:-:S02]  /*4a400*/  IMAD.MOV.U32 R54, RZ, RZ, R96 ;  /* 0x000000ffff367224 */ /* 0x000fc400078e0060 */
[----:B------:R-:W-:Y:S01]  /*4a410*/  IMAD.MOV.U32 R55, RZ, RZ, R98 ;  /* 0x000000ffff377224 */ /* 0x000fe200078e0062 */
[----:B------:R-:W2:Y:S04]  /*4a420*/  LDL.LU R60, [R1+0x324] ;  /* 0x00032400013c7983 */ /* 0x000ea80000300800 */
[----:B------:R-:W2:Y:S04]  /*4a430*/  LDL.LU R61, [R1+0x32c] ;  /* 0x00032c00013d7983 */ /* 0x000ea80000300800 */
[----:B------:R-:W3:Y:S01]  /*4a440*/  LDS.128 R64, [R0] ;  /* 0x0000000000407984 */ /* 0x000ee20000000c00 */
[----:B------:R-:W-:Y:S06]  /*4a450*/  BAR.SYNC.DEFER_BLOCKING 0x0 ;  /* 0x0000000000007b1d */ /* 0x000fec0000010000 */
[----:B----4-:R-:W-:Y:S02]  /*4a460*/  STSM.16.M88.4 [R4], R52 ;  /* 0x0000003404007844 */ /* 0x010fe40000000200 */
[----:B------:R-:W-:Y:S06]  /*4a470*/  BAR.SYNC.DEFER_BLOCKING 0x0 ;  /* 0x0000000000007b1d */ /* 0x000fec0000010000 */
[----:B------:R-:W4:Y:S02]  /*4a480*/  LDS.128 R52, [R0] ;  /* 0x0000000000347984 */ /* 0x000f240000000c00 */
[----:B------:R-:W-:Y:S06]  /*4a490*/  BAR.SYNC.DEFER_BLOCKING 0x0 ;  /* 0x0000000000007b1d */ /* 0x000fec0000010000 */
[----:B--2---:R2:W-:Y:S02]  /*4a4a0*/  STSM.16.M88.4 [R4], R60 ;  /* 0x0000003c04007844 */ /* 0x0045e40000000200 */
[----:B------:R-:W-:Y:S06]  /*4a4b0*/  BAR.SYNC.DEFER_BLOCKING 0x0 ;  /* 0x0000000000007b1d */ /* 0x000fec0000010000 */
[----:B--2---:R-:W2:Y:S04]  /*4a4c0*/  LDL.LU R60, [R1+0x330] ;  /* 0x00033000013c7983 */ /* 0x004ea80000300800 */
[----:B------:R-:W2:Y:S01]  /*4a4d0*/  LDL.LU R61, [R1+0x338] ;  /* 0x00033800013d7983 */ /* 0x000ea20000300800 */
[----:B------:R-:W-:-:S02]  /*4a4e0*/  IMAD.MOV.U32 R62, RZ, RZ, R100 ;  /* 0x000000ffff3e7224 */ /* 0x000fc400078e0064 */
[----:B------:R-:W-:Y:S01]  /*4a4f0*/  IMAD.MOV.U32 R63, RZ, RZ, R102 ;  /* 0x000000ffff3f7224 */ /* 0x000fe200078e0066 */
[----:B------:R-:W3:Y:S04]  /*4a500*/  LDL.LU R68, [R1+0x334] ;  /* 0x0003340001447983 */ /* 0x000ee80000300800 */
[----:B------:R-:W3:Y:S04]  /*4a510*/  LDL.LU R69, [R1+0x33c] ;  /* 0x00033c0001457983 */ /* 0x000ee80000300800 */
[----:B------:R-:W4:Y:S01]  /*4a520*/  LDS.128 R72, [R0] ;  /* 0x0000000000487984 */ /* 0x000f220000000c00 */
[----:B------:R-:W-:Y:S06]  /*4a530*/  BAR.SYNC.DEFER_BLOCKING 0x0 ;  /* 0x0000000000007b1d */ /* 0x000fec0000010000 */
[----:B--2---:R-:W-:Y:S02]  /*4a540*/  STSM.16.M88.4 [R4], R60 ;  /* 0x0000003c04007844 */ /* 0x004fe40000000200 */
[----:B------:R-:W-:Y:S06]  /*4a550*/  BAR.SYNC.DEFER_BLOCKING 0x0 ;  /* 0x0000000000007b1d */ /* 0x000fec0000010000 */
[----:B------:R-:W2:Y:S02]  /*4a560*/  LDS.128 R60, [R0] ;  /* 0x00000000003c7984 */ /* 0x000ea40000000c00 */
[----:B------:R-:W-:Y:S06]  /*4a570*/  BAR.SYNC.DEFER_BLOCKING 0x0 ;  /* 0x0000000000007b1d */ /* 0x000fec0000010000 */
[----:B---3--:R3:W-:Y:S02]  /*4a580*/  STSM.16.M88.4 [R4], R68 ;  /* 0x0000004404007844 */ /* 0x0087e40000000200 */
[----:B------:R-:W-:Y:S06]  /*4a590*/  BAR.SYNC.DEFER_BLOCKING 0x0 ;  /* 0x0000000000007b1d */ /* 0x000fec0000010000 */
[----:B---3--:R-:W3:Y:S04]  /*4a5a0*/  LDL.LU R68, [R1+0x340] ;  /* 0x0003400001447983 */ /* 0x008ee80000300800 */
[----:B------:R-:W3:Y:S01]  /*4a5b0*/  LDL.LU R69, [R1+0x348] ;  /* 0x0003480001457983 */ /* 0x000ee20000300800 */
[----:B------:R-:W-:-:S02]  /*4a5c0*/  IMAD.MOV.U32 R70, RZ, RZ, R104 ;  /* 0x000000ffff467224 */ /* 0x000fc400078e0068 */
[----:B------:R-:W-:Y:S01]  /*4a5d0*/  IMAD.MOV.U32 R71, RZ, RZ, R106 ;  /* 0x000000ffff477224 */ /* 0x000fe200078e006a */
[----:B------:R-:W4:Y:S04]  /*4a5e0*/  LDL.LU R76, [R1+0x344] ;  /* 0x00034400014c7983 */ /* 0x000f280000300800 */
[----:B------:R-:W4:Y:S04]  /*4a5f0*/  LDL.LU R77, [R1+0x34c] ;  /* 0x00034c00014d7983 */ /* 0x000f280000300800 */
[----:B------:R-:W2:Y:S01]  /*4a600*/  LDS.128 R80, [R0] ;  /* 0x0000000000507984 */ /* 0x000ea20000000c00 */
        /* <DEDUP_REMOVED lines=26> */
[----:B------:R-:W3:Y:S01]  /*4a7b0*/  LDL.LU R93, [R1+0x36c] ;  /* 0x00036c00015d7983 */ /* 0x000ee20000300800 */
[----:B------:R-:W-:-:S03]  /*4a7c0*/  IMAD.MOV.U32 R94, RZ, RZ, R113 ;  /* 0x000000ffff5e7224 */ /* 0x000fc600078e0071 */
        /* <DEDUP_REMOVED lines=13> */
[----:B------:R-:W4:Y:S01]  /*4a8a0*/  LDL.LU R101, [R1+0x37c] ;  /* 0x00037c0001657983 */ /* 0x000f220000300800 */
[----:B------:R-:W-:-:S03]  /*4a8b0*/  IMAD.MOV.U32 R102, RZ, RZ, R117 ;  /* 0x000000ffff667224 */ /* 0x000fc600078e0075 */
        /* <DEDUP_REMOVED lines=13> */
[----:B------:R-:W2:Y:S01]  /*4a990*/  LDL.LU R109, [R1+0x38c] ;  /* 0x00038c00016d7983 */ /* 0x000ea20000300800 */
[----:B------:R-:W-:-:S03]  /*4a9a0*/  IMAD.MOV.U32 R110, RZ, RZ, R121 ;  /* 0x000000ffff6e7224 */ /* 0x000fc600078e0079 */
        /* <DEDUP_REMOVED lines=21> */
[----:B---3--:R3:W-:Y:S04]  /*4ab00*/  STSM.16.M88.4 [R4], R116 ;  /* 0x0000007404007844 */ /* 0x0087e80000000200 */
[----:B---3--:R-:W3:Y:S04]  /*4ab10*/  LDL.LU R116, [R1+0x3a0] ;  /* 0x0003a00001747983 */ /* 0x008ee80000300800 */
[----:B------:R-:W3:Y:S01]  /*4ab20*/  LDL.LU R117, [R1+0x3a8] ;  /* 0x0003a80001757983 */ /* 0x000ee20000300800 */
[----:B------:R-:W-:-:S02]  /*4ab30*/  IMAD.MOV.U32 R118, RZ, RZ, R128 ;  /* 0x000000ffff767224 */ /* 0x000fc400078e0080 */
[----:B------:R-:W-:Y:S01]  /*4ab40*/  IMAD.MOV.U32 R119, RZ, RZ, R130 ;  /* 0x000000ffff777224 */ /* 0x000fe200078e0082 */
[----:B------:R-:W4:Y:S04]  /*4ab50*/  LDL.LU R124, [R1+0x3a4] ;  /* 0x0003a400017c7983 */ /* 0x000f280000300800 */
[----:B------:R-:W4:Y:S01]  /*4ab60*/  LDL.LU R125, [R1+0x3ac] ;  /* 0x0003ac00017d7983 */ /* 0x000f220000300800 */
[----:B------:R-:W-:Y:S01]  /*4ab70*/  IMAD.MOV.U32 R126, RZ, RZ, R129 ;  /* 0x000000ffff7e7224 */ /* 0x000fe200078e0081 */
[----:B------:R-:W-:Y:S06]  /*4ab80*/  BAR.SYNC.DEFER_BLOCKING 0x0 ;  /* 0x0000000000007b1d */ /* 0x000fec0000010000 */
[----:B------:R-:W2:Y:S02]  /*4ab90*/  LDS.128 R128, [R0] ;  /* 0x0000000000807984 */ /* 0x000ea40000000c00 */
[----:B------:R-:W-:Y:S06]  /*4aba0*/  BAR.SYNC.DEFER_BLOCKING 0x0 ;  /* 0x0000000000007b1d */ /* 0x000fec0000010000 */
[----:B---3--:R-:W-:Y:S02]  /*4abb0*/  STSM.16.M88.4 [R4], R116 ;  /* 0x0000007404007844 */ /* 0x008fe40000000200 */
[----:B------:R-:W-:Y:S06]  /*4abc0*/  BAR.SYNC.DEFER_BLOCKING 0x0 ;  /* 0x0000000000007b1d */ /* 0x000fec0000010000 */
[----:B------:R-:W3:Y:S02]  /*4abd0*/  LDS.128 R116, [R0] ;  /* 0x0000000000747984 */ /* 0x000ee40000000c00 */
[----:B------:R-:W-:Y:S06]  /*4abe0*/  BAR.SYNC.DEFER_BLOCKING 0x0 ;  /* 0x0000000000007b1d */ /* 0x000fec0000010000 */
[----:B----4-:R4:W-:Y:S04]  /*4abf0*/  STSM.16.M88.4 [R4], R124 ;  /* 0x0000007c04007844 */ /* 0x0109e80000000200 */
[----:B----4-:R-:W4:Y:S04]  /*4ac00*/  LDL.LU R124, [R1+0x3b0] ;  /* 0x0003b000017c7983 */ /* 0x010f280000300800 */
[----:B------:R-:W4:Y:S01]  /*4ac10*/  LDL.LU R125, [R1+0x3b8] ;  /* 0x0003b800017d7983 */ /* 0x000f220000300800 */
[----:B------:R-:W-:-:S02]  /*4ac20*/  IMAD.MOV.U32 R126, RZ, RZ, R132 ;  /* 0x000000ffff7e7224 */ /* 0x000fc400078e0084 */
[----:B------:R-:W-:Y:S01]  /*4ac30*/  IMAD.MOV.U32 R127, RZ, RZ, R134 ;  /* 0x000000ffff7f7224 */ /* 0x000fe200078e0086 */
[----:B------:R-:W2:Y:S04]  /*4ac40*/  LDL.LU R152, [R1+0x3b4] ;  /* 0x0003b40001987983 */ /* 0x000ea80000300800 */
[----:B------:R-:W2:Y:S01]  /*4ac50*/  LDL.LU R153, [R1+0x3bc] ;  /* 0x0003bc0001997983 */ /* 0x000ea20000300800 */
[----:B------:R-:W-:Y:S06]  /*4ac60*/  BAR.SYNC.DEFER_BLOCKING 0x0 ;  /* 0x0000000000007b1d */ /* 0x000fec0000010000 */
[----:B------:R-:W3:Y:S02]  /*4ac70*/  LDS.128 R132, [R0] ;  /* 0x0000000000847984 */ /* 0x000ee40000000c00 */
[----:B------:R-:W-:Y:S06]  /*4ac80*/  BAR.SYNC.DEFER_BLOCKING 0x0 ;  /* 0x0000000000007b1d */ /* 0x000fec0000010000 */
[----:B----4-:R-:W-:Y:S02]  /*4ac90*/  STSM.16.M88.4 [R4], R124 ;  /* 0x0000007c04007844 */ /* 0x010fe40000000200 */
[----:B------:R-:W-:Y:S06]  /*4aca0*/  BAR.SYNC.DEFER_BLOCKING 0x0 ;  /* 0x0000000000007b1d */ /* 0x000fec0000010000 */
[----:B------:R-:W4:Y:S02]  /*4acb0*/  LDS.128 R124, [R0] ;  /* 0x00000000007c7984 */ /* 0x000f240000000c00 */
[----:B------:R-:W-:Y:S06]  /*4acc0*/  BAR.SYNC.DEFER_BLOCKING 0x0 ;  /* 0x0000000000007b1d */ /* 0x000fec0000010000 */
[----:B--2---:R2:W-:Y:S04]  /*4acd0*/  STSM.16.M88.4 [R4], R152 ;  /* 0x0000009804007844 */ /* 0x0045e80000000200 */
[----:B--2---:R-:W2:Y:S04]  /*4ace0*/  LDL.LU R152, [R1+0x3c0] ;  /* 0x0003c00001987983 */ /* 0x004ea80000300800 */
[----:B------:R-:W2:Y:S01]  /*4acf0*/  LDL.LU R153, [R1+0x3c8] ;  /* 0x0003c80001997983 */ /* 0x000ea20000300800 */
[----:B------:R-:W-:-:S02]  /*4ad00*/  IMAD.MOV.U32 R154, RZ, RZ, R136 ;  /* 0x000000ffff9a7224 */ /* 0x000fc400078e0088 */
[----:B------:R-:W-:Y:S01]  /*4ad10*/  IMAD.MOV.U32 R155, RZ, RZ, R138 ;  /* 0x000000ffff9b7224 */ /* 0x000fe200078e008a */
[----:B------:R-:W3:Y:S04]  /*4ad20*/  LDL.LU R156, [R1+0x3c4] ;  /* 0x0003c400019c7983 */ /* 0x000ee80000300800 */
[----:B------:R-:W3:Y:S01]  /*4ad30*/  LDL.LU R157, [R1+0x3cc] ;  /* 0x0003cc00019d7983 */ /* 0x000ee20000300800 */
[----:B------:R-:W-:Y:S06]  /*4ad40*/  BAR.SYNC.DEFER_BLOCKING 0x0 ;  /* 0x0000000000007b1d */ /* 0x000fec0000010000 */
[----:B------:R-:W4:Y:S02]  /*4ad50*/  LDS.128 R136, [R0] ;  /* 0x0000000000887984 */ /* 0x000f240000000c00 */
        /* <DEDUP_REMOVED lines=39> */
[----:B------:R-:W3:Y:S04]  /*4afd0*/  LDL.LU R169, [R1+0x3fc] ;  /* 0x0003fc0001a97983 */ /* 0x000ee80000300800 */
[----:B------:R-:W4:Y:S04]  /*4afe0*/  LDL.LU.64 R174, [R1+0x17e8] ;  /* 0x0017e80001ae7983 */ /* 0x000f280000300a00 */
[----:B------:R-:W4:Y:S04]  /*4aff0*/  LDL.LU R173, [R1+0x7c0] ;  /* 0x0007c00001ad7983 */ /* 0x000f280000300800 */
[----:B------:R-:W4:Y:S04]  /*4b000*/  LDL.LU.64 R178, [R1+0x17d8] ;  /* 0x0017d80001b27983 */ /* 0x000f280000300a00 */
[----:B------:R-:W4:Y:S01]  /*4b010*/  LDL.LU R172, [R1+0x7d4] ;  /* 0x0007d40001ac7983 */ /* 0x000f220000300800 */
[----:B------:R-:W-:Y:S06]  /*4b020*/  BAR.SYNC.DEFER_BLOCKING 0x0 ;  /* 0x0000000000007b1d */ /* 0x000fec0000010000 */
[----:B------:R-:W4:Y:S04]  /*4b030*/  LDL.LU.64 R176, [R1+0x17d0] ;  /* 0x0017d00001b07983 */ /* 0x000f280000300a00 */
[----:B------:R-:W4:Y:S04]  /*4b040*/  LDL.LU R187, [R1+0x7c4] ;  /* 0x0007c40001bb7983 */ /* 0x000f280000300800 */
[----:B------:R-:W4:Y:S04]  /*4b050*/  LDL.LU.64 R182, [R1+0x17c8] ;  /* 0x0017c80001b67983 */ /* 0x000f280000300a00 */
[----:B------:R-:W4:Y:S04]  /*4b060*/  LDL.LU R186, [R1+0x7d8] ;  /* 0x0007d80001ba7983 */ /* 0x000f280000300800 */
[----:B------:R-:W1:Y:S01]  /*4b070*/  LDS.128 R148, [R0] ;  /* 0x0000000000947984 */ /* 0x000e620000000c00 */
[----:B------:R-:W-:Y:S06]  /*4b080*/  BAR.SYNC.DEFER_BLOCKING 0x0 ;  /* 0x0000000000007b1d */ /* 0x000fec0000010000 */
[----:B------:R-:W4:Y:S04]  /*4b090*/  LDL.LU.64 R180, [R1+0x17c0] ;  /* 0x0017c00001b47983 */ /* 0x000f280000300a00 */
[----:B------:R-:W4:Y:S04]  /*4b0a0*/  LDL.LU R191, [R1+0x7c8] ;  /* 0x0007c80001bf7983 */ /* 0x000f280000300800 */
[----:B------:R-:W4:Y:S04]  /*4b0b0*/  LDL.LU.64 R184, [R1+0x17b8] ;  /* 0x0017b80001b87983 */ /* 0x000f280000300a00 */
[----:B------:R-:W4:Y:S04]  /*4b0c0*/  LDL.LU R188, [R1+0x7dc] ;  /* 0x0007dc0001bc7983 */ /* 0x000f280000300800 */
[----:B------:R-:W4:Y:S04]  /*4b0d0*/  LDL.LU.64 R194, [R1+0x17b0] ;  /* 0x0017b00001c27983 */ /* 0x000f280000300a00 */
[----:B------:R-:W4:Y:S01]  /*4b0e0*/  LDL.LU R189, [R1+0x7cc] ;  /* 0x0007cc0001bd7983 */ /* 0x000f220000300800 */
[----:B------:R-:W-:-:S03]  /*4b0f0*/  LOP3.LUT P6, RZ, R19, 0x8, RZ, 0xc0, !PT ;  /* 0x0000000813ff7812 */ /* 0x000fc600078cc0ff */
[----:B------:R-:W4:Y:S04]  /*4b100*/  LDL.LU.64 R192, [R1+0x17a8] ;  /* 0x0017a80001c07983 */ /* 0x000f280000300a00 */
[----:B------:R-:W4:Y:S04]  /*4b110*/  LDL.LU R252, [R1+0x7b0] ;  /* 0x0007b00001fc7983 */ /* 0x000f280000300800 */
[----:B------:R-:W4:Y:S02]  /*4b120*/  LDL.LU.64 R198, [R1+0x17a0] ;  /* 0x0017a00001c67983 */ /* 0x000f240000300a00 */
[----:B------:R-:W-:-:S02]  /*4b130*/  @P6 LOP3.LUT R2, R2, 0x10000000, RZ, 0xfc, !PT ;  /* 0x1000000002026812 */ /* 0x000fc400078efcff */
[----:B------:R-:W-:Y:S01]  /*4b140*/  LOP3.LUT P6, RZ, R19, 0x40, RZ, 0xc0, !PT ;  /* 0x0000004013ff7812 */ /* 0x000fe200078cc0ff */
[----:B------:R-:W4:Y:S01]  /*4b150*/  LDL.LU R27, [R1+0x7a0] ;  /* 0x0007a000011b7983 */ /* 0x000f220000300800 */
[----:B------:R-:W-:-:S11]  /*4b160*/  LOP3.LUT R2, R2, 0xdfffffff, RZ, 0xc0, !PT ;  /* 0xdfffffff02027812 */ /* 0x000fd600078ec0ff */
[----:B------:R-:W-:Y:S02]  /*4b170*/  @P6 LOP3.LUT R2, R2, 0x20000000, RZ, 0xfc, !PT ;  /* 0x2000000002026812 */ /* 0x000fe400078efcff */
[----:B------:R-:W-:Y:S02]  /*4b180*/  LOP3.LUT P6, RZ, R19, 0x80, RZ, 0xc0, !PT ;  /* 0x0000008013ff7812 */ /* 0x000fe400078cc0ff */
[----:B------:R-:W-:-:S11]  /*4b190*/  LOP3.LUT R2, R2, 0xbfffffff, RZ, 0xc0, !PT ;  /* 0xbfffffff02027812 */ /* 0x000fd600078ec0ff */
[----:B------:R-:W-:Y:S02]  /*4b1a0*/  @P6 LOP3.LUT R2, R2, 0x40000000, RZ, 0xfc, !PT ;  /* 0x4000000002026812 */ /* 0x000fe400078efcff */
[----:B------:R-:W-:Y:S02]  /*4b1b0*/  LOP3.LUT P6, RZ, R19, 0x100, RZ, 0xc0, !PT ;  /* 0x0000010013ff7812 */ /* 0x000fe400078cc0ff */
[----:B------:R-:W-:Y:S01]  /*4b1c0*/  LOP3.LUT R2, R2, 0x7fffffff, RZ, 0xc0, !PT ;  /* 0x7fffffff02027812 */ /* 0x000fe200078ec0ff */
[----:B--2---:R-:W-:Y:S01]  /*4b1d0*/  STSM.16.M88.4 [R4], R164 ;  /* 0x000000a404007844 */ /* 0x004fe20000000200 */
[----:B------:R-:W-:Y:S06]  /*4b1e0*/  BAR.SYNC.DEFER_BLOCKING 0x0 ;  /* 0x0000000000007b1d */ /* 0x000fec0000010000 */
[----:B------:R-:W2:Y:S02]  /*4b1f0*/  LDS.128 R164, [R0] ;  /* 0x0000000000a47984 */ /* 0x000ea40000000c00 */
[----:B------:R-:W-:Y:S06]  /*4b200*/  BAR.SYNC.DEFER_BLOCKING 0x0 ;  /* 0x0000000000007b1d */ /* 0x000fec0000010000 */
[----:B---3--:R-:W-:Y:S02]  /*4b210*/  STSM.16.M88.4 [R4], R168 ;  /* 0x000000a804007844 */ /* 0x008fe40000000200 */
[----:B------:R-:W-:Y:S06]  /*4b220*/  BAR.SYNC.DEFER_BLOCKING 0x0 ;  /* 0x0000000000007b1d */ /* 0x000fec0000010000 */
[----:B------:R3:W-:Y:S01]  /*4b230*/  @P0 STG.E desc[UR4][R202.64], R26 ;  /* 0x0000001aca000986 */ /* 0x0007e2000c101904 */
[----:B------:R-:W-:-:S03]  /*4b240*/  LOP3.LUT P0, RZ, R3, 0x80, RZ, 0xc0, !PT ;  /* 0x0000008003ff7812 */ /* 0x000fc6000780c0ff */
[----:B---3--:R-:W3:Y:S10]  /*4b250*/  LDL.LU.64 R202, [R1+0x1798] ;  /* 0x0017980001ca7983 */ /* 0x008ef40000300a00 */
[----:B------:R-:W-:-:S02]  /*4b260*/  @P0 LOP3.LUT R5, R5, 0x40, RZ, 0xfc, !PT ;  /* 0x0000004005050812 */ /* 0x000fc400078efcff */
[----:B------:R-:W-:Y:S01]  /*4b270*/  LOP3.LUT P0, RZ, R3, 0x40, RZ, 0xc0, !PT ;  /* 0x0000004003ff7812 */ /* 0x000fe2000780c0ff */
[----:B------:R-:W3:Y:S01]  /*4b280*/  LDL.LU R26, [R1+0x7b4] ;  /* 0x0007b400011a7983 */ /* 0x000ee20000300800 */
[----:B------:R-:W-:-:S03]  /*4b290*/  LOP3.LUT R5, R5, 0xffffff7f, RZ, 0xc0, !PT ;  /* 0xffffff7f05057812 */ /* 0x000fc600078ec0ff */
[----:B------:R-:W2:Y:S04]  /*4b2a0*/  LDL.LU R38, [R1+0xed4] ;  /* 0x000ed40001267983 */ /* 0x000ea80000300800 */
[----:B------:R-:W2:Y:S04]  /*4b2b0*/  LDL.LU.64 R42, [R1+0x1790] ;  /* 0x00179000012a7983 */ /* 0x000ea80000300a00 */
[----:B------:R-:W-:Y:S01]  /*4b2c0*/  @P0 LOP3.LUT R5, R5, 0x80, RZ, 0xfc, !PT ;  /* 0x0000008005050812 */ /* 0x000fe200078efcff */
[----:B------:R-:W2:Y:S01]  /*4b2d0*/  LDL.LU R40, [R1+0x7a4] ;  /* 0x0007a40001287983 */ /* 0x000ea20000300800 */
[----:B------:R-:W-:-:S02]  /*4b2e0*/  LOP3.LUT P0, RZ, R3, 0x20, RZ, 0xc0, !PT ;  /* 0x0000002003ff7812 */ /* 0x000fc4000780c0ff */
[----:B------:R-:W-:Y:S01]  /*4b2f0*/  LOP3.LUT R5, R5, 0xfffffeff, RZ, 0xc0, !PT ;  /* 0xfffffeff05057812 */ /* 0x000fe200078ec0ff */
[----:B------:R-:W2:Y:S04]  /*4b300*/  LDL.LU.64 R36, [R1+0x1788] ;  /* 0x0017880001247983 */ /* 0x000ea80000300a00 */
[----:B------:R-:W2:Y:S01]  /*4b310*/  LDL.LU R41, [R1+0x7b8] ;  /* 0x0007b80001297983 */ /* 0x000ea20000300800 */
[----:B------:R-:W-:-:S05]  /*4b320*/  @P6 LOP3.LUT R2, R2, 0x80000000, RZ, 0xfc, !PT ;  /* 0x8000000002026812 */ /* 0x000fca00078efcff */
[----:B------:R-:W-:Y:S01]  /*4b330*/  @P0 LOP3.LUT R5, R5, 0x100, RZ, 0xfc, !PT ;  /* 0x0000010005050812 */ /* 0x000fe200078efcff */
[----:B------:R-:W2:Y:S01]  /*4b340*/  LDL.LU.64 R30, [R1+0x1780] ;  /* 0x00178000011e7983 */ /* 0x000ea20000300a00 */
[----:B------:R-:W-:Y:S02]  /*4b350*/  LOP3.LUT P0, RZ, R3, 0x10, RZ, 0xc0, !PT ;  /* 0x0000001003ff7812 */ /* 0x000fe4000780c0ff */
[----:B------:R-:W-:Y:S01]  /*4b360*/  LOP3.LUT R5, R5, 0xfffffdff, RZ, 0xc0, !PT ;  /* 0xfffffdff05057812 */ /* 0x000fe200078ec0ff */
[----:B------:R-:W2:Y:S01]  /*4b370*/  LDL.LU R28, [R1+0x7a8] ;  /* 0x0007a800011c7983 */ /* 0x000ea20000300800 */
[----:B------:R-:W-:-:S03]  /*4b380*/  LOP3.LUT P6, RZ, R19, 0x200, RZ, 0xc0, !PT ;  /* 0x0000020013ff7812 */ /* 0x000fc600078cc0ff */
[----:B------:R-:W2:Y:S04]  /*4b390*/  LDL.LU.64 R34, [R1+0x1778] ;  /* 0x0017780001227983 */ /* 0x000ea80000300a00 */
[----:B------:R-:W2:Y:S02]  /*4b3a0*/  LDL.LU R29, [R1+0x7bc] ;  /* 0x0007bc00011d7983 */ /* 0x000ea40000300800 */
[----:B------:R-:W-:Y:S02]  /*4b3b0*/  @P0 LOP3.LUT R5, R5, 0x200, RZ, 0xfc, !PT ;  /* 0x0000020005050812 */ /* 0x000fe400078efcff */
[----:B------:R-:W-:Y:S01]  /*4b3c0*/  LOP3.LUT P0, RZ, R3, 0x8, RZ, 0xc0, !PT ;  /* 0x0000000803ff7812 */ /* 0x000fe2000780c0ff */
[----:B------:R-:W2:Y:S01]  /*4b3d0*/  LDL.LU.64 R32, [R1+0x1770] ;  /* 0x0017700001207983 */ /* 0x000ea20000300a00 */
[----:B------:R-:W-:-:S03]  /*4b3e0*/  LOP3.LUT R5, R5, 0xfffffbff, RZ, 0xc0, !PT ;  /* 0xfffffbff05057812 */ /* 0x000fc600078ec0ff */
[----:B------:R-:W2:Y:S04]  /*4b3f0*/  LDL.LU R14, [R1+0x7ac] ;  /* 0x0007ac00010e7983 */ /* 0x000ea80000300800 */
[----:B------:R-:W2:Y:S04]  /*4b400*/  LDL.LU.64 R10, [R1+0x1768] ;  /* 0x00176800010a7983 */ /* 0x000ea80000300a00 */
[----:B------:R-:W-:Y:S01]  /*4b410*/  @P0 LOP3.LUT R5, R5, 0x400, RZ, 0xfc, !PT ;  /* 0x0000040005050812 */ /* 0x000fe200078efcff */
[----:B------:R-:W2:Y:S01]  /*4b420*/  LDL.LU R15, [R1+0x790] ;  /* 0x00079000010f7983 */ /* 0x000ea20000300800 */
[----:B------:R-:W-:-:S02]  /*4b430*/  LOP3.LUT P0, RZ, R3, 0x4, RZ, 0xc0, !PT ;  /* 0x0000000403ff7812 */ /* 0x000fc4000780c0ff */
[----:B------:R-:W-:Y:S01]  /*4b440*/  LOP3.LUT R5, R5, 0xfffff7ff, RZ, 0xc0, !PT ;  /* 0xfffff7ff05057812 */ /* 0x000fe200078ec0ff */
[----:B----4-:R4:W-:Y:S04]  /*4b450*/  @P1 STG.E desc[UR4][R174.64], R173 ;  /* 0x000000adae001986 */ /* 0x0109e8000c101904 */
[----:B------:R-:W2:Y:S06]  /*4b460*/  LDL.LU.64 R8, [R1+0x1760] ;  /* 0x0017600001087983 */ /* 0x000eac0000300a00 */
[----:B------:R-:W-:-:S02]  /*4b470*/  @P0 LOP3.LUT R5, R5, 0x800, RZ, 0xfc, !PT ;  /* 0x0000080005050812 */ /* 0x000fc400078efcff */
[----:B------:R-:W-:Y:S01]  /*4b480*/  LOP3.LUT P0, RZ, R3, 0x2, RZ, 0xc0, !PT ;  /* 0x0000000203ff7812 */ /* 0x000fe2000780c0ff */
[----:B----4-:R-:W4:Y:S01]  /*4b490*/  LDL.LU R174, [R1+0x780] ;  /* 0x0007800001ae7983 */ /* 0x010f220000300800 */
[----:B------:R-:W-:-:S03]  /*4b4a0*/  LOP3.LUT R5, R5, 0xffffefff, RZ, 0xc0, !PT ;  /* 0xffffefff05057812 */ /* 0x000fc600078ec0ff */
[----:B------:R-:W4:Y:S04]  /*4b4b0*/  LDL.LU.64 R12, [R1+0x1758] ;  /* 0x00175800010c7983 */ /* 0x000f280000300a00 */
[----:B------:R-:W4:Y:S04]  /*4b4c0*/  LDL.LU R175, [R1+0x794] ;  /* 0x0007940001af7983 */ /* 0x000f280000300800 */
[----:B------:R-:W-:-:S04]  /*4b4d0*/  @P0 LOP3.LUT R5, R5, 0x1000, RZ, 0xfc, !PT ;  /* 0x0000100005050812 */ /* 0x000fc800078efcff */
[----:B------:R-:W-:-:S04]  /*4b4e0*/  LOP3.LUT R5, R5, 0xfffffffe, RZ, 0xc0, !PT ;  /* 0xfffffffe05057812 */ /* 0x000fc800078ec0ff */
[----:B------:R-:W-:Y:S02]  /*4b4f0*/  @P6 LOP3.LUT R5, R5, 0x1, RZ, 0xfc, !PT ;  /* 0x0000000105056812 */ /* 0x000fe400078efcff */
[----:B------:R-:W-:Y:S02]  /*4b500*/  LOP3.LUT P6, RZ, R19, 0x400, RZ, 0xc0, !PT ;  /* 0x0000040013ff7812 */ /* 0x000fe400078cc0ff */
[----:B------:R-:W-:-:S11]  /*4b510*/  LOP3.LUT R5, R5, 0xfffffffd, RZ, 0xc0, !PT ;  /* 0xfffffffd05057812 */ /* 0x000fd600078ec0ff */
[----:B------:R-:W-:Y:S02]  /*4b520*/  @P6 LOP3.LUT R5, R5, 0x2, RZ, 0xfc, !PT ;  /* 0x0000000205056812 */ /* 0x000fe400078efcff */
[----:B------:R-:W-:Y:S02]  /*4b530*/  LOP3.LUT P6, RZ, R19, 0x800, RZ, 0xc0, !PT ;  /* 0x0000080013ff7812 */ /* 0x000fe400078cc0ff */
[----:B------:R-:W-:-:S11]  /*4b540*/  LOP3.LUT R5, R5, 0xfffffffb, RZ, 0xc0, !PT ;  /* 0xfffffffb05057812 */ /* 0x000fd600078ec0ff */
[----:B------:R-:W-:Y:S02]  /*4b550*/  @P6 LOP3.LUT R5, R5, 0x4, RZ, 0xfc, !PT ;  /* 0x0000000405056812 */ /* 0x000fe400078efcff */
[----:B------:R-:W-:Y:S02]  /*4b560*/  LOP3.LUT P6, RZ, R19, 0x1000, RZ, 0xc0, !PT ;  /* 0x0000100013ff7812 */ /* 0x000fe400078cc0ff */
[----:B------:R-:W-:Y:S02]  /*4b570*/  LOP3.LUT R5, R5, 0xfffffff7, RZ, 0xc0, !PT ;  /* 0xfffffff705057812 */ /* 0x000fe400078ec0ff */
[----:B------:R-:W-:-:S09]  /*4b580*/  LOP3.LUT P0, RZ, R3, 0x1, RZ, 0xc0, !PT ;  /* 0x0000000103ff7812 */ /* 0x000fd2000780c0ff */
[----:B------:R-:W-:Y:S02]  /*4b590*/  @P6 LOP3.LUT R5, R5, 0x8, RZ, 0xfc, !PT ;  /* 0x0000000805056812 */ /* 0x000fe400078efcff */
[----:B------:R-:W-:Y:S02]  /*4b5a0*/  LOP3.LUT P6, RZ, R19, 0x2000, RZ, 0xc0, !PT ;  /* 0x0000200013ff7812 */ /* 0x000fe400078cc0ff */
[----:B------:R-:W-:Y:S01]  /*4b5b0*/  LOP3.LUT R5, R5, 0xffffffef, RZ, 0xc0, !PT ;  /* 0xffffffef05057812 */ /* 0x000fe200078ec0ff */
[----:B------:R1:W-:Y:S10]  /*4b5c0*/  @P0 STG.E desc[UR4][R178.64], R172 ;  /* 0x000000acb2000986 */ /* 0x0003f4000c101904 */
[----:B------:R-:W-:Y:S01]  /*4b5d0*/  @P6 LOP3.LUT R5, R5, 0x10, RZ, 0xfc, !PT ;  /* 0x0000001005056812 */ /* 0x000fe200078efcff */
[----:B-1----:R-:W4:Y:S03]  /*4b5e0*/  LDL.LU.64 R178, [R1+0x1750] ;  /* 0x0017500001b27983 */ /* 0x002f260000300a00 */
[----:B------:R-:W-:Y:S01]  /*4b5f0*/  LOP3.LUT P0, RZ, R5, 0x1000, RZ, 0xc0, !PT ;  /* 0x0000100005ff7812 */ /* 0x000fe2000780c0ff */
[----:B------:R-:W4:-:S12]  /*4b600*/  LDL.LU R173, [R1+0x784] ;  /* 0x0007840001ad7983 */ /* 0x000f180000300800 */
[----:B------:R1:W-:Y:S01]  /*4b610*/  @P0 STG.E desc[UR4][R176.64], R187 ;  /* 0x000000bbb0000986 */ /* 0x0003e2000c101904 */
[----:B------:R-:W-:-:S03]  /*4b620*/  LOP3.LUT P0, RZ, R5, 0x800, RZ, 0xc0, !PT ;  /* 0x0000080005ff7812 */ /* 0x000fc6000780c0ff */
[----:B-1----:R-:W4:Y:S10]  /*4b630*/  LDL.LU.64 R176, [R1+0x1748] ;  /* 0x0017480001b07983 */ /* 0x002f340000300a00 */
[----:B------:R1:W-:Y:S04]  /*4b640*/  @P0 STG.E desc[UR4][R182.64], R186 ;  /* 0x000000bab6000986 */ /* 0x0003e8000c101904 */
[----:B------:R-:W4:Y:S04]  /*4b650*/  LDL.LU R172, [R1+0x798] ;  /* 0x0007980001ac7983 */ /* 0x000f280000300800 */
[----:B-1----:R-:W4:Y:S04]  /*4b660*/  LDL.LU.64 R182, [R1+0x1740] ;  /* 0x0017400001b67983 */ /* 0x002f280000300a00 */
[----:B------:R-:W4:Y:S01]  /*4b670*/  LDL.LU R187, [R1+0x788] ;  /* 0x0007880001bb7983 */ /* 0x000f220000300800 */
[----:B------:R-:W-:-:S13]  /*4b680*/  LOP3.LUT P0, RZ, R5, 0x400, RZ, 0xc0, !PT ;  /* 0x0000040005ff7812 */ /* 0x000fda000780c0ff */
[----:B------:R1:W-:Y:S01]  /*4b690*/  @P0 STG.E desc[UR4][R180.64], R191 ;  /* 0x000000bfb4000986 */ /* 0x0003e2000c101904 */
[----:B------:R-:W-:Y:S02]  /*4b6a0*/  LOP3.LUT P0, RZ, R5, 0x200, RZ, 0xc0, !PT ;  /* 0x0000020005ff7812 */ /* 0x000fe4000780c0ff */
[----:B------:R-:W-:Y:S02]  /*4b6b0*/  LOP3.LUT P1, RZ, R3, 0x100, RZ, 0xc0, !PT ;  /* 0x0000010003ff7812 */ /* 0x000fe4000782c0ff */
[----:B------:R-:W-:Y:S01]  /*4b6c0*/  LOP3.LUT P6, RZ, R19, 0x4000, RZ, 0xc0, !PT ;  /* 0x0000400013ff7812 */ /* 0x000fe200078cc0ff */
[----:B-1----:R-:W4:Y:S08]  /*4b6d0*/  LDL.LU.64 R180, [R1+0x1738] ;  /* 0x0017380001b47983 */ /* 0x002f300000300a00 */
[----:B------:R1:W-:Y:S01]  /*4b6e0*/  @P0 STG.E desc[UR4][R184.64], R188 ;  /* 0x000000bcb8000986 */ /* 0x0003e2000c101904 */
[----:B------:R-:W-:-:S03]  /*4b6f0*/  LOP3.LUT P0, RZ, R5, 0x100, RZ, 0xc0, !PT ;  /* 0x0000010005ff7812 */ /* 0x000fc6000780c0ff */
[----:B------:R-:W4:Y:S04]  /*4b700*/  LDL.LU R186, [R1+0x79c] ;  /* 0x00079c0001ba7983 */ /* 0x000f280000300800 */
[----:B-1----:R-:W4:Y:S06]  /*4b710*/  LDL.LU.64 R184, [R1+0x1730] ;  /* 0x0017300001b87983 */ /* 0x002f2c0000300a00 */
[----:B------:R1:W-:Y:S01]  /*4b720*/  @P0 STG.E desc[UR4][R194.64], R189 ;  /* 0x000000bdc2000986 */ /* 0x0003e2000c101904 */
[----:B------:R-:W-:-:S03]  /*4b730*/  LOP3.LUT P0, RZ, R5, 0x80, RZ, 0xc0, !PT ;  /* 0x0000008005ff7812 */ /* 0x000fc6000780c0ff */
[----:B------:R-:W4:Y:S04]  /*4b740*/  LDL.LU R191, [R1+0x78c] ;  /* 0x00078c0001bf7983 */ /* 0x000f280000300800 */
[----:B-1----:R-:W4:Y:S06]  /*4b750*/  LDL.LU.64 R194, [R1+0x1728] ;  /* 0x0017280001c27983 */ /* 0x002f2c0000300a00 */
[----:B------:R1:W-:Y:S01]  /*4b760*/  @P0 STG.E desc[UR4][R192.64], R252 ;  /* 0x000000fcc0000986 */ /* 0x0003e2000c101904 */
[----:B------:R-:W-:-:S03]  /*4b770*/  LOP3.LUT P0, RZ, R5, 0x40, RZ, 0xc0, !PT ;  /* 0x0000004005ff7812 */ /* 0x000fc6000780c0ff */
[----:B-1----:R-:W4:Y:S10]  /*4b780*/  LDL.LU R192, [R1+0x770] ;  /* 0x0007700001c07983 */ /* 0x002f340000300800 */
[----:B------:R1:W-:Y:S01]  /*4b790*/  @P0 STG.E desc[UR4][R198.64], R27 ;  /* 0x0000001bc6000986 */ /* 0x0003e2000c101904 */
[----:B------:R-:W-:-:S03]  /*4b7a0*/  LOP3.LUT P0, RZ, R5, 0x20, RZ, 0xc0, !PT ;  /* 0x0000002005ff7812 */ /* 0x000fc6000780c0ff */
[----:B------:R-:W4:Y:S04]  /*4b7b0*/  LDL.LU.64 R188, [R1+0x1720] ;  /* 0x0017200001bc7983 */ /* 0x000f280000300a00 */
[----:B------:R-:W4:Y:S04]  /*4b7c0*/  LDL.LU R193, [R1+0x760] ;  /* 0x0007600001c17983 */ /* 0x000f280000300800 */
[----:B-1----:R-:W4:Y:S04]  /*4b7d0*/  LDL.LU.64 R198, [R1+0x1718] ;  /* 0x0017180001c67983 */ /* 0x002f280000300a00 */
[----:B------:R-:W4:Y:S04]  /*4b7e0*/  LDL.LU R252, [R1+0x774] ;  /* 0x0007740001fc7983 */ /* 0x000f280000300800 */
[----:B---3--:R1:W-:Y:S02]  /*4b7f0*/  @P1 STG.E desc[UR4][R202.64], R26 ;  /* 0x0000001aca001986 */ /* 0x0083e4000c101904 */
[----:B-1----:R-:W-:-:S02]  /*4b800*/  VIADD R26, R6, 0xb ;  /* 0x0000000b061a7836 */ /* 0x002fc40000000000 */
[----:B------:R-:W3:Y:S03]  /*4b810*/  LDL.LU.64 R202, [R1+0x1710] ;  /* 0x0017100001ca7983 */ /* 0x000ee60000300a00 */
[----:B--2---:R-:W-:Y:S01]  /*4b820*/  ISETP.LT.AND P1, PT, R26, R38, !P0 ;  /* 0x000000261a00720c */ /* 0x004fe20004721270 */
[----:B------:R-:W3:-:S12]  /*4b830*/  LDL.LU R27, [R1+0x764] ;  /* 0x00076400011b7983 */ /* 0x000ed80000300800 */
[----:B------:R-:W-:Y:S04]  /*4b840*/  @P1 STG.E desc[UR4][R42.64], R40 ;  /* 0x000000282a001986 */ /* 0x000fe8000c101904 */
[----:B------:R-:W-:Y:S01]  /*4b850*/  @P6 STG.E desc[UR4][R36.64], R41 ;  /* 0x0000002924006986 */ /* 0x000fe2000c101904 */
[----:B------:R-:W-:-:S13]  /*4b860*/  LOP3.LUT P6, RZ, R5, 0x10, RZ, 0xc0, !PT ;  /* 0x0000001005ff7812 */ /* 0x000fda00078cc0ff */
[----:B------:R-:W-:Y:S01]  /*4b870*/  @P6 STG.E desc[UR4][R30.64], R28 ;  /* 0x0000001c1e006986 */ /* 0x000fe2000c101904 */
[----:B------:R-:W-:-:S13]  /*4b880*/  LOP3.LUT P6, RZ, R5, 0x8, RZ, 0xc0, !PT ;  /* 0x0000000805ff7812 */ /* 0x000fda00078cc0ff */
[----:B------:R-:W-:Y:S01]  /*4b890*/  @P6 STG.E desc[UR4][R34.64], R29 ;  /* 0x0000001d22006986 */ /* 0x000fe2000c101904 */
[----:B------:R-:W-:-:S13]  /*4b8a0*/  LOP3.LUT P6, RZ, R5, 0x4, RZ, 0xc0, !PT ;  /* 0x0000000405ff7812 */ /* 0x000fda00078cc0ff */
[----:B------:R-:W-:Y:S01]  /*4b8b0*/  @P6 STG.E desc[UR4][R32.64], R14 ;  /* 0x0000000e20006986 */ /* 0x000fe2000c101904 */
[----:B------:R-:W-:-:S13]  /*4b8c0*/  LOP3.LUT P6, RZ, R5, 0x2, RZ, 0xc0, !PT ;  /* 0x0000000205ff7812 */ /* 0x000fda00078cc0ff */
[----:B------:R1:W-:Y:S01]  /*4b8d0*/  @P6 STG.E desc[UR4][R10.64], R15 ;  /* 0x0000000f0a006986 */ /* 0x0003e2000c101904 */
[----:B------:R-:W-:Y:S02]  /*4b8e0*/  LOP3.LUT P6, RZ, R5, 0x1, RZ, 0xc0, !PT ;  /* 0x0000000105ff7812 */ /* 0x000fe400078cc0ff */
[C---:B------:R-:W-:Y:S02]  /*4b8f0*/  LOP3.LUT P5, RZ, R19.reuse, 0x4, RZ, 0xc0, !PT ;  /* 0x0000000413ff7812 */ /* 0x040fe400078ac0ff */
[C---:B------:R-:W-:Y:S02]  /*4b900*/  LOP3.LUT P4, RZ, R19.reuse, 0x2, RZ, 0xc0, !PT ;  /* 0x0000000213ff7812 */ /* 0x040fe4000788c0ff */
[----:B------:R-:W-:Y:S01]  /*4b910*/  LOP3.LUT P3, RZ, R19, 0x1, RZ, 0xc0, !PT ;  /* 0x0000000113ff7812 */ /* 0x000fe2000786c0ff */
[----:B-1----:R-:W2:Y:S06]  /*4b920*/  LDL.LU.64 R10, [R1+0x1708] ;  /* 0x00170800010a7983 */ /* 0x002eac0000300a00 */
[----:B----4-:R1:W-:Y:S01]  /*4b930*/  @P6 STG.E desc[UR4][R8.64], R174 ;  /* 0x000000ae08006986 */ /* 0x0103e2000c101904 */
[----:B------:R-:W-:-:S02]  /*4b940*/  LOP3.LUT P6, RZ, R2, 0x80000000, RZ, 0xc0, !PT ;  /* 0x8000000002ff7812 */ /* 0x000fc400078cc0ff */
[----:B------:R-:W-:Y:S01]  /*4b950*/  LOP3.LUT R19, R19, 0xffefffff, RZ, 0xc0, !PT ;  /* 0xffefffff13137812 */ /* 0x000fe200078ec0ff */
[----:B------:R-:W2:Y:S10]  /*4b960*/  LDL.LU R15, [R1+0x778] ;  /* 0x00077800010f7983 */ /* 0x000eb40000300800 */
[----:B------:R4:W-:Y:S01]  /*4b970*/  @P6 STG.E desc[UR4][R12.64], R175 ;  /* 0x000000af0c006986 */ /* 0x0009e2000c101904 */
[----:B------:R-:W-:-:S02]  /*4b980*/  LOP3.LUT P6, RZ, R2, 0x40000000, RZ, 0xc0, !PT ;  /* 0x4000000002ff7812 */ /* 0x000fc400078cc0ff */
[----:B------:R-:W-:Y:S01]  /*4b990*/  @P0 LOP3.LUT R19, R19, 0x100000, RZ, 0xfc, !PT ;  /* 0x0010000013130812 */ /* 0x000fe200078efcff */
[----:B-1----:R-:W2:Y:S03]  /*4b9a0*/  LDL.LU.64 R8, [R1+0x1700] ;  /* 0x0017000001087983 */ /* 0x002ea60000300a00 */
[----:B------:R-:W-:Y:S01]  /*4b9b0*/  LOP3.LUT P1, RZ, R19, 0x20, RZ, 0xc0, !PT ;  /* 0x0000002013ff7812 */ /* 0x000fe2000782c0ff */
[----:B------:R-:W2:Y:S04]  /*4b9c0*/  LDL.LU R174, [R1+0x768] ;  /* 0x0007680001ae7983 */ /* 0x000ea80000300800 */
[----:B----4-:R-:W4:Y:S04]  /*4b9d0*/  LDL.LU.64 R12, [R1+0x16f8] ;  /* 0x0016f800010c7983 */ /* 0x010f280000300a00 */
[----:B------:R-:W4:Y:S04]  /*4b9e0*/  LDL.LU R175, [R1+0x77c] ;  /* 0x00077c0001af7983 */ /* 0x000f280000300800 */
[----:B------:R1:W-:Y:S01]  /*4b9f0*/  @P6 STG.E desc[UR4][R178.64], R173 ;  /* 0x000000adb2006986 */ /* 0x0003e2000c101904 */
[----:B------:R-:W-:-:S03]  /*4ba00*/  LOP3.LUT P6, RZ, R2, 0x20000000, RZ, 0xc0, !PT ;  /* 0x2000000002ff7812 */ /* 0x000fc600078cc0ff */
[----:B-1----:R-:W4:Y:S04]  /*4ba10*/  LDL.LU.64 R178, [R1+0x16f0] ;  /* 0x0016f00001b27983 */ /* 0x002f280000300a00 */
[----:B------:R-:W4:Y:S06]  /*4ba20*/  LDL.LU R173, [R1+0x76c] ;  /* 0x00076c0001ad7983 */ /* 0x000f2c0000300800 */
[----:B------:R1:W-:Y:S01]  /*4ba30*/  @P6 STG.E desc[UR4][R176.64], R172 ;  /* 0x000000acb0006986 */ /* 0x0003e2000c101904 */
[----:B------:R-:W-:-:S03]  /*4ba40*/  LOP3.LUT P6, RZ, R2, 0x10000000, RZ, 0xc0, !PT ;  /* 0x1000000002ff7812 */ /* 0x000fc600078cc0ff */
[----:B------:R1:W-:Y:S01]  /*4ba50*/  @P1 STG.E desc[UR4][R182.64], R187 ;  /* 0x000000bbb6001986 */ /* 0x0003e2000c101904 */
[----:B------:R-:W-:Y:S02]  /*4ba60*/  LOP3.LUT P1, RZ, R23, 0x40, RZ, 0xc0, !PT ;  /* 0x0000004017ff7812 */ /* 0x000fe4000782c0ff */
[----:B------:R-:W-:Y:S01]  /*4ba70*/  LOP3.LUT R2, R2, 0xffffffef, RZ, 0xc0, !PT ;  /* 0xffffffef02027812 */ /* 0x000fe200078ec0ff */
[----:B-1----:R-:W4:Y:S04]  /*4ba80*/  LDL.LU.64 R176, [R1+0x16e8] ;  /* 0x0016e80001b07983 */ /* 0x002f280000300a00 */
        /* <DEDUP_REMOVED lines=35> */
[C---:B------:R-:W-:Y:S02]  /*4bcc0*/  LOP3.LUT P1, RZ, R23.reuse, 0x20000, RZ, 0xc0, !PT ;  /* 0x0002000017ff7812 */ /* 0x040fe4000782c0ff */
[----:B------:R-:W-:Y:S01]  /*4bcd0*/  LOP3.LUT R2, R2, 0xffff7fff, RZ, 0xc0, !PT ;  /* 0xffff7fff02027812 */ /* 0x000fe200078ec0ff */
[----:B------:R1:W-:Y:S10]  /*4bce0*/  @P0 STG.E desc[UR4][R180.64], R186 ;  /* 0x000000bab4000986 */ /* 0x0003f4000c101904 */
[----:B------:R-:W-:Y:S01]  /*4bcf0*/  @P1 LOP3.LUT R2, R2, 0x8000, RZ, 0xfc, !PT ;  /* 0x0000800002021812 */ /* 0x000fe200078efcff */
[----:B-1----:R-:W4:Y:S01]  /*4bd00*/  LDL.LU.64 R180, [R1+0x16d8] ;  /* 0x0016d80001b47983 */ /* 0x002f220000300a00 */
[----:B------:R-:W-:-:S03]  /*4bd10*/  LOP3.LUT P1, RZ, R23, 0x40000, RZ, 0xc0, !PT ;  /* 0x0004000017ff7812 */ /* 0x000fc6000782c0ff */
[----:B------:R-:W4:Y:S01]  /*4bd20*/  LDL.LU R186, [R1+0x754] ;  /* 0x0007540001ba7983 */ /* 0x000f220000300800 */
[----:B------:R-:W-:-:S03]  /*4bd30*/  LOP3.LUT R2, R2, 0xfffeffff, RZ, 0xc0, !PT ;  /* 0xfffeffff02027812 */ /* 0x000fc600078ec0ff */
[----:B------:R1:W-:Y:S06]  /*4bd40*/  @P6 STG.E desc[UR4][R184.64], R191 ;  /* 0x000000bfb8006986 */ /* 0x0003ec000c101904 */
[----:B------:R-:W-:Y:S02]  /*4bd50*/  @P1 LOP3.LUT R2, R2, 0x10000, RZ, 0xfc, !PT ;  /* 0x0001000002021812 */ /* 0x000fe400078efcff */
[----:B------:R-:W-:Y:S01]  /*4bd60*/  LOP3.LUT P1, RZ, R23, 0x80000, RZ, 0xc0, !PT ;  /* 0x0008000017ff7812 */ /* 0x000fe2000782c0ff */
[----:B-1----:R-:W4:Y:S04]  /*4bd70*/  LDL.LU.64 R184, [R1+0x16d0] ;  /* 0x0016d00001b87983 */ /* 0x002f280000300a00 */
[----:B------:R-:W4:Y:S01]  /*4bd80*/  LDL.LU R191, [R1+0x744] ;  /* 0x0007440001bf7983 */ /* 0x000f220000300800 */
[----:B------:R-:W-:-:S03]  /*4bd90*/  LOP3.LUT R2, R2, 0xfffdffff, RZ, 0xc0, !PT ;  /* 0xfffdffff02027812 */ /* 0x000fc600078ec0ff */
[----:B------:R1:W-:Y:S04]  /*4bda0*/  @P5 STG.E desc[UR4][R194.64], R192 ;  /* 0x000000c0c2005986 */ /* 0x0003e8000c101904 */
        /* <DEDUP_REMOVED lines=10> */
[----:B------:R-:W-:-:S02]  /*4be50*/  LOP3.LUT R2, R2, 0xfff7ffff, RZ, 0xc0, !PT ;  /* 0xfff7ffff02027812 */ /* 0x000fc400078ec0ff */
[C---:B------:R-:W-:Y:S01]  /*4be60*/  LOP3.LUT P2, RZ, R23.reuse, 0x80000000, RZ, 0xc0, !PT ;  /* 0x8000000017ff7812 */ /* 0x040fe2000784c0ff */
[----:B------:R1:W-:Y:S04]  /*4be70*/  @P3 STG.E desc[UR4][R198.64], R252 ;  /* 0x000000fcc6003986 */ /* 0x0003e8000c101904 */
[----:B------:R-:W-:Y:S02]  /*4be80*/  @P1 LOP3.LUT R2, R2, 0x80000, RZ, 0xfc, !PT ;  /* 0x0008000002021812 */ /* 0x000fe400078efcff */
[----:B------:R-:W-:Y:S01]  /*4be90*/  LOP3.LUT P1, RZ, R23, 0x400000, RZ, 0xc0, !PT ;  /* 0x0040000017ff7812 */ /* 0x000fe2000782c0ff */
[----:B-1----:R-:W4:Y:S04]  /*4bea0*/  LDL.LU.64 R198, [R1+0x16b8] ;  /* 0x0016b80001c67983 */ /* 0x002f280000300a00 */
[----:B------:R-:W4:Y:S01]  /*4beb0*/  LDL.LU R252, [R1+0x75c] ;  /* 0x00075c0001fc7983 */ /* 0x000f220000300800 */
[----:B------:R-:W-:-:S03]  /*4bec0*/  LOP3.LUT R2, R2, 0xffefffff, RZ, 0xc0, !PT ;  /* 0xffefffff02027812 */ /* 0x000fc600078ec0ff */
[----:B---3--:R1:W-:Y:S04]  /*4bed0*/  @P2 STG.E desc[UR4][R202.64], R27 ;  /* 0x0000001bca002986 */ /* 0x0083e8000c101904 */
[----:B------:R-:W-:Y:S02]  /*4bee0*/  @P1 LOP3.LUT R2, R2, 0x100000, RZ, 0xfc, !PT ;  /* 0x0010000002021812 */ /* 0x000fe400078efcff */
[----:B------:R-:W-:Y:S01]  /*4bef0*/  LOP3.LUT P1, RZ, R23, 0x800000, RZ, 0xc0, !PT ;  /* 0x0080000017ff7812 */ /* 0x000fe2000782c0ff */
[----:B-1----:R-:W3:Y:S04]  /*4bf00*/  LDL.LU.64 R202, [R1+0x16b0] ;  /* 0x0016b00001ca7983 */ /* 0x002ee80000300a00 */
[----:B------:R-:W3:Y:S01]  /*4bf10*/  LDL.LU R27, [R1+0x74c] ;  /* 0x00074c00011b7983 */ /* 0x000ee20000300800 */
[----:B------:R-:W-:-:S03]  /*4bf20*/  LOP3.LUT R2, R2, 0xffdfffff, RZ, 0xc0, !PT ;  /* 0xffdfffff02027812 */ /* 0x000fc600078ec0ff */
[----:B------:R-:W3:Y:S04]  /*4bf30*/  LDL.LU.64 R168, [R1+0x16a8] ;  /* 0x0016a80001a87983 */ /* 0x000ee80000300a00 */
[----:B------:R-:W-:Y:S02]  /*4bf40*/  @P1 LOP3.LUT R2, R2, 0x200000, RZ, 0xfc, !PT ;  /* 0x0020000002021812 */ /* 0x000fe400078efcff */
[----:B------:R-:W-:Y:S01]  /*4bf50*/  LOP3.LUT P1, RZ, R23, 0x1000000, RZ, 0xc0, !PT ;  /* 0x0100000017ff7812 */ /* 0x000fe2000782c0ff */
[----:B------:R-:W3:Y:S01]  /*4bf60*/  LDL.LU R38, [R1+0x730] ;  /* 0x0007300001267983 */ /* 0x000ee20000300800 */
[----:B------:R-:W-:-:S03]  /*4bf70*/  LOP3.LUT R2, R2, 0xffbfffff, RZ, 0xc0, !PT ;  /* 0xffbfffff02027812 */ /* 0x000fc600078ec0ff */
[----:B------:R-:W3:Y:S04]  /*4bf80*/  LDL.LU.64 R170, [R1+0x16a0] ;  /* 0x0016a00001aa7983 */ /* 0x000ee80000300a00 */
[----:B------:R-:W3:Y:S04]  /*4bf90*/  LDL.LU R39, [R1+0x720] ;  /* 0x0007200001277983 */ /* 0x000ee80000300800 */
[----:B------:R-:W-:Y:S01]  /*4bfa0*/  @P1 LOP3.LUT R2, R2, 0x400000, RZ, 0xfc, !PT ;  /* 0x0040000002021812 */ /* 0x000fe200078efcff */
[----:B------:R-:W3:Y:S01]  /*4bfb0*/  LDL.LU.64 R42, [R1+0x1698] ;  /* 0x00169800012a7983 */ /* 0x000ee20000300a00 */
[----:B------:R-:W-:-:S02]  /*4bfc0*/  LOP3.LUT P1, RZ, R23, 0x2000000, RZ, 0xc0, !PT ;  /* 0x0200000017ff7812 */ /* 0x000fc4000782c0ff */
[----:B------:R-:W-:Y:S01]  /*4bfd0*/  LOP3.LUT R2, R2, 0xff7fffff, RZ, 0xc0, !PT ;  /* 0xff7fffff02027812 */ /* 0x000fe200078ec0ff */
[----:B------:R-:W3:Y:S04]  /*4bfe0*/  LDL.LU R40, [R1+0x734] ;  /* 0x0007340001287983 */ /* 0x000ee80000300800 */
[----:B------:R-:W3:Y:S04]  /*4bff0*/  LDL.LU.64 R36, [R1+0x1690] ;  /* 0x0016900001247983 */ /* 0x000ee80000300a00 */
[----:B------:R-:W3:Y:S02]  /*4c000*/  LDL.LU R41, [R1+0x724] ;  /* 0x0007240001297983 */ /* 0x000ee40000300800 */
[----:B------:R-:W-:-:S02]  /*4c010*/  @P1 LOP3.LUT R2, R2, 0x800000, RZ, 0xfc, !PT ;  /* 0x0080000002021812 */ /* 0x000fc400078efcff */
[----:B------:R-:W-:Y:S01]  /*4c020*/  LOP3.LUT P1, RZ, R23, 0x4000000, RZ, 0xc0, !PT ;  /* 0x0400000017ff7812 */ /* 0x000fe2000782c0ff */
[----:B------:R-:W3:Y:S01]  /*4c030*/  LDL.LU.64 R30, [R1+0x1688] ;  /* 0x00168800011e7983 */ /* 0x000ee20000300a00 */
[----:B------:R-:W-:-:S03]  /*4c040*/  LOP3.LUT R2, R2, 0xfeffffff, RZ, 0xc0, !PT ;  /* 0xfeffffff02027812 */ /* 0x000fc600078ec0ff */
[----:B------:R-:W3:Y:S04]  /*4c050*/  LDL.LU R28, [R1+0x738] ;  /* 0x00073800011c7983 */ /* 0x000ee80000300800 */
[----:B------:R-:W3:Y:S04]  /*4c060*/  LDL.LU.64 R34, [R1+0x1680] ;  /* 0x0016800001227983 */ /* 0x000ee80000300a00 */
[----:B------:R-:W-:Y:S01]  /*4c070*/  @P1 LOP3.LUT R2, R2, 0x1000000, RZ, 0xfc, !PT ;  /* 0x0100000002021812 */ /* 0x000fe200078efcff */
[----:B------:R-:W3:Y:S01]  /*4c080*/  LDL.LU R29, [R1+0x728] ;  /* 0x00072800011d7983 */ /* 0x000ee20000300800 */
[----:B------:R-:W-:-:S02]  /*4c090*/  LOP3.LUT P1, RZ, R23, 0x8000000, RZ, 0xc0, !PT ;  /* 0x0800000017ff7812 */ /* 0x000fc4000782c0ff */
[----:B------:R-:W-:Y:S01]  /*4c0a0*/  LOP3.LUT R2, R2, 0xfdffffff, RZ, 0xc0, !PT ;  /* 0xfdffffff02027812 */ /* 0x000fe200078ec0ff */
[----:B------:R-:W3:Y:S04]  /*4c0b0*/  LDL.LU.64 R32, [R1+0x1678] ;  /* 0x0016780001207983 */ /* 0x000ee80000300a00 */
[----:B------:R-:W3:Y:S06]  /*4c0c0*/  LDL.LU R14, [R1+0x73c] ;  /* 0x00073c00010e7983 */ /* 0x000eec0000300800 */
[----:B------:R-:W-:-:S02]  /*4c0d0*/  @P1 LOP3.LUT R2, R2, 0x2000000, RZ, 0xfc, !PT ;  /* 0x0200000002021812 */ /* 0x000fc400078efcff */
[----:B------:R-:W-:Y:S02]  /*4c0e0*/  LOP3.LUT P1, RZ, R23, 0x10000000, RZ, 0xc0, !PT ;  /* 0x1000000017ff7812 */ /* 0x000fe4000782c0ff */
[----:B------:R-:W-:-:S11]  /*4c0f0*/  LOP3.LUT R2, R2, 0xfbffffff, RZ, 0xc0, !PT ;  /* 0xfbffffff02027812 */ /* 0x000fd600078ec0ff */
[----:B------:R-:W-:Y:S02]  /*4c100*/  @P1 LOP3.LUT R2, R2, 0x4000000, RZ, 0xfc, !PT ;  /* 0x0400000002021812 */ /* 0x000fe400078efcff */
[----:B------:R-:W-:Y:S02]  /*4c110*/  LOP3.LUT P1, RZ, R23, 0x20000000, RZ, 0xc0, !PT ;  /* 0x2000000017ff7812 */ /* 0x000fe4000782c0ff */
[----:B------:R-:W-:-:S11]  /*4c120*/  LOP3.LUT R2, R2, 0xf7ffffff, RZ, 0xc0, !PT ;  /* 0xf7ffffff02027812 */ /* 0x000fd600078ec0ff */
[----:B------:R-:W-:Y:S02]  /*4c130*/  @P1 LOP3.LUT R2, R2, 0x8000000, RZ, 0xfc, !PT ;  /* 0x0800000002021812 */ /* 0x000fe400078efcff */
[----:B------:R-:W-:-:S13]  /*4c140*/  LOP3.LUT P1, RZ, R23, 0x40000000, RZ, 0xc0, !PT ;  /* 0x4000000017ff7812 */ /* 0x000fda000782c0ff */
[----:B--2---:R1:W-:Y:S01]  /*4c150*/  @P1 STG.E desc[UR4][R10.64], R15 ;  /* 0x0000000f0a001986 */ /* 0x0043e2000c101904 */
[----:B------:R-:W-:-:S03]  /*4c160*/  LOP3.LUT P1, RZ, R2, 0x8000000, RZ, 0xc0, !PT ;  /* 0x0800000002ff7812 */ /* 0x000fc6000782c0ff */
[----:B-1----:R-:W2:Y:S04]  /*4c170*/  LDL.LU.64 R10, [R1+0x1670] ;  /* 0x00167000010a7983 */ /* 0x002ea80000300a00 */
[----:B------:R-:W2:Y:S06]  /*4c180*/  LDL.LU R15, [R1+0x72c] ;  /* 0x00072c00010f7983 */ /* 0x000eac0000300800 */
[----:B------:R1:W-:Y:S01]  /*4c190*/  @P1 STG.E desc[UR4][R8.64], R174 ;  /* 0x000000ae08001986 */ /* 0x0003e2000c101904 */
[----:B------:R-:W-:-:S03]  /*4c1a0*/  LOP3.LUT P1, RZ, R2, 0x4000000, RZ, 0xc0, !PT ;  /* 0x0400000002ff7812 */ /* 0x000fc6000782c0ff */
[----:B-1----:R-:W2:Y:S04]  /*4c1b0*/  LDL.LU.64 R8, [R1+0x1668] ;  /* 0x0016680001087983 */ /* 0x002ea80000300a00 */
[----:B------:R-:W2:Y:S06]  /*4c1c0*/  LDL.LU R174, [R1+0x710] ;  /* 0x0007100001ae7983 */ /* 0x000eac0000300800 */
[----:B----4-:R1:W-:Y:S01]  /*4c1d0*/  @P1 STG.E desc[UR4][R12.64], R175 ;  /* 0x000000af0c001986 */ /* 0x0103e2000c101904 */
[----:B------:R-:W-:-:S03]  /*4c1e0*/  LOP3.LUT P1, RZ, R2, 0x2000000, RZ, 0xc0, !PT ;  /* 0x0200000002ff7812 */ /* 0x000fc6000782c0ff */
[----:B-1----:R-:W4:Y:S04]  /*4c1f0*/  LDL.LU.64 R12, [R1+0x1660] ;  /* 0x00166000010c7983 */ /* 0x002f280000300a00 */
[----:B------:R-:W4:Y:S06]  /*4c200*/  LDL.LU R175, [R1+0x700] ;  /* 0x0007000001af7983 */ /* 0x000f2c0000300800 */
[----:B------:R1:W-:Y:S01]  /*4c210*/  @P1 STG.E desc[UR4][R178.64], R173 ;  /* 0x000000adb2001986 */ /* 0x0003e2000c101904 */
[----:B------:R-:W-:-:S03]  /*4c220*/  LOP3.LUT P1, RZ, R2, 0x1000000, RZ, 0xc0, !PT ;  /* 0x0100000002ff7812 */ /* 0x000fc6000782c0ff */
[----:B-1----:R-:W4:Y:S04]  /*4c230*/  LDL.LU.64 R178, [R1+0x1658] ;  /* 0x0016580001b27983 */ /* 0x002f280000300a00 */
[----:B------:R-:W4:Y:S06]  /*4c240*/  LDL.LU R173, [R1+0x714] ;  /* 0x0007140001ad7983 */ /* 0x000f2c0000300800 */
[----:B------:R1:W-:Y:S01]  /*4c250*/  @P1 STG.E desc[UR4][R176.64], R172 ;  /* 0x000000acb0001986 */ /* 0x0003e2000c101904 */
[----:B------:R-:W-:-:S03]  /*4c260*/  LOP3.LUT P1, RZ, R2, 0x800000, RZ, 0xc0, !PT ;  /* 0x0080000002ff7812 */ /* 0x000fc6000782c0ff */
[----:B-1----:R-:W4:Y:S04]  /*4c270*/  LDL.LU.64 R176, [R1+0x1650] ;  /* 0x0016500001b07983 */ /* 0x002f280000300a00 */
[----:B------:R-:W4:Y:S06]  /*4c280*/  LDL.LU R172, [R1+0x704] ;  /* 0x0007040001ac7983 */ /* 0x000f2c0000300800 */
[----:B------:R1:W-:Y:S04]  /*4c290*/  @P1 STG.E desc[UR4][R182.64], R187 ;  /* 0x000000bbb6001986 */ /* 0x0003e8000c101904 */
[----:B-1----:R-:W4:Y:S04]  /*4c2a0*/  LDL.LU.64 R182, [R1+0x1648] ;  /* 0x0016480001b67983 */ /* 0x002f280000300a00 */
[----:B------:R-:W4:Y:S01]  /*4c2b0*/  LDL.LU R187, [R1+0x718] ;  /* 0x0007180001bb7983 */ /* 0x000f220000300800 */
[----:B------:R-:W-:-:S13]  /*4c2c0*/  LOP3.LUT P1, RZ, R2, 0x400000, RZ, 0xc0, !PT ;  /* 0x0040000002ff7812 */ /* 0x000fda000782c0ff */
[----:B------:R1:W-:Y:S01]  /*4c2d0*/  @P1 STG.E desc[UR4][R180.64], R186 ;  /* 0x000000bab4001986 */ /* 0x0003e2000c101904 */
[----:B------:R-:W-:-:S03]  /*4c2e0*/  LOP3.LUT P1, RZ, R2, 0x200000, RZ, 0xc0, !PT ;  /* 0x0020000002ff7812 */ /* 0x000fc6000782c0ff */
[----:B-1----:R-:W4:Y:S10]  /*4c2f0*/  LDL.LU.64 R180, [R1+0x1640] ;  /* 0x0016400001b47983 */ /* 0x002f340000300a00 */
        /* <DEDUP_REMOVED lines=16> */
[----:B---3--:R1:W-:Y:S01]  /*4c400*/  @P1 STG.E desc[UR4][R202.64], R27 ;  /* 0x0000001bca001986 */ /* 0x0083e2000c101904 */
[----:B------:R-:W-:-:S03]  /*4c410*/  LOP3.LUT P1, RZ, R2, 0x10000, RZ, 0xc0, !PT ;  /* 0x0001000002ff7812 */ /* 0x000fc6000782c0ff */
[----:B------:R-:W3:Y:S04]  /*4c420*/  LDL.LU R252, [R1+0x6e0] ;  /* 0x0006e00001fc7983 */ /* 0x000ee80000300800 */
[----:B-1----:R-:W3:Y:S06]  /*4c430*/  LDL.LU.64 R202, [R1+0x1618] ;  /* 0x0016180001ca7983 */ /* 0x002eec0000300a00 */
[----:B------:R-:W-:Y:S01]  /*4c440*/  @P1 STG.E desc[UR4][R168.64], R38 ;  /* 0x00000026a8001986 */ /* 0x000fe2000c101904 */
[----:B------:R-:W-:-:S03]  /*4c450*/  LOP3.LUT P1, RZ, R2, 0x8000, RZ, 0xc0, !PT ;  /* 0x0000800002ff7812 */ /* 0x000fc6000782c0ff */
[----:B------:R-:W3:Y:S10]  /*4c460*/  LDL.LU R27, [R1+0x6f4] ;  /* 0x0006f400011b7983 */ /* 0x000ef40000300800 */
        /* <DEDUP_REMOVED lines=12> */
[----:B--2---:R1:W-:Y:S01]  /*4c530*/  @P1 STG.E desc[UR4][R10.64], R15 ;  /* 0x0000000f0a001986 */ /* 0x0043e2000c101904 */
[----:B------:R-:W-:Y:S02]  /*4c540*/  LOP3.LUT P1, RZ, R2, 0x100, RZ, 0xc0, !PT ;  /* 0x0000010002ff7812 */ /* 0x000fe4000782c0ff */
[----:B------:R-:W-:Y:S01]  /*4c550*/  LOP3.LUT R4, R4, 0xffffefff, RZ, 0xc0, !PT ;  /* 0xffffefff04047812 */ /* 0x000fe200078ec0ff */
[----:B-1----:R-:W2:Y:S10]  /*4c560*/  LDL.LU.64 R10, [R1+0x1610] ;  /* 0x00161000010a7983 */ /* 0x002eb40000300a00 */
[----:B------:R1:W-:Y:S01]  /*4c570*/  @P1 STG.E desc[UR4][R8.64], R174 ;  /* 0x000000ae08001986 */ /* 0x0003e2000c101904 */
[----:B------:R-:W-:-:S03]  /*4c580*/  LOP3.LUT P1, RZ, R2, 0x80, RZ, 0xc0, !PT ;  /* 0x0000008002ff7812 */ /* 0x000fc6000782c0ff */
[----:B------:R-:W2:Y:S04]  /*4c590*/  LDL.LU R15, [R1+0x6e4] ;  /* 0x0006e400010f7983 */ /* 0x000ea80000300800 */
[----:B-1----:R-:W2:Y:S06]  /*4c5a0*/  LDL.LU.64 R8, [R1+0x1608] ;  /* 0x0016080001087983 */ /* 0x002eac0000300a00 */
[----:B----4-:R1:W-:Y:S01]  /*4c5b0*/  @P1 STG.E desc[UR4][R12.64], R175 ;  /* 0x000000af0c001986 */ /* 0x0103e2000c101904 */
[----:B------:R-:W-:-:S03]  /*4c5c0*/  LOP3.LUT P1, RZ, R2, 0x40, RZ, 0xc0, !PT ;  /* 0x0000004002ff7812 */ /* 0x000fc6000782c0ff */
[----:B------:R-:W4:Y:S04]  /*4c5d0*/  LDL.LU R174, [R1+0x6f8] ;  /* 0x0006f80001ae7983 */ /* 0x000f280000300800 */
[----:B-1----:R-:W4:Y:S04]  /*4c5e0*/  LDL.LU.64 R12, [R1+0x1600] ;  /* 0x00160000010c7983 */ /* 0x002f280000300a00 */
[----:B------:R-:W4:Y:S04]  /*4c5f0*/  LDL.LU R175, [R1+0x6e8] ;  /* 0x0006e80001af7983 */ /* 0x000f280000300800 */
        /* <DEDUP_REMOVED lines=9> */
[----:B------:R-:W-:-:S02]  /*4c690*/  LOP3.LUT P1, RZ, R18, 0x80, RZ, 0xc0, !PT ;  /* 0x0000008012ff7812 */ /* 0x000fc4000782c0ff */
[----:B------:R-:W-:Y:S01]  /*4c6a0*/  LOP3.LUT P0, RZ, R23, 0x20, RZ, 0xc0, !PT ;  /* 0x0000002017ff7812 */ /* 0x000fe2000780c0ff */
[----:B-1----:R-:W4:Y:S10]  /*4c6b0*/  LDL.LU.64 R182, [R1+0x15e8] ;  /* 0x0015e80001b67983 */ /* 0x002f340000300a00 */
        /* <DEDUP_REMOVED lines=24> */
[----:B------:R-:W-:Y:S01]  /*4c840*/  LOP3.LUT R4, R4, 0xffefffff, RZ, 0xc0, !PT ;  /* 0xffefffff04047812 */ /* 0x000fe200078ec0ff */
[----:B------:R1:W-:Y:S01]  /*4c850*/  @P0 STG.E desc[UR4][R180.64], R186 ;  /* 0x000000bab4000986 */ /* 0x0003e2000c101904 */
[----:B------:R-:W-:-:S09]  /*4c860*/  LOP3.LUT P6, RZ, R23, 0x10, RZ, 0xc0, !PT ;  /* 0x0000001017ff7812 */ /* 0x000fd200078cc0ff */
[----:B------:R-:W-:Y:S02]  /*4c870*/  @P1 LOP3.LUT R4, R4, 0x100000, RZ, 0xfc, !PT ;  /* 0x0010000004041812 */ /* 0x000fe400078efcff */
[----:B------:R-:W-:Y:S01]  /*4c880*/  LOP3.LUT P1, RZ, R18, 0x10000, RZ, 0xc0, !PT ;  /* 0x0001000012ff7812 */ /* 0x000fe2000782c0ff */
[----:B-1----:R-:W4:Y:S01]  /*4c890*/  LDL.LU.64 R180, [R1+0x15e0] ;  /* 0x0015e00001b47983 */ /* 0x002f220000300a00 */
[----:B------:R-:W-:-:S03]  /*4c8a0*/  LOP3.LUT R4, R4, 0xffdfffff, RZ, 0xc0, !PT ;  /* 0xffdfffff04047812 */ /* 0x000fc600078ec0ff */
[----:B------:R-:W4:Y:S01]  /*4c8b0*/  LDL.LU R186, [R1+0x6c0] ;  /* 0x0006c00001ba7983 */ /* 0x000f220000300800 */
[----:B------:R-:W-:-:S07]  /*4c8c0*/  LOP3.LUT P5, RZ, R23, 0x8, RZ, 0xc0, !PT ;  /* 0x0000000817ff7812 */ /* 0x000fce00078ac0ff */
[----:B------:R-:W-:Y:S02]  /*4c8d0*/  @P1 LOP3.LUT R4, R4, 0x200000, RZ, 0xfc, !PT ;  /* 0x0020000004041812 */ /* 0x000fe400078efcff */
[----:B------:R-:W-:Y:S01]  /*4c8e0*/  LOP3.LUT P1, RZ, R18, 0x20000, RZ, 0xc0, !PT ;  /* 0x0002000012ff7812 */ /* 0x000fe2000782c0ff */
[----:B------:R1:W-:Y:S01]  /*4c8f0*/  @P6 STG.E desc[UR4][R184.64], R191 ;  /* 0x000000bfb8006986 */ /* 0x0003e2000c101904 */
[----:B------:R-:W-:-:S03]  /*4c900*/  LOP3.LUT R4, R4, 0xffbfffff, RZ, 0xc0, !PT ;  /* 0xffbfffff04047812 */ /* 0x000fc600078ec0ff */
[----:B-1----:R-:W4:Y:S04]  /*4c910*/  LDL.LU.64 R184, [R1+0x15d8] ;  /* 0x0015d80001b87983 */ /* 0x002f280000300a00 */
[----:B------:R-:W4:Y:S04]  /*4c920*/  LDL.LU R191, [R1+0x6d4] ;  /* 0x0006d40001bf7983 */ /* 0x000f280000300800 */
[----:B------:R-:W-:Y:S02]  /*4c930*/  @P1 LOP3.LUT R4, R4, 0x400000, RZ, 0xfc, !PT ;  /* 0x0040000004041812 */ /* 0x000fe400078efcff */
[----:B------:R-:W-:Y:S01]  /*4c940*/  LOP3.LUT P1, RZ, R18, 0x40000, RZ, 0xc0, !PT ;  /* 0x0004000012ff7812 */ /* 0x000fe2000782c0ff */
[----:B------:R1:W-:Y:S01]  /*4c950*/  @P5 STG.E desc[UR4][R194.64], R192 ;  /* 0x000000c0c2005986 */ /* 0x0003e2000c101904 */
[----:B------:R-:W-:-:S02]  /*4c960*/  LOP3.LUT P4, RZ, R23, 0x4, RZ, 0xc0, !PT ;  /* 0x0000000417ff7812 */ /* 0x000fc4000788c0ff */
[----:B------:R-:W-:Y:S01]  /*4c970*/  LOP3.LUT R4, R4, 0xff7fffff, RZ, 0xc0, !PT ;  /* 0xff7fffff04047812 */ /* 0x000fe200078ec0ff */
        /* <DEDUP_REMOVED lines=11> */
[----:B---3--:R1:W-:Y:S01]  /*4ca30*/  @P3 STG.E desc[UR4][R198.64], R252 ;  /* 0x000000fcc6003986 */ /* 0x0083e2000c101904 */
[----:B------:R-:W-:-:S02]  /*4ca40*/  LOP3.LUT P2, RZ, R23, 0x1, RZ, 0xc0, !PT ;  /* 0x0000000117ff7812 */ /* 0x000fc4000784c0ff */
[----:B------:R-:W-:Y:S01]  /*4ca50*/  LOP3.LUT R4, R4, 0xfdffffff, RZ, 0xc0, !PT ;  /* 0xfdffffff04047812 */ /* 0x000fe200078ec0ff */
[----:B-1----:R-:W3:Y:S04]  /*4ca60*/  LDL.LU.64 R198, [R1+0x15c0] ;  /* 0x0015c00001c67983 */ /* 0x002ee80000300a00 */
[----:B------:R-:W3:Y:S04]  /*4ca70*/  LDL.LU R252, [R1+0x6c8] ;  /* 0x0006c80001fc7983 */ /* 0x000ee80000300800 */
[----:B------:R-:W-:Y:S02]  /*4ca80*/  @P1 LOP3.LUT R4, R4, 0x2000000, RZ, 0xfc, !PT ;  /* 0x0200000004041812 */ /* 0x000fe400078efcff */
[----:B------:R-:W-:Y:S01]  /*4ca90*/  LOP3.LUT P1, RZ, R18, 0x200000, RZ, 0xc0, !PT ;  /* 0x0020000012ff7812 */ /* 0x000fe2000782c0ff */
[----:B------:R1:W-:Y:S01]  /*4caa0*/  @P2 STG.E desc[UR4][R202.64], R27 ;  /* 0x0000001bca002986 */ /* 0x0003e2000c101904 */
[----:B------:R-:W-:-:S03]  /*4cab0*/  LOP3.LUT R4, R4, 0xfbffffff, RZ, 0xc0, !PT ;  /* 0xfbffffff04047812 */ /* 0x000fc600078ec0ff */
[----:B-1----:R-:W3:Y:S04]  /*4cac0*/  LDL.LU.64 R202, [R1+0x15b8] ;  /* 0x0015b80001ca7983 */ /* 0x002ee80000300a00 */
[----:B------:R-:W3:Y:S04]  /*4cad0*/  LDL.LU R27, [R1+0x6dc] ;  /* 0x0006dc00011b7983 */ /* 0x000ee80000300800 */
[----:B------:R-:W-:Y:S02]  /*4cae0*/  @P1 LOP3.LUT R4, R4, 0x4000000, RZ, 0xfc, !PT ;  /* 0x0400000004041812 */ /* 0x000fe400078efcff */
[----:B------:R-:W-:-:S02]  /*4caf0*/  LOP3.LUT P1, RZ, R18, 0x400000, RZ, 0xc0, !PT ;  /* 0x0040000012ff7812 */ /* 0x000fc4000782c0ff */
        /* <DEDUP_REMOVED lines=26> */
[----:B------:R-:W-:-:S13]  /*4cca0*/  LOP3.LUT P1, RZ, R18, 0x80000000, RZ, 0xc0, !PT ;  /* 0x8000000012ff7812 */ /* 0x000fda000782c0ff */
[----:B--2---:R-:W-:Y:S01]  /*4ccb0*/  @P1 STG.E desc[UR4][R10.64], R15 ;  /* 0x0000000f0a001986 */ /* 0x004fe2000c101904 */
[----:B------:R-:W-:-:S13]  /*4ccc0*/  LOP3.LUT P1, RZ, R2, 0x8, RZ, 0xc0, !PT ;  /* 0x0000000802ff7812 */ /* 0x000fda000782c0ff */
[----:B----4-:R-:W-:Y:S01]  /*4ccd0*/  @P1 STG.E desc[UR4][R8.64], R174 ;  /* 0x000000ae08001986 */ /* 0x010fe2000c101904 */
        /* <DEDUP_REMOVED lines=17> */
[----:B---3--:R-:W-:Y:S01]  /*4cdf0*/  @P1 STG.E desc[UR4][R198.64], R252 ;  /* 0x000000fcc6001986 */ /* 0x008fe2000c101904 */
[----:B------:R-:W-:-:S13]  /*4ce00*/  LOP3.LUT P1, RZ, R4, 0x2000000, RZ, 0xc0, !PT ;  /* 0x0200000004ff7812 */ /* 0x000fda000782c0ff */
[----:B------:R1:W-:Y:S04]  /*4ce10*/  @P1 STG.E desc[UR4][R202.64], R27 ;  /* 0x0000001bca001986 */ /* 0x0003e8000c101904 */
[----:B-1----:R-:W2:Y:S04]  /*4ce20*/  LDL.LU.64 R202, [R1+0x15b0] ;  /* 0x0015b00001ca7983 */ /* 0x002ea80000300a00 */
[----:B------:R-:W2:Y:S04]  /*4ce30*/  LDL.LU R170, [R1+0x6cc] ;  /* 0x0006cc0001aa7983 */ /* 0x000ea80000300800 */
[----:B------:R-:W3:Y:S04]  /*4ce40*/  LDL.LU.64 R168, [R1+0x15a8] ;  /* 0x0015a80001a87983 */ /* 0x000ee80000300a00 */
[----:B------:R-:W3:Y:S04]  /*4ce50*/  LDL.LU R171, [R1+0x6b0] ;  /* 0x0006b00001ab7983 */ /* 0x000ee80000300800 */
[----:B------:R-:W4:Y:S04]  /*4ce60*/  LDL.LU.64 R38, [R1+0x15a0] ;  /* 0x0015a00001267983 */ /* 0x000f280000300a00 */
[----:B------:R-:W4:Y:S04]  /*4ce70*/  LDL.LU R36, [R1+0x6a0] ;  /* 0x0006a00001247983 */ /* 0x000f280000300800 */
        /* <DEDUP_REMOVED lines=33> */
[----:B--2---:R1:W-:Y:S01]  /*4d090*/  @P1 STG.E desc[UR4][R202.64], R170 ;  /* 0x000000aaca001986 */ /* 0x0043e2000c101904 */
[----:B------:R-:W-:-:S02]  /*4d0a0*/  LOP3.LUT P1, RZ, R4, 0x800000, RZ, 0xc0, !PT ;  /* 0x0080000004ff7812 */ /* 0x000fc4000782c0ff */
[----:B------:R-:W-:Y:S01]  /*4d0b0*/  LOP3.LUT R23, R23, 0xffefffff, RZ, 0xc0, !PT ;  /* 0xffefffff17177812 */ /* 0x000fe200078ec0ff */
[----:B-1----:R-:W2:Y:S10]  /*4d0c0*/  LDL.LU.64 R202, [R1+0x1928] ;  /* 0x0019280001ca7983 */ /* 0x002eb40000300a00 */
[----:B---3--:R-:W-:Y:S01]  /*4d0d0*/  @P1 STG.E desc[UR4][R168.64], R171 ;  /* 0x000000aba8001986 */ /* 0x008fe2000c101904 */
        /* <DEDUP_REMOVED lines=12> */
[----:B------:R-:W-:-:S03]  /*4d1a0*/  LOP3.LUT P1, RZ, R4, 0x10000, RZ, 0xc0, !PT ;  /* 0x0001000004ff7812 */ /* 0x000fc6000782c0ff */
[----:B-1----:R-:W3:Y:S10]  /*4d1b0*/  LDL.LU.64 R32, [R1+0x1520] ;  /* 0x0015200001207983 */ /* 0x002ef40000300a00 */
[----:B------:R1:W-:Y:S01]  /*4d1c0*/  @P1 STG.E desc[UR4][R14.64], R12 ;  /* 0x0000000c0e001986 */ /* 0x0003e2000c101904 */
[----:B------:R-:W-:-:S03]  /*4d1d0*/  LOP3.LUT P1, RZ, R4, 0x8000, RZ, 0xc0, !PT ;  /* 0x0000800004ff7812 */ /* 0x000fc6000782c0ff */
[----:B------:R-:W3:Y:S04]  /*4d1e0*/  LDL.LU R11, [R1+0x674] ;  /* 0x00067400010b7983 */ /* 0x000ee80000300800 */
[----:B-1----:R-:W4:Y:S06]  /*4d1f0*/  LDL.LU.64 R14, [R1+0x1510] ;  /* 0x00151000010e7983 */ /* 0x002f2c0000300a00 */
[----:B------:R1:W-:Y:S01]  /*4d200*/  @P1 STG.E desc[UR4][R8.64], R13 ;  /* 0x0000000d08001986 */ /* 0x0003e2000c101904 */
[----:B------:R-:W-:-:S03]  /*4d210*/  LOP3.LUT P1, RZ, R4, 0x4000, RZ, 0xc0, !PT ;  /* 0x0000400004ff7812 */ /* 0x000fc6000782c0ff */
[----:B------:R-:W4:Y:S04]  /*4d220*/  LDL.LU R12, [R1+0x664] ;  /* 0x00066400010c7983 */ /* 0x000f280000300800 */
[----:B-1----:R-:W2:Y:S06]  /*4d230*/  LDL.LU.64 R8, [R1+0x1508] ;  /* 0x0015080001087983 */ /* 0x002eac0000300a00 */
[----:B------:R1:W-:Y:S01]  /*4d240*/  @P1 STG.E desc[UR4][R174.64], R173 ;  /* 0x000000adae001986 */ /* 0x0003e2000c101904 */
[----:B------:R-:W-:-:S03]  /*4d250*/  LOP3.LUT P1, RZ, R4, 0x2000, RZ, 0xc0, !PT ;  /* 0x0000200004ff7812 */ /* 0x000fc6000782c0ff */
[----:B------:R-:W2:Y:S04]  /*4d260*/  LDL.LU R13, [R1+0x678] ;  /* 0x00067800010d7983 */ /* 0x000ea80000300800 */
[----:B-1----:R-:W2:Y:S06]  /*4d270*/  LDL.LU.64 R174, [R1+0x1500] ;  /* 0x0015000001ae7983 */ /* 0x002eac0000300a00 */
[----:B------:R1:W-:Y:S01]  /*4d280*/  @P1 STG.E desc[UR4][R178.64], R172 ;  /* 0x000000acb2001986 */ /* 0x0003e2000c101904 */
[----:B------:R-:W-:-:S03]  /*4d290*/  LOP3.LUT P1, RZ, R4, 0x1000, RZ, 0xc0, !PT ;  /* 0x0000100004ff7812 */ /* 0x000fc6000782c0ff */
[----:B------:R-:W2:Y:S04]  /*4d2a0*/  LDL.LU R173, [R1+0x668] ;  /* 0x0006680001ad7983 */ /* 0x000ea80000300800 */
[----:B-1----:R-:W2:Y:S06]  /*4d2b0*/  LDL.LU.64 R178, [R1+0x14f8] ;  /* 0x0014f80001b27983 */ /* 0x002eac0000300a00 */
[----:B------:R1:W-:Y:S01]  /*4d2c0*/  @P1 STG.E desc[UR4][R176.64], R187 ;  /* 0x000000bbb0001986 */ /* 0x0003e2000c101904 */
[----:B------:R-:W-:-:S03]  /*4d2d0*/  LOP3.LUT P1, RZ, R16, 0x100, RZ, 0xc0, !PT ;  /* 0x0000010010ff7812 */ /* 0x000fc6000782c0ff */
[----:B------:R-:W2:Y:S01]  /*4d2e0*/  LDL.LU R172, [R1+0x67c] ;  /* 0x00067c0001ac7983 */ /* 0x000ea20000300800 */
[----:B------:R-:W-:-:S03]  /*4d2f0*/  LOP3.LUT P0, RZ, R18, 0x40, RZ, 0xc0, !PT ;  /* 0x0000004012ff7812 */ /* 0x000fc6000780c0ff */
[----:B-1----:R-:W2:Y:S06]  /*4d300*/  LDL.LU.64 R176, [R1+0x14f0] ;  /* 0x0014f00001b07983 */ /* 0x002eac0000300a00 */
[----:B------:R-:W-:Y:S02]  /*4d310*/  @P1 LOP3.LUT R23, R23, 0x100000, RZ, 0xfc, !PT ;  /* 0x0010000017171812 */ /* 0x000fe400078efcff */
[----:B------:R-:W-:Y:S01]  /*4d320*/  LOP3.LUT P1, RZ, R16, 0x200, RZ, 0xc0, !PT ;  /* 0x0000020010ff7812 */ /* 0x000fe2000782c0ff */
[----:B------:R-:W2:Y:S01]  /*4d330*/  LDL.LU R187, [R1+0x66c] ;  /* 0x00066c0001bb7983 */ /* 0x000ea20000300800 */
        /* <DEDUP_REMOVED lines=26> */
[----:B-1----:R-:W2:Y:S01]  /*4d4e0*/  LDL.LU.64 R182, [R1+0x14e8] ;  /* 0x0014e80001b67983 */ /* 0x002ea20000300a00 */
[----:B------:R-:W-:-:S03]  /*4d4f0*/  LOP3.LUT R23, R23, 0xdfffffff, RZ, 0xc0, !PT ;  /* 0xdfffffff17177812 */ /* 0x000fc600078ec0ff */
[----:B------:R-:W2:Y:S01]  /*4d500*/  LDL.LU R186, [R1+0x650] ;  /* 0x0006500001ba7983 */ /* 0x000ea20000300800 */
[----:B------:R-:W-:-:S07]  /*4d510*/  LOP3.LUT P5, RZ, R18, 0x10, RZ, 0xc0, !PT ;  /* 0x0000001012ff7812 */ /* 0x000fce00078ac0ff */
[----:B------:R-:W-:Y:S02]  /*4d520*/  @P1 LOP3.LUT R23, R23, 0x20000000, RZ, 0xfc, !PT ;  /* 0x2000000017171812 */ /* 0x000fe400078efcff */
[----:B------:R-:W-:Y:S01]  /*4d530*/  LOP3.LUT P1, RZ, R16, 0x40000, RZ, 0xc0, !PT ;  /* 0x0004000010ff7812 */ /* 0x000fe2000782c0ff */
[----:B------:R1:W-:Y:S01]  /*4d540*/  @P6 STG.E desc[UR4][R180.64], R191 ;  /* 0x000000bfb4006986 */ /* 0x0003e2000c101904 */
[----:B------:R-:W-:-:S03]  /*4d550*/  LOP3.LUT R23, R23, 0xbfffffff, RZ, 0xc0, !PT ;  /* 0xbfffffff17177812 */ /* 0x000fc600078ec0ff */
[----:B-1----:R-:W2:Y:S04]  /*4d560*/  LDL.LU.64 R180, [R1+0x14e0] ;  /* 0x0014e00001b47983 */ /* 0x002ea80000300a00 */
[----:B------:R-:W2:Y:S04]  /*4d570*/  LDL.LU R191, [R1+0x640] ;  /* 0x0006400001bf7983 */ /* 0x000ea80000300800 */
[----:B------:R-:W-:Y:S02]  /*4d580*/  @P1 LOP3.LUT R23, R23, 0x40000000, RZ, 0xfc, !PT ;  /* 0x4000000017171812 */ /* 0x000fe400078efcff */
[----:B------:R-:W-:Y:S01]  /*4d590*/  LOP3.LUT P1, RZ, R16, 0x80000, RZ, 0xc0, !PT ;  /* 0x0008000010ff7812 */ /* 0x000fe2000782c0ff */
[----:B------:R1:W-:Y:S01]  /*4d5a0*/  @P5 STG.E desc[UR4][R184.64], R188 ;  /* 0x000000bcb8005986 */ /* 0x0003e2000c101904 */
[----:B------:R-:W-:-:S02]  /*4d5b0*/  LOP3.LUT P4, RZ, R18, 0x8, RZ, 0xc0, !PT ;  /* 0x0000000812ff7812 */ /* 0x000fc4000788c0ff */
[----:B------:R-:W-:Y:S01]  /*4d5c0*/  LOP3.LUT R23, R23, 0x7fffffff, RZ, 0xc0, !PT ;  /* 0x7fffffff17177812 */ /* 0x000fe200078ec0ff */
        /* <DEDUP_REMOVED lines=24> */
[----:B------:R-:W2:Y:S01]  /*4d750*/  LDL.LU R170, [R1+0x65c] ;  /* 0x00065c0001aa7983 */ /* 0x000ea20000300800 */
[----:B------:R-:W-:-:S03]  /*4d760*/  LOP3.LUT R4, R4, 0xfffffff7, RZ, 0xc0, !PT ;  /* 0xfffffff704047812 */ /* 0x000fc600078ec0ff */
[----:B------:R-:W2:Y:S04]  /*4d770*/  LDL.LU.64 R168, [R1+0x14b0] ;  /* 0x0014b00001a87983 */ /* 0x000ea80000300a00 */
[----:B------:R-:W2:Y:S04]  /*4d780*/  LDL.LU R171, [R1+0x64c] ;  /* 0x00064c0001ab7983 */ /* 0x000ea80000300800 */
[----:B------:R-:W-:Y:S01]  /*4d790*/  @P1 LOP3.LUT R4, R4, 0x8, RZ, 0xfc, !PT ;  /* 0x0000000804041812 */ /* 0x000fe200078efcff */
[----:B------:R-:W2:Y:S01]  /*4d7a0*/  LDL.LU.64 R38, [R1+0x14a8] ;  /* 0x0014a80001267983 */ /* 0x000ea20000300a00 */
[----:B------:R-:W-:-:S02]  /*4d7b0*/  LOP3.LUT P1, RZ, R16, 0x1000000, RZ, 0xc0, !PT ;  /* 0x0100000010ff7812 */ /* 0x000fc4000782c0ff */
[----:B------:R-:W-:Y:S01]  /*4d7c0*/  LOP3.LUT R4, R4, 0xffffffef, RZ, 0xc0, !PT ;  /* 0xffffffef04047812 */ /* 0x000fe200078ec0ff */
[----:B------:R-:W2:Y:S04]  /*4d7d0*/  LDL.LU R36, [R1+0x630] ;  /* 0x0006300001247983 */ /* 0x000ea80000300800 */
[----:B------:R-:W2:Y:S04]  /*4d7e0*/  LDL.LU.64 R42, [R1+0x14a0] ;  /* 0x0014a000012a7983 */ /* 0x000ea80000300a00 */
[----:B------:R-:W2:Y:S02]  /*4d7f0*/  LDL.LU R37, [R1+0x620] ;  /* 0x0006200001257983 */ /* 0x000ea40000300800 */
[----:B------:R-:W-:-:S02]  /*4d800*/  @P1 LOP3.LUT R4, R4, 0x10, RZ, 0xfc, !PT ;  /* 0x0000001004041812 */ /* 0x000fc400078efcff */
        /* <DEDUP_REMOVED lines=10> */
[----:B------:R-:W2:Y:S06]  /*4d8b0*/  LDL.LU R10, [R1+0x638] ;  /* 0x00063800010a7983 */ /* 0x000eac0000300800 */
[----:B------:R-:W-:-:S02]  /*4d8c0*/  @P1 LOP3.LUT R4, R4, 0x40, RZ, 0xfc, !PT ;  /* 0x0000004004041812 */ /* 0x000fc400078efcff */
        /* <DEDUP_REMOVED lines=16> */
[----:B---3--:R1:W-:Y:S01]  /*4d9d0*/  @P1 STG.E desc[UR4][R32.64], R11 ;  /* 0x0000000b20001986 */ /* 0x0083e2000c101904 */
[----:B------:R-:W-:-:S03]  /*4d9e0*/  LOP3.LUT P1, RZ, R4, 0x800, RZ, 0xc0, !PT ;  /* 0x0000080004ff7812 */ /* 0x000fc6000782c0ff */
[----:B-1----:R-:W3:Y:S10]  /*4d9f0*/  LDL.LU.64 R32, [R1+0x1480] ;  /* 0x0014800001207983 */ /* 0x002ef40000300a00 */
[----:B----4-:R1:W-:Y:S01]  /*4da00*/  @P1 STG.E desc[UR4][R14.64], R12 ;  /* 0x0000000c0e001986 */ /* 0x0103e2000c101904 */
[----:B------:R-:W-:-:S03]  /*4da10*/  LOP3.LUT P1, RZ, R4, 0x400, RZ, 0xc0, !PT ;  /* 0x0000040004ff7812 */ /* 0x000fc6000782c0ff */
[----:B------:R-:W3:Y:S04]  /*4da20*/  LDL.LU R11, [R1+0x628] ;  /* 0x00062800010b7983 */ /* 0x000ee80000300800 */
[----:B-1----:R-:W4:Y:S06]  /*4da30*/  LDL.LU.64 R14, [R1+0x1478] ;  /* 0x00147800010e7983 */ /* 0x002f2c0000300a00 */
[----:B--2---:R1:W-:Y:S01]  /*4da40*/  @P1 STG.E desc[UR4][R8.64], R13 ;  /* 0x0000000d08001986 */ /* 0x0043e2000c101904 */
        /* <DEDUP_REMOVED lines=38> */
[----:B-1----:R-:W2:Y:S04]  /*4dcb0*/  LDL.LU.64 R198, [R1+0x1428] ;  /* 0x0014280001c67983 */ /* 0x002ea80000300a00 */
[----:B------:R-:W2:Y:S04]  /*4dcc0*/  LDL.LU R27, [R1+0x4f0] ;  /* 0x0004f000011b7983 */ /* 0x000ea80000300800 */
[----:B------:R-:W3:Y:S01]  /*4dcd0*/  LDL.LU.64 R4, [R1+0x14b8] ;  /* 0x0014b80001047983 */ /* 0x000ee20000300a00 */
[----:B------:R-:W-:-:S03]  /*4dce0*/  LOP3.LUT R18, R18, 0xefffffff, RZ, 0xc0, !PT ;  /* 0xefffffff12127812 */ /* 0x000fc600078ec0ff */
[----:B---3--:R-:W-:Y:S01]  /*4dcf0*/  @P1 STG.E desc[UR4][R4.64], R170 ;  /* 0x000000aa04001986 */ /* 0x008fe2000c101904 */
        /* <DEDUP_REMOVED lines=31> */
[----:B------:R-:W-:-:S03]  /*4def0*/  LOP3.LUT R23, R23, 0xfffffffe, RZ, 0xc0, !PT ;  /* 0xfffffffe17177812 */ /* 0x000fc600078ec0ff */
[----:B-1----:R-:W2:Y:S06]  /*4df00*/  LDL.LU.64 R178, [R1+0x1400] ;  /* 0x0014000001b27983 */ /* 0x002eac0000300a00 */
[----:B------:R1:W-:Y:S01]  /*4df10*/  @P1 STG.E desc[UR4][R176.64], R187 ;  /* 0x000000bbb0001986 */ /* 0x0003e2000c101904 */
[----:B------:R-:W-:-:S03]  /*4df20*/  LOP3.LUT P1, RZ, R7, 0x200, RZ, 0xc0, !PT ;  /* 0x0000020007ff7812 */ /* 0x000fc6000782c0ff */
[----:B------:R-:W2:Y:S04]  /*4df30*/  LDL.LU R172, [R1+0x4e8] ;  /* 0x0004e80001ac7983 */ /* 0x000ea80000300800 */
[----:B-1----:R-:W2:Y:S06]  /*4df40*/  LDL.LU.64 R176, [R1+0x13f8] ;  /* 0x0013f80001b07983 */ /* 0x002eac0000300a00 */
[----:B------:R-:W-:-:S02]  /*4df50*/  @P1 LOP3.LUT R18, R18, 0x10000000, RZ, 0xfc, !PT ;  /* 0x1000000012121812 */ /* 0x000fc400078efcff */
        /* <DEDUP_REMOVED lines=33> */
[----:B------:R1:W-:Y:S01]  /*4e170*/  @P0 STG.E desc[UR4][R182.64], R186 ;  /* 0x000000bab6000986 */ /* 0x0003e2000c101904 */
[----:B------:R-:W-:-:S09]  /*4e180*/  LOP3.LUT P6, RZ, R16, 0x40, RZ, 0xc0, !PT ;  /* 0x0000004010ff7812 */ /* 0x000fd200078cc0ff */
[----:B------:R-:W-:Y:S01]  /*4e190*/  @P1 LOP3.LUT R23, R23, 0x80, RZ, 0xfc, !PT ;  /* 0x0000008017171812 */ /* 0x000fe200078efcff */
[----:B-1----:R-:W2:Y:S01]  /*4e1a0*/  LDL.LU.64 R182, [R1+0x13f0] ;  /* 0x0013f00001b67983 */ /* 0x002ea20000300a00 */
[----:B------:R-:W-:-:S03]  /*4e1b0*/  LOP3.LUT P1, RZ, R7, 0x200000, RZ, 0xc0, !PT ;  /* 0x0020000007ff7812 */ /* 0x000fc6000782c0ff */
[----:B------:R-:W2:Y:S01]  /*4e1c0*/  LDL.LU R186, [R1+0x4ec] ;  /* 0x0004ec0001ba7983 */ /* 0x000ea20000300800 */
[----:B------:R-:W-:Y:S02]  /*4e1d0*/  LOP3.LUT R23, R23, 0xfffffeff, RZ, 0xc0, !PT ;  /* 0xfffffeff17177812 */ /* 0x000fe400078ec0ff */
[----:B------:R-:W-:Y:S01]  /*4e1e0*/  LOP3.LUT P5, RZ, R16, 0x20, RZ, 0xc0, !PT ;  /* 0x0000002010ff7812 */ /* 0x000fe200078ac0ff */
[----:B------:R1:W-:Y:S06]  /*4e1f0*/  @P6 STG.E desc[UR4][R180.64], R191 ;  /* 0x000000bfb4006986 */ /* 0x0003ec000c101904 */
[----:B------:R-:W-:-:S02]  /*4e200*/  @P1 LOP3.LUT R23, R23, 0x100, RZ, 0xfc, !PT ;  /* 0x0000010017171812 */ /* 0x000fc400078efcff */
[----:B------:R-:W-:Y:S01]  /*4e210*/  LOP3.LUT P1, RZ, R7, 0x400000, RZ, 0xc0, !PT ;  /* 0x0040000007ff7812 */ /* 0x000fe2000782c0ff */
[----:B-1----:R-:W2:Y:S04]  /*4e220*/  LDL.LU.64 R180, [R1+0x13e8] ;  /* 0x0013e80001b47983 */ /* 0x002ea80000300a00 */
[----:B------:R-:W2:Y:S01]  /*4e230*/  LDL.LU R191, [R1+0x4d0] ;  /* 0x0004d00001bf7983 */ /* 0x000ea20000300800 */
[----:B------:R-:W-:Y:S02]  /*4e240*/  LOP3.LUT R23, R23, 0xfffffdff, RZ, 0xc0, !PT ;  /* 0xfffffdff17177812 */ /* 0x000fe400078ec0ff */
[----:B------:R-:W-:Y:S01]  /*4e250*/  LOP3.LUT P4, RZ, R16, 0x10, RZ, 0xc0, !PT ;  /* 0x0000001010ff7812 */ /* 0x000fe2000788c0ff */
[----:B------:R1:W-:Y:S04]  /*4e260*/  @P5 STG.E desc[UR4][R184.64], R188 ;  /* 0x000000bcb8005986 */ /* 0x0003e8000c101904 */
        /* <DEDUP_REMOVED lines=18> */
[----:B------:R-:W-:-:S03]  /*4e390*/  LOP3.LUT R23, R23, 0xffffefff, RZ, 0xc0, !PT ;  /* 0xffffefff17177812 */ /* 0x000fc600078ec0ff */
[----:B------:R1:W-:Y:S04]  /*4e3a0*/  @P2 STG.E desc[UR4][R198.64], R27 ;  /* 0x0000001bc6002986 */ /* 0x0003e8000c101904 */
[----:B------:R-:W-:Y:S02]  /*4e3b0*/  @P1 LOP3.LUT R23, R23, 0x1000, RZ, 0xfc, !PT ;  /* 0x0000100017171812 */ /* 0x000fe400078efcff */
[----:B------:R-:W-:Y:S01]  /*4e3c0*/  LOP3.LUT P1, RZ, R7, 0x4000000, RZ, 0xc0, !PT ;  /* 0x0400000007ff7812 */ /* 0x000fe2000782c0ff */
[----:B-1----:R-:W2:Y:S04]  /*4e3d0*/  LDL.LU.64 R198, [R1+0x13c8] ;  /* 0x0013c80001c67983 */ /* 0x002ea80000300a00 */
[----:B------:R-:W2:Y:S01]  /*4e3e0*/  LDL.LU R27, [R1+0x4d8] ;  /* 0x0004d800011b7983 */ /* 0x000ea20000300800 */
[----:B------:R-:W-:-:S03]  /*4e3f0*/  LOP3.LUT R23, R23, 0xffffdfff, RZ, 0xc0, !PT ;  /* 0xffffdfff17177812 */ /* 0x000fc600078ec0ff */
[----:B------:R-:W2:Y:S04]  /*4e400*/  LDL.LU.64 R4, [R1+0x13c0] ;  /* 0x0013c00001047983 */ /* 0x000ea80000300a00 */
        /* <DEDUP_REMOVED lines=35> */
[----:B-1----:R-:W3:Y:S04]  /*4e640*/  LDL.LU.64 R32, [R1+0x1388] ;  /* 0x0013880001207983 */ /* 0x002ee80000300a00 */
[----:B------:R-:W3:Y:S06]  /*4e650*/  LDL.LU R11, [R1+0x4b8] ;  /* 0x0004b800010b7983 */ /* 0x000eec0000300800 */
[----:B----4-:R1:W-:Y:S01]  /*4e660*/  @P1 STG.E desc[UR4][R14.64], R12 ;  /* 0x0000000c0e001986 */ /* 0x0103e2000c101904 */
[----:B------:R-:W-:-:S03]  /*4e670*/  LOP3.LUT P1, RZ, R23, 0x40000, RZ, 0xc0, !PT ;  /* 0x0004000017ff7812 */ /* 0x000fc6000782c0ff */
[----:B-1----:R-:W4:Y:S04]  /*4e680*/  LDL.LU.64 R14, [R1+0x1380] ;  /* 0x00138000010e7983 */ /* 0x002f280000300a00 */
[----:B------:R-:W4:Y:S06]  /*4e690*/  LDL.LU R12, [R1+0x4a8] ;  /* 0x0004a800010c7983 */ /* 0x000f2c0000300800 */
        /* <DEDUP_REMOVED lines=8> */
[----:B------:R1:W-:Y:S01]  /*4e720*/  @P1 STG.E desc[UR4][R178.64], R172 ;  /* 0x000000acb2001986 */ /* 0x0003e2000c101904 */
[----:B------:R-:W-:-:S03]  /*4e730*/  LOP3.LUT P1, RZ, R23, 0x8000, RZ, 0xc0, !PT ;  /* 0x0000800017ff7812 */ /* 0x000fc6000782c0ff */
[----:B-1----:R-:W2:Y:S04]  /*4e740*/  LDL.LU.64 R178, [R1+0x1368] ;  /* 0x0013680001b27983 */ /* 0x002ea80000300a00 */
[----:B------:R-:W2:Y:S06]  /*4e750*/  LDL.LU R172, [R1+0x490] ;  /* 0x0004900001ac7983 */ /* 0x000eac0000300800 */
[----:B------:R1:W-:Y:S04]  /*4e760*/  @P1 STG.E desc[UR4][R176.64], R187 ;  /* 0x000000bbb0001986 */ /* 0x0003e8000c101904 */
[----:B-1----:R-:W2:Y:S04]  /*4e770*/  LDL.LU.64 R176, [R1+0x1360] ;  /* 0x0013600001b07983 */ /* 0x002ea80000300a00 */
[----:B------:R-:W2:Y:S01]  /*4e780*/  LDL.LU R187, [R1+0x480] ;  /* 0x0004800001bb7983 */ /* 0x000ea20000300800 */
[----:B------:R-:W-:-:S13]  /*4e790*/  LOP3.LUT P1, RZ, R23, 0x4000, RZ, 0xc0, !PT ;  /* 0x0000400017ff7812 */ /* 0x000fda000782c0ff */
[----:B------:R1:W-:Y:S01]  /*4e7a0*/  @P1 STG.E desc[UR4][R182.64], R186 ;  /* 0x000000bab6001986 */ /* 0x0003e2000c101904 */
[----:B------:R-:W-:-:S03]  /*4e7b0*/  LOP3.LUT P1, RZ, R23, 0x2000, RZ, 0xc0, !PT ;  /* 0x0000200017ff7812 */ /* 0x000fc6000782c0ff */
[----:B-1----:R-:W2:Y:S10]  /*4e7c0*/  LDL.LU.64 R182, [R1+0x1358] ;  /* 0x0013580001b67983 */ /* 0x002eb40000300a00 */
        /* <DEDUP_REMOVED lines=20> */
[----:B------:R-:W-:Y:S01]  /*4e910*/  @P1 STG.E desc[UR4][R4.64], R170 ;  /* 0x000000aa04001986 */ /* 0x000fe2000c101904 */
[----:B------:R-:W-:-:S03]  /*4e920*/  LOP3.LUT P1, RZ, R23, 0x80, RZ, 0xc0, !PT ;  /* 0x0000008017ff7812 */ /* 0x000fc6000782c0ff */
[----:B------:R-:W2:Y:S10]  /*4e930*/  LDL.LU R27, [R1+0x48c] ;  /* 0x00048c00011b7983 */ /* 0x000eb40000300800 */
        /* <DEDUP_REMOVED lines=22> */
[----:B-1----:R-:W2:Y:S04]  /*4eaa0*/  LDL.LU.64 R8, [R1+0x1318] ;  /* 0x0013180001087983 */ /* 0x002ea80000300a00 */
[----:B------:R-:W2:Y:S04]  /*4eab0*/  LDL.LU R13, [R1+0x474] ;  /* 0x00047400010d7983 */ /* 0x000ea80000300800 */
[----:B------:R1:W-:Y:S01]  /*4eac0*/  @P1 STG.E desc[UR4][R174.64], R173 ;  /* 0x000000adae001986 */ /* 0x0003e2000c101904 */
[----:B------:R-:W-:-:S03]  /*4ead0*/  LOP3.LUT P1, RZ, R18, 0x20000000, RZ, 0xc0, !PT ;  /* 0x2000000012ff7812 */ /* 0x000fc6000782c0ff */
[----:B-1----:R-:W2:Y:S04]  /*4eae0*/  LDL.LU.64 R174, [R1+0x1310] ;  /* 0x0013100001ae7983 */ /* 0x002ea80000300a00 */
[----:B------:R-:W2:Y:S06]  /*4eaf0*/  LDL.LU R173, [R1+0x464] ;  /* 0x0004640001ad7983 */ /* 0x000eac0000300800 */
[----:B------:R1:W-:Y:S01]  /*4eb00*/  @P1 STG.E desc[UR4][R178.64], R172 ;  /* 0x000000acb2001986 */ /* 0x0003e2000c101904 */
[----:B------:R-:W-:-:S02]  /*4eb10*/  LOP3.LUT P1, RZ, R18, 0x10000000, RZ, 0xc0, !PT ;  /* 0x1000000012ff7812 */ /* 0x000fc4000782c0ff */
[----:B------:R-:W-:Y:S01]  /*4eb20*/  LOP3.LUT R18, R18, 0xffffffef, RZ, 0xc0, !PT ;  /* 0xffffffef12127812 */ /* 0x000fe200078ec0ff */
[----:B-1----:R-:W2:Y:S04]  /*4eb30*/  LDL.LU.64 R178, [R1+0x1308] ;  /* 0x0013080001b27983 */ /* 0x002ea80000300a00 */
[----:B------:R-:W2:Y:S06]  /*4eb40*/  LDL.LU R172, [R1+0x478] ;  /* 0x0004780001ac7983 */ /* 0x000eac0000300800 */
[----:B------:R1:W-:Y:S01]  /*4eb50*/  @P1 STG.E desc[UR4][R176.64], R187 ;  /* 0x000000bbb0001986 */ /* 0x0003e2000c101904 */
[----:B------:R-:W-:-:S03]  /*4eb60*/  LOP3.LUT P1, RZ, R24, 0x400, RZ, 0xc0, !PT ;  /* 0x0000040018ff7812 */ /* 0x000fc6000782c0ff */
[----:B-1----:R-:W2:Y:S10]  /*4eb70*/  LDL.LU.64 R176, [R1+0x1300] ;  /* 0x0013000001b07983 */ /* 0x002eb40000300a00 */
        /* <DEDUP_REMOVED lines=173> */
[C---:B------:R-:W-:Y:S02]  /*4f650*/  LOP3.LUT P1, RZ, R18.reuse, 0x100, RZ, 0xc0, !PT ;  /* 0x0000010012ff7812 */ /* 0x040fe4000782c0ff */
[----:B------:R-:W-:Y:S01]  /*4f660*/  LOP3.LUT R7, R7, 0xffffefff, RZ, 0xc0, !PT ;  /* 0xffffefff07077812 */ /* 0x000fe200078ec0ff */
        /* <DEDUP_REMOVED lines=19> */
[----:B------:R-:W-:-:S02]  /*4f7a0*/  LOP3.LUT P1, RZ, R20, 0x800, RZ, 0xc0, !PT ;  /* 0x0000080014ff7812 */ /* 0x000fc4000782c0ff */
[----:B------:R-:W-:Y:S01]  /*4f7b0*/  LOP3.LUT P0, RZ, R24, 0x200, RZ, 0xc0, !PT ;  /* 0x0000020018ff7812 */ /* 0x000fe2000780c0ff */
        /* <DEDUP_REMOVED lines=96> */
[----:B---3--:R-:W-:Y:S01]  /*4fdc0*/  @P1 STG.E desc[UR4][R32.64], R11 ;  /* 0x0000000b20001986 */ /* 0x008fe2000c101904 */
[----:B------:R-:W-:-:S13]  /*4fdd0*/  LOP3.LUT P1, RZ, R18, 0x8, RZ, 0xc0, !PT ;  /* 0x0000000812ff7812 */ /* 0x000fda000782c0ff */
[----:B----4-:R-:W-:Y:S01]  /*4fde0*/  @P1 STG.E desc[UR4][R14.64], R12 ;  /* 0x0000000c0e001986 */ /* 0x010fe2000c101904 */
[----:B------:R-:W-:-:S13]  /*4fdf0*/  LOP3.LUT P1, RZ, R18, 0x4, RZ, 0xc0, !PT ;  /* 0x0000000412ff7812 */ /* 0x000fda000782c0ff */
[----:B--2---:R-:W-:Y:S01]  /*4fe00*/  @P1 STG.E desc[UR4][R8.64], R13 ;  /* 0x0000000d08001986 */ /* 0x004fe2000c101904 */
        /* <DEDUP_REMOVED lines=258> */
[----:B---3--:R1:W-:Y:S01]  /*50e30*/  @P1 STG.E desc[UR4][R188.64], R26 ;  /* 0x0000001abc001986 */ /* 0x0083e2000c101904 */
[----:B------:R-:W-:-:S03]  /*50e40*/  LOP3.LUT P1, RZ, R16, 0x40000000, RZ, 0xc0, !PT ;  /* 0x4000000010ff7812 */ /* 0x000fc6000782c0ff */
[----:B-1----:R-:W3:Y:S10]  /*50e50*/  LDL.LU.64 R188, [R1+0x1910] ;  /* 0x0019100001bc7983 */ /* 0x002ef40000300a00 */
        /* <DEDUP_REMOVED lines=12> */
[----:B-1----:R-:W4:Y:S10]  /*50f20*/  LDL.LU.64 R30, [R1+0x1040] ;  /* 0x00104000011e7983 */ /* 0x002f340000300a00 */
[----:B------:R1:W-:Y:S01]  /*50f30*/  @P1 STG.E desc[UR4][R28.64], R10 ;  /* 0x0000000a1c001986 */ /* 0x0003e2000c101904 */
[----:B------:R-:W-:-:S03]  /*50f40*/  LOP3.LUT P1, RZ, R16, 0x800000, RZ, 0xc0, !PT ;  /* 0x0080000010ff7812 */ /* 0x000fc6000782c0ff */
[----:B------:R-:W4:Y:S04]  /*50f50*/  LDL.LU R35, [R1+0x88] ;  /* 0x0000880001237983 */ /* 0x000f280000300800 */
[----:B-1----:R-:W2:Y:S06]  /*50f60*/  LDL.LU.64 R28, [R1+0x1038] ;  /* 0x00103800011c7983 */ /* 0x002eac0000300a00 */
[----:B------:R1:W-:Y:S01]  /*50f70*/  @P1 STG.E desc[UR4][R32.64], R11 ;  /* 0x0000000b20001986 */ /* 0x0003e2000c101904 */
[----:B------:R-:W-:-:S03]  /*50f80*/  LOP3.LUT P1, RZ, R16, 0x400000, RZ, 0xc0, !PT ;  /* 0x0040000010ff7812 */ /* 0x000fc6000782c0ff */
[----:B------:R-:W2:Y:S04]  /*50f90*/  LDL.LU R10, [R1+0x9c] ;  /* 0x00009c00010a7983 */ /* 0x000ea80000300800 */
[----:B-1----:R-:W3:Y:S06]  /*50fa0*/  LDL.LU.64 R32, [R1+0x1030] ;  /* 0x0010300001207983 */ /* 0x002eec0000300a00 */
[----:B------:R1:W-:Y:S01]  /*50fb0*/  @P1 STG.E desc[UR4][R14.64], R12 ;  /* 0x0000000c0e001986 */ /* 0x0003e2000c101904 */
[----:B------:R-:W-:-:S03]  /*50fc0*/  LOP3.LUT P1, RZ, R16, 0x200000, RZ, 0xc0, !PT ;  /* 0x0020000010ff7812 */ /* 0x000fc6000782c0ff */
[----:B------:R-:W3:Y:S04]  /*50fd0*/  LDL.LU R11, [R1+0x8c] ;  /* 0x00008c00010b7983 */ /* 0x000ee80000300800 */
[----:B-1----:R-:W3:Y:S06]  /*50fe0*/  LDL.LU.64 R14, [R1+0x1028] ;  /* 0x00102800010e7983 */ /* 0x002eec0000300a00 */
[----:B------:R1:W-:Y:S01]  /*50ff0*/  @P1 STG.E desc[UR4][R8.64], R13 ;  /* 0x0000000d08001986 */ /* 0x0003e2000c101904 */
[----:B------:R-:W-:-:S03]  /*51000*/  LOP3.LUT P1, RZ, R16, 0x100000, RZ, 0xc0, !PT ;  /* 0x0010000010ff7812 */ /* 0x000fc6000782c0ff */
[----:B------:R-:W3:Y:S01]  /*51010*/  LDL.LU R12, [R1+0x70] ;  /* 0x00007000010c7983 */ /* 0x000ee20000300800 */
[----:B------:R-:W-:-:S03]  /*51020*/  LOP3.LUT R16, R16, 0xfffffffe, RZ, 0xc0, !PT ;  /* 0xfffffffe10107812 */ /* 0x000fc600078ec0ff */
[----:B-1----:R-:W3:Y:S06]  /*51030*/  LDL.LU.64 R8, [R1+0x1020] ;  /* 0x0010200001087983 */ /* 0x002eec0000300a00 */
[----:B------:R1:W-:Y:S01]  /*51040*/  @P1 STG.E desc[UR4][R174.64], R173 ;  /* 0x000000adae001986 */ /* 0x0003e2000c101904 */
[----:B------:R-:W-:-:S03]  /*51050*/  LOP3.LUT P1, RZ, R22, 0x2000, RZ, 0xc0, !PT ;  /* 0x0000200016ff7812 */ /* 0x000fc6000782c0ff */
[----:B------:R-:W3:Y:S01]  /*51060*/  LDL.LU R13, [R1+0x60] ;  /* 0x00006000010d7983 */ /* 0x000ee20000300800 */
[----:B------:R-:W-:-:S03]  /*51070*/  LOP3.LUT P0, RZ, R21, 0x800, RZ, 0xc0, !PT ;  /* 0x0000080015ff7812 */ /* 0x000fc6000780c0ff */
[----:B-1----:R-:W3:Y:S06]  /*51080*/  LDL.LU.64 R174, [R1+0x1018] ;  /* 0x0010180001ae7983 */ /* 0x002eec0000300a00 */
[----:B------:R-:W-:Y:S02]  /*51090*/  @P1 LOP3.LUT R20, R20, 0x10000000, RZ, 0xfc, !PT ;  /* 0x1000000014141812 */ /* 0x000fe400078efcff */
[----:B------:R-:W-:Y:S01]  /*510a0*/  LOP3.LUT P1, RZ, R22, 0x4000, RZ, 0xc0, !PT ;  /* 0x0000400016ff7812 */ /* 0x000fe2000782c0ff */
[----:B------:R-:W3:Y:S01]  /*510b0*/  LDL.LU R173, [R1+0x74] ;  /* 0x0000740001ad7983 */ /* 0x000ee20000300800 */
        /* <DEDUP_REMOVED lines=25> */
[----:B-1----:R-:W3:Y:S01]  /*51250*/  LDL.LU.64 R178, [R1+0x1010] ;  /* 0x0010100001b27983 */ /* 0x002ee20000300a00 */
[----:B------:R-:W-:-:S03]  /*51260*/  LOP3.LUT R16, R16, 0xffffffdf, RZ, 0xc0, !PT ;  /* 0xffffffdf10107812 */ /* 0x000fc600078ec0ff */
[----:B------:R-:W3:Y:S01]  /*51270*/  LDL.LU R172, [R1+0x64] ;  /* 0x0000640001ac7983 */ /* 0x000ee20000300800 */
[----:B------:R-:W-:-:S07]  /*51280*/  LOP3.LUT P5, RZ, R21, 0x200, RZ, 0xc0, !PT ;  /* 0x0000020015ff7812 */ /* 0x000fce00078ac0ff */
[----:B------:R-:W-:Y:S02]  /*51290*/  @P1 LOP3.LUT R16, R16, 0x20, RZ, 0xfc, !PT ;  /* 0x0000002010101812 */ /* 0x000fe400078efcff */
[----:B------:R-:W-:Y:S01]  /*512a0*/  LOP3.LUT P1, RZ, R22, 0x800000, RZ, 0xc0, !PT ;  /* 0x0080000016ff7812 */ /* 0x000fe2000782c0ff */
[----:B------:R1:W-:Y:S01]  /*512b0*/  @P6 STG.E desc[UR4][R176.64], R187 ;  /* 0x000000bbb0006986 */ /* 0x0003e2000c101904 */
[----:B------:R-:W-:-:S03]  /*512c0*/  LOP3.LUT R16, R16, 0xffffffbf, RZ, 0xc0, !PT ;  /* 0xffffffbf10107812 */ /* 0x000fc600078ec0ff */
[----:B-1----:R-:W3:Y:S04]  /*512d0*/  LDL.LU.64 R176, [R1+0x1008] ;  /* 0x0010080001b07983 */ /* 0x002ee80000300a00 */
[----:B------:R-:W3:Y:S04]  /*512e0*/  LDL.LU R187, [R1+0x78] ;  /* 0x0000780001bb7983 */ /* 0x000ee80000300800 */
[----:B------:R-:W-:Y:S02]  /*512f0*/  @P1 LOP3.LUT R16, R16, 0x40, RZ, 0xfc, !PT ;  /* 0x0000004010101812 */ /* 0x000fe400078efcff */
[----:B------:R-:W-:Y:S01]  /*51300*/  LOP3.LUT P1, RZ, R22, 0x1000000, RZ, 0xc0, !PT ;  /* 0x0100000016ff7812 */ /* 0x000fe2000782c0ff */
[----:B------:R1:W-:Y:S01]  /*51310*/  @P5 STG.E desc[UR4][R182.64], R186 ;  /* 0x000000bab6005986 */ /* 0x0003e2000c101904 */
[----:B------:R-:W-:-:S02]  /*51320*/  LOP3.LUT P4, RZ, R21, 0x100, RZ, 0xc0, !PT ;  /* 0x0000010015ff7812 */ /* 0x000fc4000788c0ff */
[----:B------:R-:W-:Y:S01]  /*51330*/  LOP3.LUT R16, R16, 0xffffff7f, RZ, 0xc0, !PT ;  /* 0xffffff7f10107812 */ /* 0x000fe200078ec0ff */
        /* <DEDUP_REMOVED lines=51> */
[----:B----4-:R-:W-:Y:S01]  /*51670*/  @P1 STG.E desc[UR4][R30.64], R35 ;  /* 0x000000231e001986 */ /* 0x010fe2000c101904 */
[----:B------:R-:W-:-:S13]  /*51680*/  LOP3.LUT P1, RZ, R16, 0x80000, RZ, 0xc0, !PT ;  /* 0x0008000010ff7812 */ /* 0x000fda000782c0ff */
[----:B--2---:R-:W-:Y:S01]  /*51690*/  @P1 STG.E desc[UR4][R28.64], R10 ;  /* 0x0000000a1c001986 */ /* 0x004fe2000c101904 */
[----:B------:R-:W-:-:S13]  /*516a0*/  LOP3.LUT P1, RZ, R16, 0x40000, RZ, 0xc0, !PT ;  /* 0x0004000010ff7812 */ /* 0x000fda000782c0ff */
        /* <DEDUP_REMOVED lines=53> */
[----:B------:R-:W4:Y:S04]  /*51a00*/  LDL.LU R35, [R1] ;  /* 0x0000000001237983 */ /* 0x000f280000300800 */
[----:B------:R-:W4:Y:S04]  /*51a10*/  LDL.LU.64 R28, [R1+0xf58] ;  /* 0x000f5800011c7983 */ /* 0x000f280000300a00 */
[----:B------:R-:W4:Y:S04]  /*51a20*/  LDL.LU R252, [R1+0x14] ;  /* 0x0000140001fc7983 */ /* 0x000f280000300800 */
[----:B------:R-:W4:Y:S04]  /*51a30*/  LDL.LU.64 R32, [R1+0xf50] ;  /* 0x000f500001207983 */ /* 0x000f280000300a00 */
[----:B------:R-:W4:Y:S04]  /*51a40*/  LDL.LU R27, [R1+0x4] ;  /* 0x00000400011b7983 */ /* 0x000f280000300800 */
[----:B--2---:R1:W-:Y:S01]  /*51a50*/  @P1 STG.E desc[UR4][R194.64], R191 ;  /* 0x000000bfc2001986 */ /* 0x0043e2000c101904 */
[----:B------:R-:W-:-:S02]  /*51a60*/  LOP3.LUT P1, RZ, R16, 0x80, RZ, 0xc0, !PT ;  /* 0x0000008010ff7812 */ /* 0x000fc4000782c0ff */
[C---:B------:R-:W-:Y:S02]  /*51a70*/  LOP3.LUT P0, RZ, R22.reuse, 0x1000, RZ, 0xc0, !PT ;  /* 0x0000100016ff7812 */ /* 0x040fe4000780c0ff */
[C---:B------:R-:W-:Y:S02]  /*51a80*/  LOP3.LUT P6, RZ, R22.reuse, 0x800, RZ, 0xc0, !PT ;  /* 0x0000080016ff7812 */ /* 0x040fe400078cc0ff */
[C---:B------:R-:W-:Y:S02]  /*51a90*/  LOP3.LUT P5, RZ, R22.reuse, 0x400, RZ, 0xc0, !PT ;  /* 0x0000040016ff7812 */ /* 0x040fe400078ac0ff */
[C---:B------:R-:W-:Y:S02]  /*51aa0*/  LOP3.LUT P4, RZ, R22.reuse, 0x200, RZ, 0xc0, !PT ;  /* 0x0000020016ff7812 */ /* 0x040fe4000788c0ff */
[----:B------:R-:W-:Y:S01]  /*51ab0*/  LOP3.LUT P3, RZ, R22, 0x100, RZ, 0xc0, !PT ;  /* 0x0000010016ff7812 */ /* 0x000fe2000786c0ff */
[----:B-1----:R-:W2:Y:S04]  /*51ac0*/  LDL.LU.64 R194, [R1+0x1908] ;  /* 0x0019080001c27983 */ /* 0x002ea80000300a00 */
[----:B---3--:R1:W-:Y:S01]  /*51ad0*/  @P1 STG.E desc[UR4][R184.64], R186 ;  /* 0x000000bab8001986 */ /* 0x0083e2000c101904 */
[----:B------:R-:W-:-:S02]  /*51ae0*/  LOP3.LUT P1, RZ, R16, 0x40, RZ, 0xc0, !PT ;  /* 0x0000004010ff7812 */ /* 0x000fc4000782c0ff */
[----:B------:R-:W-:Y:S01]  /*51af0*/  LOP3.LUT P2, RZ, R22, 0x80, RZ, 0xc0, !PT ;  /* 0x0000008016ff7812 */ /* 0x000fe2000784c0ff */
[----:B------:R-:W3:Y:S04]  /*51b00*/  LDL.LU R191, [R1+0x1900] ;  /* 0x0019000001bf7983 */ /* 0x000ee80000300800 */
[----:B-1----:R-:W3:Y:S06]  /*51b10*/  LDL.LU.64 R184, [R1+0x18f8] ;  /* 0x0018f80001b87983 */ /* 0x002eec0000300a00 */
[----:B----4-:R1:W-:Y:S01]  /*51b20*/  @P1 STG.E desc[UR4][R180.64], R187 ;  /* 0x000000bbb4001986 */ /* 0x0103e2000c101904 */
        /* <DEDUP_REMOVED lines=17> */
[----:B-1----:R-:W4:Y:S10]  /*51c40*/  LDL.LU.64 R174, [R1+0x18b0] ;  /* 0x0018b00001ae7983 */ /* 0x002f340000300a00 */
        /* <DEDUP_REMOVED lines=12> */
[----:B------:R-:W-:Y:S01]  /*51d10*/  @P1 STG.E desc[UR4][R4.64], R170 ;  /* 0x000000aa04001986 */ /* 0x000fe2000c101904 */
[----:B------:R-:W-:-:S02]  /*51d20*/  LOP3.LUT P1, RZ, R20, 0x10000000, RZ, 0xc0, !PT ;  /* 0x1000000014ff7812 */ /* 0x000fc4000782c0ff */
[----:B------:R-:W-:-:S11]  /*51d30*/  LOP3.LUT R20, R20, 0xffffffef, RZ, 0xc0, !PT ;  /* 0xffffffef14147812 */ /* 0x000fd600078ec0ff */
[----:B------:R-:W-:Y:S01]  /*51d40*/  @P1 STG.E desc[UR4][R168.64], R171 ;  /* 0x000000aba8001986 */ /* 0x000fe2000c101904 */
        /* <DEDUP_REMOVED lines=64> */
[----:B------:R-:W-:Y:S10]  /*52150*/  @P0 STG.E desc[UR4][R38.64], R36 ;  /* 0x0000002426000986 */ /* 0x000ff4000c101904 */
[----:B------:R-:W-:-:S02]  /*52160*/  @P1 LOP3.LUT R20, R20, 0x2000000, RZ, 0xfc, !PT ;  /* 0x0200000014141812 */ /* 0x000fc400078efcff */
[----:B------:R-:W-:Y:S01]  /*52170*/  LOP3.LUT P1, RZ, R22, 0x10, RZ, 0xc0, !PT ;  /* 0x0000001016ff7812 */ /* 0x000fe2000782c0ff */
[----:B------:R-:W-:Y:S01]  /*52180*/  @P6 STG.E desc[UR4][R42.64], R37 ;  /* 0x000000252a006986 */ /* 0x000fe2000c101904 */
[----:B------:R-:W-:-:S03]  /*52190*/  LOP3.LUT R20, R20, 0xfbffffff, RZ, 0xc0, !PT ;  /* 0xfbffffff14147812 */ /* 0x000fc600078ec0ff */
[----:B------:R-:W-:Y:S04]  /*521a0*/  @P5 STG.E desc[UR4][R40.64], R34 ;  /* 0x0000002228005986 */ /* 0x000fe8000c101904 */
[----:B------:R-:W-:Y:S04]  /*521b0*/  @P4 STG.E desc[UR4][R30.64], R35 ;  /* 0x000000231e004986 */ /* 0x000fe8000c101904 */
[----:B------:R-:W-:Y:S01]  /*521c0*/  @P3 STG.E desc[UR4][R28.64], R252 ;  /* 0x000000fc1c003986 */ /* 0x000fe2000c101904 */
[----:B------:R-:W-:Y:S02]  /*521d0*/  @P1 LOP3.LUT R20, R20, 0x4000000, RZ, 0xfc, !PT ;  /* 0x0400000014141812 */ /* 0x000fe400078efcff */
[----:B------:R-:W-:Y:S01]  /*521e0*/  LOP3.LUT P1, RZ, R22, 0x20, RZ, 0xc0, !PT ;  /* 0x0000002016ff7812 */ /* 0x000fe2000782c0ff */
[----:B------:R1:W-:Y:S01]  /*521f0*/  @P2 STG.E desc[UR4][R32.64], R27 ;  /* 0x0000001b20002986 */ /* 0x0003e2000c101904 */
[----:B------:R-:W-:-:S03]  /*52200*/  LOP3.LUT R20, R20, 0xf7ffffff, RZ, 0xc0, !PT ;  /* 0xf7ffffff14147812 */ /* 0x000fc600078ec0ff */
[----:B-1----:R-:W2:Y:S04]  /*52210*/  LDL.LU.64 R32, [R1+0xf48] ;  /* 0x000f480001207983 */ /* 0x002ea80000300a00 */
[----:B------:R-:W2:Y:S04]  /*52220*/  LDL.LU R2, [R1+0x18] ;  /* 0x0000180001027983 */ /* 0x000ea80000300800 */
[----:B------:R-:W3:Y:S04]  /*52230*/  LDL.LU R42, [R1+0x8] ;  /* 0x00000800012a7983 */ /* 0x000ee80000300800 */
[----:B------:R-:W4:Y:S04]  /*52240*/  LDL.LU.64 R4, [R1+0xf38] ;  /* 0x000f380001047983 */ /* 0x000f280000300a00 */
[----:B------:R-:W4:Y:S04]  /*52250*/  LDL.LU R43, [R1+0x1c] ;  /* 0x00001c00012b7983 */ /* 0x000f280000300800 */
[----:B------:R-:W4:Y:S04]  /*52260*/  LDL.LU.64 R34, [R1+0xf30] ;  /* 0x000f300001227983 */ /* 0x000f280000300a00 */
[----:B------:R-:W4:Y:S04]  /*52270*/  LDL.LU R252, [R1+0xc] ;  /* 0x00000c0001fc7983 */ /* 0x000f280000300800 */
[----:B------:R-:W4:Y:S04]  /*52280*/  LDL.LU.64 R28, [R1+0xf28] ;  /* 0x000f2800011c7983 */ /* 0x000f280000300a00 */
[----:B------:R-:W4:Y:S04]  /*52290*/  LDL.LU.64 R30, [R1+0xf20] ;  /* 0x000f2000011e7983 */ /* 0x000f280000300a00 */
[----:B------:R-:W4:Y:S01]  /*522a0*/  LDL.LU.64 R40, [R1+0xf18] ;  /* 0x000f180001287983 */ /* 0x000f220000300a00 */
[----:B------:R-:W-:-:S03]  /*522b0*/  @P1 LOP3.LUT R20, R20, 0x8000000, RZ, 0xfc, !PT ;  /* 0x0800000014141812 */ /* 0x000fc600078efcff */
[----:B------:R-:W4:Y:S01]  /*522c0*/  LDL.LU.64 R36, [R1+0xf10] ;  /* 0x000f100001247983 */ /* 0x000f220000300a00 */
[----:B------:R-:W-:-:S03]  /*522d0*/  LOP3.LUT P1, RZ, R22, 0x40, RZ, 0xc0, !PT ;  /* 0x0000004016ff7812 */ /* 0x000fc6000782c0ff */
[----:B------:R-:W4:Y:S04]  /*522e0*/  LDL.LU.64 R38, [R1+0xf08] ;  /* 0x000f080001267983 */ /* 0x000f280000300a00 */
[----:B------:R-:W4:Y:S04]  /*522f0*/  LDL.LU.64 R26, [R1+0xf00] ;  /* 0x000f0000011a7983 */ /* 0x000f280000300a00 */
[----:B------:R-:W4:Y:S04]  /*52300*/  LDL.LU.64 R168, [R1+0xef8] ;  /* 0x000ef80001a87983 */ /* 0x000f280000300a00 */
[----:B------:R-:W4:Y:S04]  /*52310*/  LDL.LU.64 R170, [R1+0xef0] ;  /* 0x000ef00001aa7983 */ /* 0x000f280000300a00 */
[----:B------:R-:W3:Y:S04]  /*52320*/  LDL.LU.64 R22, [R1+0xf40] ;  /* 0x000f400001167983 */ /* 0x000ee80000300a00 */
[----:B--2---:R1:W-:Y:S01]  /*52330*/  @P1 STG.E desc[UR4][R32.64], R2 ;  /* 0x0000000220001986 */ /* 0x0043e2000c101904 */
[----:B------:R-:W-:-:S03]  /*52340*/  LOP3.LUT P1, RZ, R20, 0x8000000, RZ, 0xc0, !PT ;  /* 0x0800000014ff7812 */ /* 0x000fc6000782c0ff */
[----:B-1----:R-:W2:Y:S10]  /*52350*/  LDL.LU.64 R32, [R1+0x1888] ;  /* 0x0018880001207983 */ /* 0x002eb40000300a00 */
[----:B---3--:R-:W-:Y:S01]  /*52360*/  @P1 STG.E desc[UR4][R22.64], R42 ;  /* 0x0000002a16001986 */ /* 0x008fe2000c101904 */
[----:B------:R-:W-:-:S13]  /*52370*/  LOP3.LUT P1, RZ, R20, 0x4000000, RZ, 0xc0, !PT ;  /* 0x0400000014ff7812 */ /* 0x000fda000782c0ff */
[----:B----4-:R-:W-:Y:S01]  /*52380*/  @P1 STG.E desc[UR4][R4.64], R43 ;  /* 0x0000002b04001986 */ /* 0x010fe2000c101904 */
[----:B------:R-:W-:-:S13]  /*52390*/  LOP3.LUT P1, RZ, R20, 0x2000000, RZ, 0xc0, !PT ;  /* 0x0200000014ff7812 */ /* 0x000fda000782c0ff */
[----:B------:R-:W-:Y:S01]  /*523a0*/  @P1 STG.E desc[UR4][R34.64], R252 ;  /* 0x000000fc22001986 */ /* 0x000fe2000c101904 */
[----:B------:R-:W-:-:S13]  /*523b0*/  LOP3.LUT P1, RZ, R20, 0x1000000, RZ, 0xc0, !PT ;  /* 0x0100000014ff7812 */ /* 0x000fda000782c0ff */
[----:B------:R1:W-:Y:S04]  /*523c0*/  @P1 STG.E desc[UR4][R28.64], R248 ;  /* 0x000000f81c001986 */ /* 0x0003e8000c101904 */
[----:B-1----:R-:W3:Y:S01]  /*523d0*/  LDL.LU.64 R28, [R1+0xee8] ;  /* 0x000ee800011c7983 */ /* 0x002ee20000300a00 */
[----:B------:R-:W-:-:S03]  /*523e0*/  LOP3.LUT P1, RZ, R20, 0x800000, RZ, 0xc0, !PT ;  /* 0x0080000014ff7812 */ /* 0x000fc6000782c0ff */
[----:B------:R-:W4:Y:S10]  /*523f0*/  LDL.LU.64 R34, [R1+0xee0] ;  /* 0x000ee00001227983 */ /* 0x000f340000300a00 */
[----:B------:R1:W-:Y:S01]  /*52400*/  @P1 STG.E desc[UR4][R30.64], R244 ;  /* 0x000000f41e001986 */ /* 0x0003e2000c101904 */
[----:B------:R-:W-:-:S03]  /*52410*/  LOP3.LUT P1, RZ, R20, 0x400000, RZ, 0xc0, !PT ;  /* 0x0040000014ff7812 */ /* 0x000fc6000782c0ff */
[----:B-1----:R-:W2:Y:S10]  /*52420*/  LDL.LU.64 R30, [R1+0xed8] ;  /* 0x000ed800011e7983 */ /* 0x002eb40000300a00 */
[----:B------:R1:W-:Y:S01]  /*52430*/  @P1 STG.E desc[UR4][R40.64], R249 ;  /* 0x000000f928001986 */ /* 0x0003e2000c101904 */
[----:B------:R-:W-:-:S03]  /*52440*/  LOP3.LUT P1, RZ, R20, 0x200000, RZ, 0xc0, !PT ;  /* 0x0020000014ff7812 */ /* 0x000fc6000782c0ff */
[----:B-1----:R-:W2:Y:S10]  /*52450*/  LDL.LU.64 R40, [R1+0xec8] ;  /* 0x000ec80001287983 */ /* 0x002eb40000300a00 */
[----:B------:R1:W-:Y:S04]  /*52460*/  @P1 STG.E desc[UR4][R36.64], R245 ;  /* 0x000000f524001986 */ /* 0x0003e8000c101904 */
[----:B-1----:R-:W2:Y:S01]  /*52470*/  LDL.LU.64 R36, [R1+0xec0] ;  /* 0x000ec00001247983 */ /* 0x002ea20000300a00 */
[----:B------:R-:W-:-:S03]  /*52480*/  LOP3.LUT P1, RZ, R20, 0x100000, RZ, 0xc0, !PT ;  /* 0x0010000014ff7812 */ /* 0x000fc6000782c0ff */
[----:B------:R-:W2:Y:S10]  /*52490*/  LDL.LU.64 R42, [R1+0xeb8] ;  /* 0x000eb800012a7983 */ /* 0x000eb40000300a00 */
[----:B------:R1:W-:Y:S04]  /*524a0*/  @P1 STG.E desc[UR4][R38.64], R250 ;  /* 0x000000fa26001986 */ /* 0x0003e8000c101904 */
[----:B-1----:R-:W2:Y:S01]  /*524b0*/  LDL.LU.64 R38, [R1+0xeb0] ;  /* 0x000eb00001267983 */ /* 0x002ea20000300a00 */
[----:B------:R-:W-:-:S13]  /*524c0*/  LOP3.LUT P1, RZ, R20, 0x80000, RZ, 0xc0, !PT ;  /* 0x0008000014ff7812 */ /* 0x000fda000782c0ff */
[----:B------:R-:W-:Y:S01]  /*524d0*/  @P1 STG.E desc[UR4][R26.64], R246 ;  /* 0x000000f61a001986 */ /* 0x000fe2000c101904 */
[----:B------:R-:W-:-:S13]  /*524e0*/  LOP3.LUT P1, RZ, R20, 0x40000, RZ, 0xc0, !PT ;  /* 0x0004000014ff7812 */ /* 0x000fda000782c0ff */
[----:B------:R-:W-:Y:S01]  /*524f0*/  @P1 STG.E desc[UR4][R168.64], R251 ;  /* 0x000000fba8001986 */ /* 0x000fe2000c101904 */
[----:B------:R-:W-:-:S13]  /*52500*/  LOP3.LUT P1, RZ, R20, 0x20000, RZ, 0xc0, !PT ;  /* 0x0002000014ff7812 */ /* 0x000fda000782c0ff */
[----:B------:R1:W-:Y:S01]  /*52510*/  @P1 STG.E desc[UR4][R170.64], R247 ;  /* 0x000000f7aa001986 */ /* 0x0003e2000c101904 */
[----:B------:R-:W-:-:S03]  /*52520*/  LOP3.LUT P1, RZ, R20, 0x10000, RZ, 0xc0, !PT ;  /* 0x0001000014ff7812 */ /* 0x000fc6000782c0ff */
        /* <DEDUP_REMOVED lines=9> */
[----:B---3--:R1:W-:Y:S01]  /*525c0*/  @P1 STG.E desc[UR4][R28.64], R240 ;  /* 0x000000f01c001986 */ /* 0x0083e2000c101904 */
[----:B------:R-:W-:-:S03]  /*525d0*/  LOP3.LUT P1, RZ, R20, 0x8000, RZ, 0xc0, !PT ;  /* 0x0000800014ff7812 */ /* 0x000fc6000782c0ff */
[----:B-1----:R-:W3:Y:S10]  /*525e0*/  LDL.LU.64 R28, [R1+0x1880] ;  /* 0x00188000011c7983 */ /* 0x002ef40000300a00 */
[----:B----4-:R1:W-:Y:S01]  /*525f0*/  @P1 STG.E desc[UR4][R34.64], R236 ;  /* 0x000000ec22001986 */ /* 0x0103e2000c101904 */
[----:B------:R-:W-:-:S03]  /*52600*/  LOP3.LUT P1, RZ, R20, 0x4000, RZ, 0xc0, !PT ;  /* 0x0000400014ff7812 */ /* 0x000fc6000782c0ff */
[----:B-1----:R-:W4:Y:S10]  /*52610*/  LDL.LU.64 R34, [R1+0x1878] ;  /* 0x0018780001227983 */ /* 0x002f340000300a00 */
[----:B--2---:R1:W-:Y:S01]  /*52620*/  @P1 STG.E desc[UR4][R30.64], R241 ;  /* 0x000000f11e001986 */ /* 0x0043e2000c101904 */
[----:B------:R-:W-:-:S03]  /*52630*/  LOP3.LUT P1, RZ, R20, 0x2000, RZ, 0xc0, !PT ;  /* 0x0000200014ff7812 */ /* 0x000fc6000782c0ff */
[----:B-1----:R-:W2:Y:S10]  /*52640*/  LDL.LU.64 R30, [R1+0x1870] ;  /* 0x00187000011e7983 */ /* 0x002eb40000300a00 */
[----:B------:R1:W-:Y:S01]  /*52650*/  @P1 STG.E desc[UR4][R40.64], R237 ;  /* 0x000000ed28001986 */ /* 0x0003e2000c101904 */
[----:B------:R-:W-:-:S03]  /*52660*/  LOP3.LUT P1, RZ, R20, 0x1000, RZ, 0xc0, !PT ;  /* 0x0000100014ff7812 */ /* 0x000fc6000782c0ff */
[----:B------:R-:W3:Y:S04]  /*52670*/  LDL.LU.64 R240, [R1+0xe98] ;  /* 0x000e980001f07983 */ /* 0x000ee80000300a00 */
[----:B-1----:R-:W2:Y:S06]  /*52680*/  LDL.LU.64 R40, [R1+0x1868] ;  /* 0x0018680001287983 */ /* 0x002eac0000300a00 */
[----:B------:R1:W-:Y:S01]  /*52690*/  @P1 STG.E desc[UR4][R36.64], R242 ;  /* 0x000000f224001986 */ /* 0x0003e2000c101904 */
[----:B------:R-:W-:-:S03]  /*526a0*/  LOP3.LUT P1, RZ, R20, 0x800, RZ, 0xc0, !PT ;  /* 0x0000080014ff7812 */ /* 0x000fc6000782c0ff */
[----:B------:R-:W4:Y:S04]  /*526b0*/  LDL.LU.64 R236, [R1+0xea0] ;  /* 0x000ea00001ec7983 */ /* 0x000f280000300a00 */
[----:B-1----:R-:W2:Y:S06]  /*526c0*/  LDL.LU.64 R36, [R1+0x1860] ;  /* 0x0018600001247983 */ /* 0x002eac0000300a00 */
[----:B------:R1:W-:Y:S01]  /*526d0*/  @P1 STG.E desc[UR4][R42.64], R238 ;  /* 0x000000ee2a001986 */ /* 0x0003e2000c101904 */
[----:B------:R-:W-:-:S03]  /*526e0*/  LOP3.LUT P1, RZ, R20, 0x400, RZ, 0xc0, !PT ;  /* 0x0000040014ff7812 */ /* 0x000fc6000782c0ff */
[----:B-1----:R-:W2:Y:S10]  /*526f0*/  LDL.LU.64 R42, [R1+0x1858] ;  /* 0x00185800012a7983 */ /* 0x002eb40000300a00 */
[----:B------:R1:W-:Y:S04]  /*52700*/  @P1 STG.E desc[UR4][R38.64], R243 ;  /* 0x000000f326001986 */ /* 0x0003e8000c101904 */
[----:B-1----:R-:W2:Y:S04]  /*52710*/  LDL.LU.64 R38, [R1+0x1850] ;  /* 0x0018500001267983 */ /* 0x002ea80000300a00 */
[----:B------:R-:W3:Y:S01]  /*52720*/  LDL.LU.64 R242, [R1+0xea8] ;  /* 0x000ea80001f27983 */ /* 0x000ee20000300a00 */
[----:B------:R-:W-:-:S02]  /*52730*/  LOP3.LUT P1, RZ, R20, 0x200, RZ, 0xc0, !PT ;  /* 0x0000020014ff7812 */ /* 0x000fc4000782c0ff */
[----:B------:R-:W-:Y:S02]  /*52740*/  LOP3.LUT R21, R21, 0xffffefff, RZ, 0xc0, !PT ;  /* 0xffffefff15157812 */ /* 0x000fe400078ec0ff */
[C---:B------:R-:W-:Y:S02]  /*52750*/  LOP3.LUT P0, RZ, R25.reuse, 0x2000, RZ, 0xc0, !PT ;  /* 0x0000200019ff7812 */ /* 0x040fe4000780c0ff */
[C---:B------:R-:W-:Y:S02]  /*52760*/  LOP3.LUT P6, RZ, R25.reuse, 0x1000, RZ, 0xc0, !PT ;  /* 0x0000100019ff7812 */ /* 0x040fe400078cc0ff */
[C---:B------:R-:W-:Y:S02]  /*52770*/  LOP3.LUT P5, RZ, R25.reuse, 0x800, RZ, 0xc0, !PT ;  /* 0x0000080019ff7812 */ /* 0x040fe400078ac0ff */
[C---:B------:R-:W-:Y:S02]  /*52780*/  LOP3.LUT P4, RZ, R25.reuse, 0x400, RZ, 0xc0, !PT ;  /* 0x0000040019ff7812 */ /* 0x040fe4000788c0ff */
[----:B------:R-:W-:-:S02]  /*52790*/  LOP3.LUT P3, RZ, R25, 0x200, RZ, 0xc0, !PT ;  /* 0x0000020019ff7812 */ /* 0x000fc4000786c0ff */
[----:B------:R-:W-:Y:S01]  /*527a0*/  LOP3.LUT P2, RZ, R25, 0x100, RZ, 0xc0, !PT ;  /* 0x0000010019ff7812 */ /* 0x000fe2000784c0ff */
[----:B---3--:R-:W-:Y:S01]  /*527b0*/  @P1 STG.E desc[UR4][R242.64], R239 ;  /* 0x000000eff2001986 */ /* 0x008fe2000c101904 */
[----:B------:R-:W-:-:S13]  /*527c0*/  LOP3.LUT P1, RZ, R20, 0x100, RZ, 0xc0, !PT ;  /* 0x0000010014ff7812 */ /* 0x000fda000782c0ff */
[----:B----4-:R1:W-:Y:S01]  /*527d0*/  @P1 STG.E desc[UR4][R236.64], R232 ;  /* 0x000000e8ec001986 */ /* 0x0103e2000c101904 */
[----:B------:R-:W-:-:S03]  /*527e0*/  LOP3.LUT P1, RZ, R20, 0x80, RZ, 0xc0, !PT ;  /* 0x0000008014ff7812 */ /* 0x000fc6000782c0ff */
[----:B-1----:R-:W3:Y:S10]  /*527f0*/  LDL.LU.64 R236, [R1+0xe48] ;  /* 0x000e480001ec7983 */ /* 0x002ef40000300a00 */
        /* <DEDUP_REMOVED lines=17> */
[----:B------:R-:W-:Y:S04]  /*52910*/  @P0 STG.E desc[UR4][R248.64], R230 ;  /* 0x000000e6f8000986 */ /* 0x000fe8000c101904 */
[----:B------:R-:W-:Y:S06]  /*52920*/  @P6 STG.E desc[UR4][R22.64], R235 ;  /* 0x000000eb16006986 */ /* 0x000fec000c101904 */
[----:B------:R-:W-:-:S02]  /*52930*/  @P1 LOP3.LUT R21, R21, 0x8000, RZ, 0xfc, !PT ;  /* 0x0000800015151812 */ /* 0x000fc400078efcff */
[----:B------:R-:W-:Y:S01]  /*52940*/  LOP3.LUT P1, RZ, R17, 0x80000, RZ, 0xc0, !PT ;  /* 0x0008000011ff7812 */ /* 0x000fe2000782c0ff */
[----:B------:R-:W-:Y:S04]  /*52950*/  @P5 STG.E desc[UR4][R4.64], R231 ;  /* 0x000000e704005986 */ /* 0x000fe8000c101904 */
[----:B------:R-:W-:Y:S04]  /*52960*/  @P4 STG.E desc[UR4][R26.64], R224 ;  /* 0x000000e01a004986 */ /* 0x000fe8000c101904 */
[----:B------:R-:W-:Y:S01]  /*52970*/  @P3 STG.E desc[UR4][R168.64], R220 ;  /* 0x000000dca8003986 */ /* 0x000fe2000c101904 */
[----:B------:R-:W-:-:S03]  /*52980*/  LOP3.LUT R21, R21, 0xfffeffff, RZ, 0xc0, !PT ;  /* 0xfffeffff15157812 */ /* 0x000fc600078ec0ff */
[----:B------:R1:W-:Y:S01]  /*52990*/  @P2 STG.E desc[UR4][R170.64], R225 ;  /* 0x000000e1aa002986 */ /* 0x0003e2000c101904 */
[----:B------:R-:W-:Y:S02]  /*529a0*/  @P1 LOP3.LUT R21, R21, 0x10000, RZ, 0xfc, !PT ;  /* 0x0001000015151812 */ /* 0x000fe400078efcff */
[----:B------:R-:W-:Y:S01]  /*529b0*/  LOP3.LUT P1, RZ, R17, 0x100000, RZ, 0xc0, !PT ;  /* 0x0010000011ff7812 */ /* 0x000fe2000782c0ff */
[----:B-1----:R-:W4:Y:S01]  /*529c0*/  LDL.LU.64 R170, [R1+0xe38] ;  /* 0x000e380001aa7983 */ /* 0x002f220000300a00 */
[----:B------:R-:W-:-:S03]  /*529d0*/  LOP3.LUT R21, R21, 0xfffdffff, RZ, 0xc0, !PT ;  /* 0xfffdffff15157812 */ /* 0x000fc600078ec0ff */
[----:B------:R-:W2:Y:S08]  /*529e0*/  LDL.LU.64 R240, [R1+0xe30] ;  /* 0x000e300001f07983 */ /* 0x000eb00000300a00 */
[----:B------:R-:W-:Y:S02]  /*529f0*/  @P1 LOP3.LUT R21, R21, 0x20000, RZ, 0xfc, !PT ;  /* 0x0002000015151812 */ /* 0x000fe400078efcff */
[----:B------:R-:W-:Y:S01]  /*52a00*/  LOP3.LUT P1, RZ, R17, 0x200000, RZ, 0xc0, !PT ;  /* 0x0020000011ff7812 */ /* 0x000fe2000782c0ff */
[----:B------:R-:W2:Y:S01]  /*52a10*/  LDL.LU.64 R246, [R1+0xe28] ;  /* 0x000e280001f67983 */ /* 0x000ea20000300a00 */
[----:B------:R-:W-:-:S03]  /*52a20*/  LOP3.LUT R21, R21, 0xfffbffff, RZ, 0xc0, !PT ;  /* 0xfffbffff15157812 */ /* 0x000fc600078ec0ff */
[----:B------:R-:W2:Y:S04]  /*52a30*/  LDL.LU.64 R250, [R1+0xe20] ;  /* 0x000e200001fa7983 */ /* 0x000ea80000300a00 */
[----:B------:R-:W2:Y:S04]  /*52a40*/  LDL.LU.64 R244, [R1+0xe18] ;  /* 0x000e180001f47983 */ /* 0x000ea80000300a00 */
[----:B------:R-:W-:Y:S01]  /*52a50*/  @P1 LOP3.LUT R21, R21, 0x40000, RZ, 0xfc, !PT ;  /* 0x0004000015151812 */ /* 0x000fe200078efcff */
[----:B------:R-:W2:Y:S01]  /*52a60*/  LDL.LU.64 R248, [R1+0xe10] ;  /* 0x000e100001f87983 */ /* 0x000ea20000300a00 */
[----:B------:R-:W-:-:S02]  /*52a70*/  LOP3.LUT P1, RZ, R17, 0x400000, RZ, 0xc0, !PT ;  /* 0x0040000011ff7812 */ /* 0x000fc4000782c0ff */
[----:B------:R-:W-:Y:S01]  /*52a80*/  LOP3.LUT R21, R21, 0xfff7ffff, RZ, 0xc0, !PT ;  /* 0xfff7ffff15157812 */ /* 0x000fe200078ec0ff */
[----:B------:R-:W2:Y:S01]  /*52a90*/  LDL.LU.64 R22, [R1+0xe08] ;  /* 0x000e080001167983 */ /* 0x000ea20000300a00 */
[----:B------:R-:W-:-:S03]  /*52aa0*/  LOP3.LUT R20, R20, 0xfffffffe, RZ, 0xc0, !PT ;  /* 0xfffffffe14147812 */ /* 0x000fc600078ec0ff */
[----:B------:R-:W2:Y:S04]  /*52ab0*/  LDL.LU.64 R4, [R1+0xe00] ;  /* 0x000e000001047983 */ /* 0x000ea80000300a00 */
[----:B------:R-:W2:Y:S02]  /*52ac0*/  LDL.LU.64 R26, [R1+0xdf8] ;  /* 0x000df800011a7983 */ /* 0x000ea40000300a00 */
[----:B------:R-:W-:Y:S02]  /*52ad0*/  @P1 LOP3.LUT R21, R21, 0x80000, RZ, 0xfc, !PT ;  /* 0x0008000015151812 */ /* 0x000fe400078efcff */
[----:B------:R-:W-:Y:S01]  /*52ae0*/  LOP3.LUT P1, RZ, R17, 0x800000, RZ, 0xc0, !PT ;  /* 0x0080000011ff7812 */ /* 0x000fe2000782c0ff */
[----:B------:R-:W2:Y:S01]  /*52af0*/  LDL.LU.64 R168, [R1+0xdf0] ;  /* 0x000df00001a87983 */ /* 0x000ea20000300a00 */
        /* <DEDUP_REMOVED lines=49> */
[----:B----4-:R1:W-:Y:S04]  /*52e10*/  @P1 STG.E desc[UR4][R170.64], R226 ;  /* 0x000000e2aa001986 */ /* 0x0103e8000c101904 */
[----:B-1----:R-:W3:Y:S04]  /*52e20*/  LDL.LU.64 R170, [R1+0xde8] ;  /* 0x000de80001aa7983 */ /* 0x002ee80000300a00 */
[----:B------:R-:W4:Y:S04]  /*52e30*/  LDL.LU.64 R24, [R1+0xde0] ;  /* 0x000de00001187983 */ /* 0x000f280000300a00 */
[----:B------:R-:W4:Y:S04]  /*52e40*/  LDL.LU.64 R224, [R1+0xdd8] ;  /* 0x000dd80001e07983 */ /* 0x000f280000300a00 */
[----:B------:R-:W4:Y:S01]  /*52e50*/  LDL.LU.64 R230, [R1+0xdd0] ;  /* 0x000dd00001e67983 */ /* 0x000f220000300a00 */
[----:B------:R-:W-:-:S03]  /*52e60*/  LOP3.LUT P1, RZ, R20, 0x4, RZ, 0xc0, !PT ;  /* 0x0000000414ff7812 */ /* 0x000fc6000782c0ff */
[----:B------:R-:W4:Y:S04]  /*52e70*/  LDL.LU.64 R234, [R1+0xdc8] ;  /* 0x000dc80001ea7983 */ /* 0x000f280000300a00 */
[----:B------:R-:W4:Y:S04]  /*52e80*/  LDL.LU.64 R228, [R1+0xdc0] ;  /* 0x000dc00001e47983 */ /* 0x000f280000300a00 */
[----:B------:R-:W4:Y:S04]  /*52e90*/  LDL.LU.64 R232, [R1+0xdb8] ;  /* 0x000db80001e87983 */ /* 0x000f280000300a00 */
[----:B--2---:R1:W-:Y:S01]  /*52ea0*/  @P1 STG.E desc[UR4][R240.64], R222 ;  /* 0x000000def0001986 */ /* 0x0043e2000c101904 */
[----:B------:R-:W-:-:S03]  /*52eb0*/  LOP3.LUT P1, RZ, R20, 0x2, RZ, 0xc0, !PT ;  /* 0x0000000214ff7812 */ /* 0x000fc6000782c0ff */
[----:B------:R-:W2:Y:S04]  /*52ec0*/  LDL.LU.64 R238, [R1+0xdb0] ;  /* 0x000db00001ee7983 */ /* 0x000ea80000300a00 */
[----:B------:R-:W2:Y:S04]  /*52ed0*/  LDL.LU.64 R242, [R1+0xda8] ;  /* 0x000da80001f27983 */ /* 0x000ea80000300a00 */
[----:B------:R-:W2:Y:S04]  /*52ee0*/  LDL.LU.64 R236, [R1+0xda0] ;  /* 0x000da00001ec7983 */ /* 0x000ea80000300a00 */
[----:B------:R1:W-:Y:S01]  /*52ef0*/  @P1 STG.E desc[UR4][R246.64], R227 ;  /* 0x000000e3f6001986 */ /* 0x0003e2000c101904 */
[----:B------:R-:W-:-:S03]  /*52f00*/  LOP3.LUT P1, RZ, R20, 0x1, RZ, 0xc0, !PT ;  /* 0x0000000114ff7812 */ /* 0x000fc6000782c0ff */
[----:B-1----:R-:W2:Y:S04]  /*52f10*/  LDL.LU.64 R240, [R1+0xd98] ;  /* 0x000d980001f07983 */ /* 0x002ea80000300a00 */
[----:B------:R-:W2:Y:S06]  /*52f20*/  LDL.LU.64 R246, [R1+0xd90] ;  /* 0x000d900001f67983 */ /* 0x000eac0000300a00 */
[----:B------:R1:W-:Y:S01]  /*52f30*/  @P1 STG.E desc[UR4][R250.64], R223 ;  /* 0x000000dffa001986 */ /* 0x0003e2000c101904 */
[----:B------:R-:W-:-:S03]  /*52f40*/  LOP3.LUT P1, RZ, R21, 0x80000000, RZ, 0xc0, !PT ;  /* 0x8000000015ff7812 */ /* 0x000fc6000782c0ff */
[----:B-1----:R-:W2:Y:S10]  /*52f50*/  LDL.LU.64 R250, [R1+0xd88] ;  /* 0x000d880001fa7983 */ /* 0x002eb40000300a00 */
        /* <DEDUP_REMOVED lines=18> */
[----:B---3--:R1:W-:Y:S04]  /*53080*/  @P1 STG.E desc[UR4][R170.64], R219 ;  /* 0x000000dbaa001986 */ /* 0x0083e8000c101904 */
[----:B-1----:R-:W3:Y:S01]  /*53090*/  LDL.LU.64 R170, [R1+0xd50] ;  /* 0x000d500001aa7983 */ /* 0x002ee20000300a00 */
        /* <DEDUP_REMOVED lines=22> */
[----:B------:R-:W-:Y:S02]  /*53200*/  LOP3.LUT P1, RZ, R21, 0x2000, RZ, 0xc0, !PT ;  /* 0x0000200015ff7812 */ /* 0x000fe4000782c0ff */
[C---:B------:R-:W-:Y:S02]  /*53210*/  LOP3.LUT P0, RZ, R17.reuse, 0x4000, RZ, 0xc0, !PT ;  /* 0x0000400011ff7812 */ /* 0x040fe4000780c0ff */
[C---:B------:R-:W-:Y:S02]  /*53220*/  LOP3.LUT P6, RZ, R17.reuse, 0x2000, RZ, 0xc0, !PT ;  /* 0x0000200011ff7812 */ /* 0x040fe400078cc0ff */
[C---:B------:R-:W-:Y:S02]  /*53230*/  LOP3.LUT P5, RZ, R17.reuse, 0x1000, RZ, 0xc0, !PT ;  /* 0x0000100011ff7812 */ /* 0x040fe400078ac0ff */
[----:B------:R-:W-:-:S05]  /*53240*/  LOP3.LUT P4, RZ, R17, 0x800, RZ, 0xc0, !PT ;  /* 0x0000080011ff7812 */ /* 0x000fca000788c0ff */
[----:B------:R-:W-:Y:S01]  /*53250*/  @P1 STG.E desc[UR4][R250.64], R201 ;  /* 0x000000c9fa001986 */ /* 0x000fe2000c101904 */
[----:B------:R-:W-:Y:S02]  /*53260*/  LOP3.LUT P1, RZ, R21, 0x1000, RZ, 0xc0, !PT ;  /* 0x0000100015ff7812 */ /* 0x000fe4000782c0ff */
[C---:B------:R-:W-:Y:S02]  /*53270*/  LOP3.LUT P3, RZ, R17.reuse, 0x400, RZ, 0xc0, !PT ;  /* 0x0000040011ff7812 */ /* 0x040fe4000786c0ff */
[----:B------:R-:W-:-:S09]  /*53280*/  LOP3.LUT P2, RZ, R17, 0x200, RZ, 0xc0, !PT ;  /* 0x0000020011ff7812 */ /* 0x000fd2000784c0ff */
[----:B------:R-:W-:Y:S04]  /*53290*/  @P1 STG.E desc[UR4][R244.64], R197 ;  /* 0x000000c5f4001986 */ /* 0x000fe8000c101904 */
[----:B------:R-:W-:Y:S04]  /*532a0*/  @P0 STG.E desc[UR4][R248.64], R202 ;  /* 0x000000caf8000986 */ /* 0x000fe8000c101904 */
[----:B------:R-:W-:Y:S04]  /*532b0*/  @P6 STG.E desc[UR4][R22.64], R198 ;  /* 0x000000c616006986 */ /* 0x000fe8000c101904 */
[----:B------:R-:W-:Y:S04]  /*532c0*/  @P5 STG.E desc[UR4][R4.64], R203 ;  /* 0x000000cb04005986 */ /* 0x000fe8000c101904 */
[----:B------:R-:W-:Y:S04]  /*532d0*/  @P4 STG.E desc[UR4][R26.64], R199 ;  /* 0x000000c71a004986 */ /* 0x000fe8000c101904 */
[----:B------:R-:W-:Y:S04]  /*532e0*/  @P3 STG.E desc[UR4][R168.64], R192 ;  /* 0x000000c0a8003986 */ /* 0x000fe8000c101904 */
[----:B---3--:R1:W-:Y:S04]  /*532f0*/  @P2 STG.E desc[UR4][R170.64], R188 ;  /* 0x000000bcaa002986 */ /* 0x0083e8000c101904 */
[----:B-1----:R-:W2:Y:S01]  /*53300*/  LDL.LU.64 R170, [R1+0xd48] ;  /* 0x000d480001aa7983 */ /* 0x002ea20000300a00 */
[----:B------:R-:W-:-:S02]  /*53310*/  LOP3.LUT P0, RZ, R3, 0x10000, RZ, 0xc0, !PT ;  /* 0x0001000003ff7812 */ /* 0x000fc4000780c0ff */
[----:B------:R-:W-:Y:S01]  /*53320*/  LOP3.LUT R19, R19, 0xffdfffff, RZ, 0xc0, !PT ;  /* 0xffdfffff13137812 */ /* 0x000fe200078ec0ff */
[----:B------:R-:W3:Y:S04]  /*53330*/  LDL.LU.64 R244, [R1+0xd40] ;  /* 0x000d400001f47983 */ /* 0x000ee80000300a00 */
[----:B------:R-:W4:Y:S04]  /*53340*/  LDL.LU.64 R236, [R1+0xd38] ;  /* 0x000d380001ec7983 */ /* 0x000f280000300a00 */
[----:B------:R-:W4:Y:S02]  /*53350*/  LDL.LU.64 R250, [R1+0xd30] ;  /* 0x000d300001fa7983 */ /* 0x000f240000300a00 */
[----:B------:R-:W-:-:S02]  /*53360*/  @P0 LOP3.LUT R19, R19, 0x200000, RZ, 0xfc, !PT ;  /* 0x0020000013130812 */ /* 0x000fc400078efcff */
[----:B------:R-:W-:Y:S01]  /*53370*/  LOP3.LUT P0, RZ, R3, 0x20000, RZ, 0xc0, !PT ;  /* 0x0002000003ff7812 */ /* 0x000fe2000780c0ff */
[----:B------:R-:W4:Y:S01]  /*53380*/  LDL.LU.64 R248, [R1+0xd28] ;  /* 0x000d280001f87983 */ /* 0x000f220000300a00 */
[----:B------:R-:W-:-:S03]  /*53390*/  LOP3.LUT R19, R19, 0xffbfffff, RZ, 0xc0, !PT ;  /* 0xffbfffff13137812 */ /* 0x000fc600078ec0ff */
[----:B------:R-:W4:Y:S04]  /*533a0*/  LDL.LU.64 R22, [R1+0xd20] ;  /* 0x000d200001167983 */ /* 0x000f280000300a00 */
[----:B------:R-:W4:Y:S04]  /*533b0*/  LDL.LU.64 R4, [R1+0xd18] ;  /* 0x000d180001047983 */ /* 0x000f280000300a00 */
[----:B------:R-:W-:Y:S01]  /*533c0*/  @P0 LOP3.LUT R19, R19, 0x400000, RZ, 0xfc, !PT ;  /* 0x0040000013130812 */ /* 0x000fe200078efcff */
[----:B------:R-:W4:Y:S01]  /*533d0*/  LDL.LU.64 R240, [R1+0xd10] ;  /* 0x000d100001f07983 */ /* 0x000f220000300a00 */
[----:B------:R-:W-:-:S02]  /*533e0*/  LOP3.LUT P0, RZ, R3, 0x40000, RZ, 0xc0, !PT ;  /* 0x0004000003ff7812 */ /* 0x000fc4000780c0ff */
[----:B------:R-:W-:Y:S01]  /*533f0*/  LOP3.LUT R19, R19, 0xff7fffff, RZ, 0xc0, !PT ;  /* 0xff7fffff13137812 */ /* 0x000fe200078ec0ff */
[----:B------:R-:W4:Y:S01]  /*53400*/  LDL.LU.64 R26, [R1+0xd08] ;  /* 0x000d0800011a7983 */ /* 0x000f220000300a00 */
[----:B------:R-:W-:-:S03]  /*53410*/  LOP3.LUT R21, R21, 0xfffffffe, RZ, 0xc0, !PT ;  /* 0xfffffffe15157812 */ /* 0x000fc600078ec0ff */
[----:B------:R-:W4:Y:S01]  /*53420*/  LDL.LU.64 R168, [R1+0xd00] ;  /* 0x000d000001a87983 */ /* 0x000f220000300a00 */
[----:B------:R-:W-:-:S03]  /*53430*/  LOP3.LUT P1, RZ, R17, 0x100, RZ, 0xc0, !PT ;  /* 0x0000010011ff7812 */ /* 0x000fc6000782c0ff */
[----:B------:R-:W4:Y:S02]  /*53440*/  LDL.LU.64 R246, [R1+0xcf8] ;  /* 0x000cf80001f67983 */ /* 0x000f240000300a00 */
        /* <DEDUP_REMOVED lines=41> */
[----:B--2---:R1:W-:Y:S04]  /*536e0*/  @P1 STG.E desc[UR4][R170.64], R193 ;  /* 0x000000c1aa001986 */ /* 0x0043e8000c101904 */
[----:B-1----:R-:W2:Y:S06]  /*536f0*/  LDL.LU.64 R170, [R1+0xcf0] ;  /* 0x000cf00001aa7983 */ /* 0x002eac0000300a00 */
        /* <DEDUP_REMOVED lines=23> */
[----:B----4-:R-:W-:Y:S01]  /*53870*/  @P0 STG.E desc[UR4][R236.64], R194 ;  /* 0x000000c2ec000986 */ /* 0x010fe2000c101904 */
[----:B------:R-:W-:-:S13]  /*53880*/  LOP3.LUT P0, RZ, R21, 0x400, RZ, 0xc0, !PT ;  /* 0x0000040015ff7812 */ /* 0x000fda000780c0ff */
        /* <DEDUP_REMOVED lines=13> */
[----:B------:R-:W-:-:S03]  /*53960*/  LOP3.LUT P0, RZ, R21, 0x20, RZ, 0xc0, !PT ;  /* 0x0000002015ff7812 */ /* 0x000fc6000780c0ff */
[----:B------:R-:W4:Y:S10]  /*53970*/  LDL.LU.64 R238, [R1+0xcc0] ;  /* 0x000cc00001ee7983 */ /* 0x000f340000300a00 */
[----:B------:R1:W-:Y:S04]  /*53980*/  @P0 STG.E desc[UR4][R26.64], R185 ;  /* 0x000000b91a000986 */ /* 0x0003e8000c101904 */
[----:B-1----:R-:W4:Y:S01]  /*53990*/  LDL.LU.64 R26, [R1+0xcb8] ;  /* 0x000cb800011a7983 */ /* 0x002f220000300a00 */
[----:B------:R-:W-:-:S03]  /*539a0*/  LOP3.LUT P0, RZ, R21, 0x10, RZ, 0xc0, !PT ;  /* 0x0000001015ff7812 */ /* 0x000fc6000780c0ff */
[----:B------:R-:W4:Y:S10]  /*539b0*/  LDL.LU.64 R242, [R1+0xcb0] ;  /* 0x000cb00001f27983 */ /* 0x000f340000300a00 */
[----:B------:R1:W-:Y:S01]  /*539c0*/  @P0 STG.E desc[UR4][R168.64], R181 ;  /* 0x000000b5a8000986 */ /* 0x0003e2000c101904 */
[----:B------:R-:W-:-:S03]  /*539d0*/  LOP3.LUT P0, RZ, R21, 0x8, RZ, 0xc0, !PT ;  /* 0x0000000815ff7812 */ /* 0x000fc6000780c0ff */
[----:B-1----:R-:W4:Y:S10]  /*539e0*/  LDL.LU.64 R168, [R1+0xca8] ;  /* 0x000ca80001a87983 */ /* 0x002f340000300a00 */
[----:B------:R-:W-:Y:S01]  /*539f0*/  @P0 STG.E desc[UR4][R246.64], R186 ;  /* 0x000000baf6000986 */ /* 0x000fe2000c101904 */
[----:B------:R-:W-:-:S03]  /*53a00*/  LOP3.LUT P0, RZ, R21, 0x4, RZ, 0xc0, !PT ;  /* 0x0000000415ff7812 */ /* 0x000fc6000780c0ff */
[----:B------:R-:W4:Y:S10]  /*53a10*/  LDL.LU.64 R236, [R1+0xca0] ;  /* 0x000ca00001ec7983 */ /* 0x000f340000300a00 */
[----:B--2---:R1:W-:Y:S04]  /*53a20*/  @P0 STG.E desc[UR4][R170.64], R182 ;  /* 0x000000b6aa000986 */ /* 0x0043e8000c101904 */
[----:B-1----:R-:W2:Y:S01]  /*53a30*/  LDL.LU.64 R170, [R1+0xc98] ;  /* 0x000c980001aa7983 */ /* 0x002ea20000300a00 */
[----:B------:R-:W-:-:S03]  /*53a40*/  LOP3.LUT P0, RZ, R21, 0x2, RZ, 0xc0, !PT ;  /* 0x0000000215ff7812 */ /* 0x000fc6000780c0ff */
[----:B------:R-:W2:Y:S10]  /*53a50*/  LDL.LU.64 R240, [R1+0xc90] ;  /* 0x000c900001f07983 */ /* 0x000eb40000300a00 */
[----:B---3--:R1:W-:Y:S01]  /*53a60*/  @P0 STG.E desc[UR4][R244.64], R187 ;  /* 0x000000bbf4000986 */ /* 0x0083e2000c101904 */
[----:B------:R-:W-:-:S03]  /*53a70*/  LOP3.LUT P0, RZ, R21, 0x1, RZ, 0xc0, !PT ;  /* 0x0000000115ff7812 */ /* 0x000fc6000780c0ff */
[----:B-1----:R-:W3:Y:S04]  /*53a80*/  LDL.LU.64 R244, [R1+0xc88] ;  /* 0x000c880001f47983 */ /* 0x002ee80000300a00 */
[----:B------:R-:W3:Y:S06]  /*53a90*/  LDL.LU.64 R246, [R1+0xc80] ;  /* 0x000c800001f67983 */ /* 0x000eec0000300a00 */
[----:B----4-:R-:W-:Y:S01]  /*53aa0*/  @P0 STG.E desc[UR4][R250.64], R183 ;  /* 0x000000b7fa000986 */ /* 0x010fe2000c101904 */
[----:B------:R-:W-:-:S13]  /*53ab0*/  LOP3.LUT P0, RZ, R19, 0x80000000, RZ, 0xc0, !PT ;  /* 0x8000000013ff7812 */ /* 0x000fda000780c0ff */
[----:B------:R1:W-:Y:S01]  /*53ac0*/  @P0 STG.E desc[UR4][R248.64], R176 ;  /* 0x000000b0f8000986 */ /* 0x0003e2000c101904 */
[----:B------:R-:W-:-:S03]  /*53ad0*/  LOP3.LUT P0, RZ, R19, 0x40000000, RZ, 0xc0, !PT ;  /* 0x4000000013ff7812 */ /* 0x000fc6000780c0ff */
[----:B-1----:R-:W4:Y:S10]  /*53ae0*/  LDL.LU.64 R248, [R1+0xc78] ;  /* 0x000c780001f87983 */ /* 0x002f340000300a00 */
[----:B------:R1:W-:Y:S01]  /*53af0*/  @P0 STG.E desc[UR4][R22.64], R172 ;  /* 0x000000ac16000986 */ /* 0x0003e2000c101904 */
[----:B------:R-:W-:-:S03]  /*53b00*/  LOP3.LUT P0, RZ, R19, 0x20000000, RZ, 0xc0, !PT ;  /* 0x2000000013ff7812 */ /* 0x000fc6000780c0ff */
[----:B------:R-:W4:Y:S04]  /*53b10*/  LDL.LU.64 R250, [R1+0xc70] ;  /* 0x000c700001fa7983 */ /* 0x000f280000300a00 */
[----:B-1----:R-:W4:Y:S06]  /*53b20*/  LDL.LU.64 R22, [R1+0xc68] ;  /* 0x000c680001167983 */ /* 0x002f2c0000300a00 */
[----:B------:R1:W-:Y:S01]  /*53b30*/  @P0 STG.E desc[UR4][R4.64], R177 ;  /* 0x000000b104000986 */ /* 0x0003e2000c101904 */
[----:B------:R-:W-:-:S03]  /*53b40*/  LOP3.LUT P0, RZ, R19, 0x10000000, RZ, 0xc0, !PT ;  /* 0x1000000013ff7812 */ /* 0x000fc6000780c0ff */
[----:B-1----:R-:W4:Y:S10]  /*53b50*/  LDL.LU.64 R4, [R1+0xb70] ;  /* 0x000b700001047983 */ /* 0x002f340000300a00 */
[----:B------:R-:W-:Y:S01]  /*53b60*/  @P0 STG.E desc[UR4][R238.64], R173 ;  /* 0x000000adee000986 */ /* 0x000fe2000c101904 */
[----:B------:R-:W-:-:S13]  /*53b70*/  LOP3.LUT P0, RZ, R19, 0x8000000, RZ, 0xc0, !PT ;  /* 0x0800000013ff7812 */ /* 0x000fda000780c0ff */
        /* <DEDUP_REMOVED lines=10> */
[----:B--2---:R1:W-:Y:S04]  /*53c20*/  @P0 STG.E desc[UR4][R170.64], R12 ;  /* 0x0000000caa000986 */ /* 0x0043e8000c101904 */
[----:B-1----:R-:W2:Y:S01]  /*53c30*/  LDL.LU.64 R170, [R1+0xc58] ;  /* 0x000c580001aa7983 */ /* 0x002ea20000300a00 */
[----:B------:R-:W-:Y:S02]  /*53c40*/  LOP3.LUT P0, RZ, R19, 0x400000, RZ, 0xc0, !PT ;  /* 0x0040000013ff7812 */ /* 0x000fe4000780c0ff */
[C---:B------:R-:W-:Y:S02]  /*53c50*/  LOP3.LUT P2, RZ, R3.reuse, 0x8000, RZ, 0xc0, !PT ;  /* 0x0000800003ff7812 */ /* 0x040fe4000784c0ff */
[----:B------:R-:W-:-:S09]  /*53c60*/  LOP3.LUT P3, RZ, R3, 0x4000, RZ, 0xc0, !PT ;  /* 0x0000400003ff7812 */ /* 0x000fd2000786c0ff */
[----:B------:R-:W-:Y:S01]  /*53c70*/  @P0 STG.E desc[UR4][R240.64], R8 ;  /* 0x00000008f0000986 */ /* 0x000fe2000c101904 */
[----:B------:R-:W-:Y:S02]  /*53c80*/  LOP3.LUT P0, RZ, R19, 0x200000, RZ, 0xc0, !PT ;  /* 0x0020000013ff7812 */ /* 0x000fe4000780c0ff */
[C---:B------:R-:W-:Y:S02]  /*53c90*/  LOP3.LUT P4, RZ, R3.reuse, 0x2000, RZ, 0xc0, !PT ;  /* 0x0000200003ff7812 */ /* 0x040fe4000788c0ff */
[C---:B------:R-:W-:Y:S02]  /*53ca0*/  LOP3.LUT P5, RZ, R3.reuse, 0x1000, RZ, 0xc0, !PT ;  /* 0x0000100003ff7812 */ /* 0x040fe400078ac0ff */
[C---:B------:R-:W-:Y:S02]  /*53cb0*/  LOP3.LUT P6, RZ, R3.reuse, 0x800, RZ, 0xc0, !PT ;  /* 0x0000080003ff7812 */ /* 0x040fe400078cc0ff */
[----:B------:R-:W-:-:S05]  /*53cc0*/  LOP3.LUT P1, RZ, R3, 0x400, RZ, 0xc0, !PT ;  /* 0x0000040003ff7812 */ /* 0x000fca000782c0ff */
[----:B---3--:R1:W-:Y:S04]  /*53cd0*/  @P0 STG.E desc[UR4][R244.64], R13 ;  /* 0x0000000df4000986 */ /* 0x0083e8000c101904 */
[----:B------:R-:W-:Y:S04]  /*53ce0*/  @P2 STG.E desc[UR4][R246.64], R9 ;  /* 0x00000009f6002986 */ /* 0x000fe8000c101904 */
[----:B-1----:R-:W3:Y:S01]  /*53cf0*/  LDL.LU.64 R244, [R1+0xb60] ;  /* 0x000b600001f47983 */ /* 0x002ee20000300a00 */
[----:B------:R-:W-:-:S03]  /*53d00*/  LOP3.LUT P2, RZ, R19, 0x80000, RZ, 0xc0, !PT ;  /* 0x0008000013ff7812 */ /* 0x000fc6000784c0ff */
[----:B----4-:R1:W-:Y:S01]  /*53d10*/  @P3 STG.E desc[UR4][R248.64], R14 ;  /* 0x0000000ef8003986 */ /* 0x0103e2000c101904 */
[----:B------:R-:W-:-:S03]  /*53d20*/  LOP3.LUT P3, RZ, R19, 0x40000, RZ, 0xc0, !PT ;  /* 0x0004000013ff7812 */ /* 0x000fc6000786c0ff */
[----:B------:R-:W-:Y:S04]  /*53d30*/  @P4 STG.E desc[UR4][R250.64], R10 ;  /* 0x0000000afa004986 */ /* 0x000fe8000c101904 */
[----:B-1----:R-:W4:Y:S04]  /*53d40*/  LDL.LU.64 R248, [R1+0xc50] ;  /* 0x000c500001f87983 */ /* 0x002f280000300a00 */
[----:B------:R1:W-:Y:S04]  /*53d50*/  @P5 STG.E desc[UR4][R22.64], R15 ;  /* 0x0000000f16005986 */ /* 0x0003e8000c101904 */
[----:B-1----:R-:W4:Y:S04]  /*53d60*/  LDL.LU.64 R22, [R1+0xb58] ;  /* 0x000b580001167983 */ /* 0x002f280000300a00 */
[----:B------:R1:W-:Y:S01]  /*53d70*/  @P6 STG.E desc[UR4][R4.64], R11 ;  /* 0x0000000b04006986 */ /* 0x0003e2000c101904 */
[----:B------:R-:W-:Y:S01]  /*53d80*/  VIADD R2, R6, 0x1f3 ;  /* 0x000001f306027836 */ /* 0x000fe20000000000 */
[----:B------:R-:W-:-:S02]  /*53d90*/  LOP3.LUT P0, RZ, R19, 0x100000, RZ, 0xc0, !PT ;  /* 0x0010000013ff7812 */ /* 0x000fc4000780c0ff */
[C---:B------:R-:W-:Y:S01]  /*53da0*/  LOP3.LUT P4, RZ, R19.reuse, 0x20000, RZ, 0xc0, !PT ;  /* 0x0002000013ff7812 */ /* 0x040fe2000788c0ff */
[----:B------:R-:W-:Y:S01]  /*53db0*/  VIADD R3, R6, 0x1f4 ;  /* 0x000001f406037836 */ /* 0x000fe20000000000 */
[C---:B------:R-:W-:Y:S01]  /*53dc0*/  LOP3.LUT P5, RZ, R19.reuse, 0x10000, RZ, 0xc0, !PT ;  /* 0x0001000013ff7812 */ /* 0x040fe200078ac0ff */
[----:B------:R-:W4:Y:S04]  /*53dd0*/  LDS.128 R8, [R0] ;  /* 0x0000000000087984 */ /* 0x000f280000000c00 */
[----:B-1----:R-:W4:Y:S04]  /*53de0*/  LDL.LU.64 R4, [R1+0xc48] ;  /* 0x000c480001047983 */ /* 0x002f280000300a00 */
[----:B------:R1:W-:Y:S04]  /*53df0*/  @P1 STG.E desc[UR4][R26.64], R32 ;  /* 0x000000201a001986 */ /* 0x0003e8000c101904 */
[----:B-1----:R-:W4:Y:S04]  /*53e00*/  LDL.LU.64 R26, [R1+0xb50] ;  /* 0x000b5000011a7983 */ /* 0x002f280000300a00 */
[----:B------:R1:W-:Y:S04]  /*53e10*/  @P2 STG.E desc[UR4][R168.64], R28 ;  /* 0x0000001ca8002986 */ /* 0x0003e8000c101904 */
[----:B-1----:R-:W4:Y:S04]  /*53e20*/  LDL.LU.64 R168, [R1+0xc40] ;  /* 0x000c400001a87983 */ /* 0x002f280000300a00 */
[----:B--2---:R1:W-:Y:S04]  /*53e30*/  @P3 STG.E desc[UR4][R170.64], R33 ;  /* 0x00000021aa003986 */ /* 0x0043e8000c101904 */
[----:B-1----:R-:W2:Y:S01]  /*53e40*/  LDL.LU.64 R170, [R1+0xb48] ;  /* 0x000b480001aa7983 */ /* 0x002ea20000300a00 */
[----:B------:R-:W-:Y:S01]  /*53e50*/  ISETP.LT.AND P1, PT, R2, UR6, !P0 ;  /* 0x0000000602007c0c */ /* 0x000fe2000c721270 */
[----:B------:R-:W-:Y:S01]  /*53e60*/  VIADD R2, R6, 0x176 ;  /* 0x0000017606027836 */ /* 0x000fe20000000000 */
[----:B------:R-:W-:-:S04]  /*53e70*/  LOP3.LUT P6, RZ, R19, 0x8000, RZ, 0xc0, !PT ;  /* 0x0000800013ff7812 */ /* 0x000fc800078cc0ff */
[----:B------:R-:W-:Y:S01]  /*53e80*/  ISETP.LT.AND P3, PT, R2, UR7, !P0 ;  /* 0x0000000702007c0c */ /* 0x000fe2000c761270 */
[----:B------:R-:W-:Y:S01]  /*53e90*/  VIADD R2, R6, 0x177 ;  /* 0x0000017706027836 */ /* 0x000fe20000000000 */
[----:B------:R-:W-:Y:S01]  /*53ea0*/  ULDC UR7, c[0x0][0x22c] ;  /* 0x00008b0000077ab9 */ /* 0x000fe20000000800 */
[----:B---3--:R1:W-:Y:S03]  /*53eb0*/  @P4 STG.E desc[UR4][R244.64], R29 ;  /* 0x0000001df4004986 */ /* 0x0083e6000c101904 */
[----:B------:R-:W-:Y:S01]  /*53ec0*/  ISETP.LT.AND P4, PT, R2, UR7, !P0 ;  /* 0x0000000702007c0c */ /* 0x000fe2000c781270 */
[----:B------:R-:W-:Y:S01]  /*53ed0*/  VIADD R2, R6, 0x178 ;  /* 0x0000017806027836 */ /* 0x000fe20000000000 */
[----:B------:R-:W-:Y:S01]  /*53ee0*/  ULDC UR7, c[0x0][0x22c] ;  /* 0x00008b0000077ab9 */ /* 0x000fe20000000800 */
[----:B-1----:R-:W3:Y:S04]  /*53ef0*/  LDL.LU.64 R244, [R1+0xc38] ;  /* 0x000c380001f47983 */ /* 0x002ee80000300a00 */
[----:B----4-:R1:W-:Y:S01]  /*53f00*/  @P5 STG.E desc[UR4][R248.64], R34 ;  /* 0x00000022f8005986 */ /* 0x0103e2000c101904 */
[----:B------:R-:W-:Y:S01]  /*53f10*/  ISETP.LT.AND P5, PT, R2, UR7, !P0 ;  /* 0x0000000702007c0c */ /* 0x000fe2000c7a1270 */
[----:B------:R-:W-:Y:S01]  /*53f20*/  VIADD R2, R6, 0x179 ;  /* 0x0000017906027836 */ /* 0x000fe20000000000 */
[----:B------:R-:W-:Y:S01]  /*53f30*/  ULDC UR7, c[0x0][0x22c] ;  /* 0x00008b0000077ab9 */ /* 0x000fe20000000800 */
[----:B-1----:R-:W4:Y:S04]  /*53f40*/  LDL.LU.64 R248, [R1+0xb40] ;  /* 0x000b400001f87983 */ /* 0x002f280000300a00 */
[----:B------:R1:W-:Y:S01]  /*53f50*/  @P6 STG.E desc[UR4][R22.64], R30 ;  /* 0x0000001e16006986 */ /* 0x0003e2000c101904 */
[----:B------:R-:W-:-:S03]  /*53f60*/  ISETP.LT.AND P6, PT, R2, UR7, !P0 ;  /* 0x0000000702007c0c */ /* 0x000fc6000c7c1270 */
[----:B-1----:R-:W4:Y:S04]  /*53f70*/  LDL.LU.64 R22, [R1+0xc30] ;  /* 0x000c300001167983 */ /* 0x002f280000300a00 */
[----:B------:R1:W-:Y:S01]  /*53f80*/  @P3 STG.E desc[UR4][R4.64], R35 ;  /* 0x0000002304003986 */ /* 0x0003e2000c101904 */
[----:B------:R-:W-:Y:S01]  /*53f90*/  VIADD R2, R6, 0x17a ;  /* 0x0000017a06027836 */ /* 0x000fe20000000000 */
[----:B------:R-:W-:Y:S02]  /*53fa0*/  ULDC UR7, c[0x0][0x22c] ;  /* 0x00008b0000077ab9 */ /* 0x000fe40000000800 */
        /* <DEDUP_REMOVED lines=9> */
[----:B------:R-:W-:-:S04]  /*54040*/  ULDC UR7, c[0x0][0x22c] ;  /* 0x00008b0000077ab9 */ /* 0x000fc80000000800 */
        /* <DEDUP_REMOVED lines=559> */
[----:B------:R-:W-:Y:S01]  /*56340*/  ULDC UR7, c[0x0][0x22c] ;  /* 0x00008b0000077ab9 */ /* 0x000fe20000000800 */
[----:B------:R-:W2:Y:S03]  /*56350*/  LDL.LU.64 R232, [R1+0x850] ;  /* 0x0008500001e87983 */ /* 0x000ea60000300a00 */
        /* <DEDUP_REMOVED lines=11> */
[----:B------:R-:W2:Y:S04]  /*56410*/  LDL.LU.64 R236, [R1+0x838] ;  /* 0x0008380001ec7983 */ /* 0x000ea80000300a00 */
[----:B------:R-:W2:Y:S04]  /*56420*/  LDL.LU.64 R240, [R1+0x830] ;  /* 0x0008300001f07983 */ /* 0x000ea80000300a00 */
[----:B------:R-:W2:Y:S04]  /*56430*/  LDL.LU.64 R246, [R1+0x828] ;  /* 0x0008280001f67983 */ /* 0x000ea80000300a00 */
[----:B------:R-:W2:Y:S04]  /*56440*/  LDL.LU.64 R250, [R1+0x820] ;  /* 0x0008200001fa7983 */ /* 0x000ea80000300a00 */
[----:B---3--:R1:W-:Y:S01]  /*56450*/  @P3 STG.E desc[UR4][R244.64], R157 ;  /* 0x0000009df4003986 */ /* 0x0083e2000c101904 */
        /* <DEDUP_REMOVED lines=23> */
[C---:B------:R-:W-:Y:S01]  /*565d0*/  VIADD R2, R6.reuse, 0x1f2 ;  /* 0x000001f206027836 */ /* 0x040fe20000000000 */
[----:B------:R-:W-:Y:S01]  /*565e0*/  ISETP.LT.AND P2, PT, R3, UR6, !P0 ;  /* 0x0000000603007c0c */ /* 0x000fe2000c741270 */
[----:B------:R-:W-:Y:S01]  /*565f0*/  VIADD R3, R6, 0x1f5 ;  /* 0x000001f506037836 */ /* 0x000fe20000000000 */
[----:B------:R-:W-:-:S02]  /*56600*/  ULDC UR7, c[0x0][0x22c] ;  /* 0x00008b0000077ab9 */ /* 0x000fc40000000800 */
[----:B------:R-:W-:Y:S02]  /*56610*/  ISETP.LT.AND P3, PT, R2, UR7, !P0 ;  /* 0x0000000702007c0c */ /* 0x000fe4000c761270 */
[----:B------:R-:W-:Y:S01]  /*56620*/  ISETP.LT.AND P4, PT, R3, UR6, !P0 ;  /* 0x0000000603007c0c */ /* 0x000fe2000c781270 */
[C---:B------:R-:W-:Y:S02]  /*56630*/  VIADD R3, R6.reuse, 0x1f6 ;  /* 0x000001f606037836 */ /* 0x040fe40000000000 */
[C---:B------:R-:W-:Y:S02]  /*56640*/  VIADD R2, R6.reuse, 0x1f7 ;  /* 0x000001f706027836 */ /* 0x040fe40000000000 */
[----:B------:R1:W-:Y:S01]  /*56650*/  @P6 STG.E desc[UR4][R232.64], R148 ;  /* 0x00000094e8006986 */ /* 0x0003e2000c101904 */
[----:B------:R-:W-:Y:S01]  /*56660*/  ISETP.LT.AND P5, PT, R3, UR6, !P0 ;  /* 0x0000000603007c0c */ /* 0x000fe2000c7a1270 */
[----:B------:R-:W-:Y:S01]  /*56670*/  VIADD R3, R6, 0x1f8 ;  /* 0x000001f806037836 */ /* 0x000fe20000000000 */
[----:B------:R-:W-:Y:S01]  /*56680*/  ISETP.LT.AND P6, PT, R2, UR6, !P0 ;  /* 0x0000000602007c0c */ /* 0x000fe2000c7c1270 */
[----:B------:R-:W-:-:S02]  /*56690*/  VIADD R2, R6, 0x1f9 ;  /* 0x000001f906027836 */ /* 0x000fc40000000000 */
[----:B------:R-:W-:Y:S01]  /*566a0*/  VIADD R0, R6, 0x1fb ;  /* 0x000001fb06007836 */ /* 0x000fe20000000000 */
[----:B------:R1:W-:Y:S01]  /*566b0*/  @P3 STG.E desc[UR4][R238.64], R161 ;  /* 0x000000a1ee003986 */ /* 0x0003e2000c101904 */
[----:B------:R-:W-:-:S03]  /*566c0*/  ISETP.LT.AND P3, PT, R3, UR6, !P0 ;  /* 0x0000000603007c0c */ /* 0x000fc6000c761270 */
[----:B------:R1:W-:Y:S01]  /*566d0*/  @P1 STG.E desc[UR4][R242.64], R149 ;  /* 0x00000095f2001986 */ /* 0x0003e2000c101904 */
[----:B------:R-:W-:Y:S01]  /*566e0*/  ISETP.LT.AND P1, PT, R2, UR6, !P0 ;  /* 0x0000000602007c0c */ /* 0x000fe2000c721270 */
[----:B------:R-:W-:Y:S02]  /*566f0*/  VIADD R2, R6, 0x1fa ;  /* 0x000001fa06027836 */ /* 0x000fe40000000000 */
[----:B------:R1:W-:Y:S04]  /*56700*/  @P2 STG.E desc[UR4][R236.64], R162 ;  /* 0x000000a2ec002986 */ /* 0x0003e8000c101904 */
[----:B------:R1:W-:Y:S01]  /*56710*/  @P4 STG.E desc[UR4][R240.64], R150 ;  /* 0x00000096f0004986 */ /* 0x0003e2000c101904 */
[----:B------:R-:W-:Y:S01]  /*56720*/  ISETP.LT.AND P4, PT, R0, UR6, !P0 ;  /* 0x0000000600007c0c */ /* 0x000fe2000c781270 */
[----:B------:R-:W-:Y:S01]  /*56730*/  VIADD R0, R6, 0x1fd ;  /* 0x000001fd06007836 */ /* 0x000fe20000000000 */
[----:B------:R-:W-:Y:S01]  /*56740*/  ISETP.LT.AND P2, PT, R2, UR6, !P0 ;  /* 0x0000000602007c0c */ /* 0x000fe2000c741270 */
[----:B------:R1:W-:Y:S01]  /*56750*/  @P5 STG.E desc[UR4][R246.64], R163 ;  /* 0x000000a3f6005986 */ /* 0x0003e2000c101904 */
[----:B------:R-:W-:-:S03]  /*56760*/  VIADD R2, R6, 0x1fc ;  /* 0x000001fc06027836 */ /* 0x000fc60000000000 */
[----:B------:R1:W-:Y:S01]  /*56770*/  @P6 STG.E desc[UR4][R250.64], R151 ;  /* 0x00000097fa006986 */ /* 0x0003e2000c101904 */
[----:B------:R-:W-:Y:S01]  /*56780*/  ISETP.LT.AND P6, PT, R0, UR6, !P0 ;  /* 0x0000000600007c0c */ /* 0x000fe2000c7c1270 */
[C---:B------:R-:W-:Y:S02]  /*56790*/  VIADD R0, R6.reuse, 0x1fe ;  /* 0x000001fe06007836 */ /* 0x040fe40000000000 */
[----:B------:R-:W-:Y:S01]  /*567a0*/  VIADD R6, R6, 0x1ff ;  /* 0x000001ff06067836 */ /* 0x000fe20000000000 */
[----:B------:R-:W-:Y:S01]  /*567b0*/  ISETP.LT.AND P5, PT, R2, UR6, !P0 ;  /* 0x0000000602007c0c */ /* 0x000fe2000c7a1270 */
[----:B---3--:R1:W-:Y:S01]  /*567c0*/  @P3 STG.E desc[UR4][R244.64], R164 ;  /* 0x000000a4f4003986 */ /* 0x0083e2000c101904 */
[----:B------:R-:W-:Y:S02]  /*567d0*/  ISETP.LT.AND P3, PT, R0, UR6, !P0 ;  /* 0x0000000600007c0c */ /* 0x000fe4000c761270 */
[----:B------:R-:W-:Y:S01]  /*567e0*/  ISETP.LT.AND P0, PT, R6, UR6, !P0 ;  /* 0x0000000606007c0c */ /* 0x000fe2000c701270 */
[----:B----4-:R1:W-:Y:S04]  /*567f0*/  @P1 STG.E desc[UR4][R248.64], R8 ;  /* 0x00000008f8001986 */ /* 0x0103e8000c101904 */
[----:B------:R1:W-:Y:S04]  /*56800*/  @P2 STG.E desc[UR4][R22.64], R165 ;  /* 0x000000a516002986 */ /* 0x0003e8000c101904 */
[----:B------:R1:W-:Y:S04]  /*56810*/  @P4 STG.E desc[UR4][R4.64], R9 ;  /* 0x0000000904004986 */ /* 0x0003e8000c101904 */
[----:B------:R1:W-:Y:S04]  /*56820*/  @P5 STG.E desc[UR4][R26.64], R166 ;  /* 0x000000a61a005986 */ /* 0x0003e8000c101904 */
[----:B------:R1:W-:Y:S04]  /*56830*/  @P6 STG.E desc[UR4][R168.64], R10 ;  /* 0x0000000aa8006986 */ /* 0x0003e8000c101904 */
[----:B--2---:R1:W-:Y:S01]  /*56840*/  @P3 STG.E desc[UR4][R170.64], R167 ;  /* 0x000000a7aa003986 */ /* 0x0043e2000c101904 */
[----:B------:R-:W-:Y:S05]  /*56850*/  @!P0 EXIT ;  /* 0x000000000000894d */ /* 0x000fea0003800000 */
[----:B-1----:R-:W2:Y:S04]  /*56860*/  LDL.LU.64 R170, [R1+0x800] ;  /* 0x0008000001aa7983 */ /* 0x002ea80000300a00 */
[----:B--2---:R-:W-:Y:S01]  /*56870*/  STG.E desc[UR4][R170.64], R11 ;  /* 0x0000000baa007986 */ /* 0x004fe2000c101904 */
[----:B------:R-:W-:Y:S05]  /*56880*/  EXIT ;  /* 0x000000000000794d */ /* 0x000fea0003800000 */
.L_x_2:
[----:B------:R-:W-:-:S00]  /*56890*/  BRA `(.L_x_2) ;  /* 0xfffffffc00fc7947 */ /* 0x000fc0000383ffff */
[----:B------:R-:W-:-:S00]  /*568a0*/  NOP ;  /* 0x0000000000007918 */ /* 0x000fc00000000000 */
        /* <DEDUP_REMOVED lines=13> */
.L_x_3:


//--------------------- .nv.shared.matmul_kernel  --------------------------
	.section	.nv.shared.matmul_kernel,"aw",@nobits
	.sectionflags	@""
	.align	16
	.zero		1024


//--------------------- .nv.shared.reserved.0     --------------------------
	.section	.nv.shared.reserved.0,"aw",@nobits
	.weak		__nv_reservedSMEM_offset_0_alias
	.size		__nv_reservedSMEM_offset_0_alias, 0, 0
	.other		__nv_reservedSMEM_offset_0_alias,@"STO_CUDA_RESERVED_SHARED STV_DEFAULT"
__nv_reservedSMEM_offset_0_alias:
	.zero		0


//--------------------- .nv.constant0.matmul_kernel --------------------------
	.section	.nv.constant0.matmul_kernel,"a",@progbits
	.sectionflags	@""
	.align	4
.nv.constant0.matmul_kernel:
	.zero		608


//--------------------- SYMBOLS --------------------------

	.type		.nv.reservedSmem.offset0,@object
	.size		.nv.reservedSmem.offset0,0x4
